//
// Generated by NVIDIA NVVM Compiler
//
// Compiler Build ID: CL-36424714
// Cuda compilation tools, release 13.0, V13.0.88
// Based on NVVM 20.0.0
//

.version 9.0
.target sm_100
.address_size 64

	// .globl	_Z21SteadyStageInputlayerPdPS_S0_S0_S0_S0_PiS1_iiidii
.extern .func  (.param .b32 func_retval0) vprintf
(
	.param .b64 vprintf_param_0,
	.param .b64 vprintf_param_1
)
;
.global .align 1 .b8 $str[46] = {105, 110, 112, 117, 116, 32, 108, 97, 121, 101, 114, 32, 102, 111, 114, 119, 97, 114, 100, 32, 101, 112, 111, 99, 104, 32, 97, 110, 100, 32, 35, 100, 97, 116, 97, 58, 32, 37, 100, 32, 44, 32, 37, 100, 10};
.global .align 1 .b8 $str$1[47] = {105, 110, 112, 117, 116, 32, 108, 97, 121, 101, 114, 32, 98, 97, 99, 107, 119, 97, 114, 100, 32, 101, 112, 111, 99, 104, 32, 97, 110, 100, 32, 35, 100, 97, 116, 97, 58, 32, 37, 100, 32, 44, 32, 37, 100, 10};
.global .align 1 .b8 $str$2[50] = {104, 105, 100, 100, 101, 110, 32, 108, 97, 121, 101, 114, 32, 37, 100, 32, 102, 111, 114, 119, 97, 114, 100, 32, 101, 112, 111, 99, 104, 32, 97, 110, 100, 32, 35, 100, 97, 116, 97, 58, 32, 37, 100, 32, 44, 32, 37, 100, 10};
.global .align 1 .b8 $str$3[51] = {104, 105, 100, 100, 101, 110, 32, 108, 97, 121, 101, 114, 32, 37, 100, 32, 98, 97, 99, 107, 119, 97, 114, 100, 32, 101, 112, 111, 99, 104, 32, 97, 110, 100, 32, 35, 100, 97, 116, 97, 58, 32, 37, 100, 32, 44, 32, 37, 100, 10};
.global .align 1 .b8 $str$4[58] = {111, 117, 116, 112, 117, 116, 32, 108, 97, 121, 101, 114, 32, 102, 111, 114, 119, 97, 114, 100, 32, 43, 32, 98, 97, 99, 107, 119, 97, 114, 100, 32, 101, 112, 111, 99, 104, 32, 97, 110, 100, 32, 35, 100, 97, 116, 97, 58, 32, 37, 100, 32, 44, 32, 37, 100, 10};
.global .align 1 .b8 $str$5[26] = {105, 110, 112, 117, 116, 32, 108, 97, 121, 101, 114, 32, 102, 111, 114, 119, 97, 114, 100, 32, 58, 32, 37, 100, 10};
.global .align 1 .b8 $str$6[25] = {105, 110, 112, 117, 116, 32, 108, 97, 121, 101, 114, 32, 98, 97, 99, 107, 119, 97, 114, 100, 58, 32, 48, 10};
.global .align 1 .b8 $str$7[30] = {104, 105, 100, 100, 101, 110, 32, 108, 97, 121, 101, 114, 32, 37, 100, 32, 102, 111, 114, 119, 97, 114, 100, 32, 58, 32, 37, 100, 10};
.global .align 1 .b8 $str$8[31] = {104, 105, 100, 100, 101, 110, 32, 108, 97, 121, 101, 114, 32, 37, 100, 32, 98, 97, 99, 107, 119, 97, 114, 100, 32, 58, 32, 37, 100, 10};
.global .align 1 .b8 $str$9[38] = {111, 117, 116, 112, 117, 116, 32, 108, 97, 121, 101, 114, 32, 102, 111, 114, 119, 97, 114, 100, 32, 43, 32, 98, 97, 99, 107, 119, 97, 114, 100, 32, 58, 32, 37, 100, 10};

.visible .entry _Z21SteadyStageInputlayerPdPS_S0_S0_S0_S0_PiS1_iiidii(
	.param .u64 .ptr .align 1 _Z21SteadyStageInputlayerPdPS_S0_S0_S0_S0_PiS1_iiidii_param_0,
	.param .u64 .ptr .align 1 _Z21SteadyStageInputlayerPdPS_S0_S0_S0_S0_PiS1_iiidii_param_1,
	.param .u64 .ptr .align 1 _Z21SteadyStageInputlayerPdPS_S0_S0_S0_S0_PiS1_iiidii_param_2,
	.param .u64 .ptr .align 1 _Z21SteadyStageInputlayerPdPS_S0_S0_S0_S0_PiS1_iiidii_param_3,
	.param .u64 .ptr .align 1 _Z21SteadyStageInputlayerPdPS_S0_S0_S0_S0_PiS1_iiidii_param_4,
	.param .u64 .ptr .align 1 _Z21SteadyStageInputlayerPdPS_S0_S0_S0_S0_PiS1_iiidii_param_5,
	.param .u64 .ptr .align 1 _Z21SteadyStageInputlayerPdPS_S0_S0_S0_S0_PiS1_iiidii_param_6,
	.param .u64 .ptr .align 1 _Z21SteadyStageInputlayerPdPS_S0_S0_S0_S0_PiS1_iiidii_param_7,
	.param .u32 _Z21SteadyStageInputlayerPdPS_S0_S0_S0_S0_PiS1_iiidii_param_8,
	.param .u32 _Z21SteadyStageInputlayerPdPS_S0_S0_S0_S0_PiS1_iiidii_param_9,
	.param .u32 _Z21SteadyStageInputlayerPdPS_S0_S0_S0_S0_PiS1_iiidii_param_10,
	.param .f64 _Z21SteadyStageInputlayerPdPS_S0_S0_S0_S0_PiS1_iiidii_param_11,
	.param .u32 _Z21SteadyStageInputlayerPdPS_S0_S0_S0_S0_PiS1_iiidii_param_12,
	.param .u32 _Z21SteadyStageInputlayerPdPS_S0_S0_S0_S0_PiS1_iiidii_param_13
)
{
	.local .align 8 .b8 	__local_depot0[8];
	.reg .b64 	%SP;
	.reg .b64 	%SPL;
	.reg .pred 	%p<26>;
	.reg .b32 	%r<85>;
	.reg .b32 	%f<3>;
	.reg .b64 	%rd<182>;
	.reg .b64 	%fd<99>;

	mov.u64 	%SPL, __local_depot0;
	cvta.local.u64 	%SP, %SPL;
	ld.param.u64 	%rd17, [_Z21SteadyStageInputlayerPdPS_S0_S0_S0_S0_PiS1_iiidii_param_1];
	ld.param.u64 	%rd18, [_Z21SteadyStageInputlayerPdPS_S0_S0_S0_S0_PiS1_iiidii_param_3];
	ld.param.u64 	%rd19, [_Z21SteadyStageInputlayerPdPS_S0_S0_S0_S0_PiS1_iiidii_param_4];
	ld.param.u32 	%r32, [_Z21SteadyStageInputlayerPdPS_S0_S0_S0_S0_PiS1_iiidii_param_8];
	ld.param.u32 	%r33, [_Z21SteadyStageInputlayerPdPS_S0_S0_S0_S0_PiS1_iiidii_param_9];
	ld.param.u32 	%r34, [_Z21SteadyStageInputlayerPdPS_S0_S0_S0_S0_PiS1_iiidii_param_10];
	ld.param.u32 	%r35, [_Z21SteadyStageInputlayerPdPS_S0_S0_S0_S0_PiS1_iiidii_param_12];
	ld.param.u32 	%r36, [_Z21SteadyStageInputlayerPdPS_S0_S0_S0_S0_PiS1_iiidii_param_13];
	cvta.to.global.u64 	%rd1, %rd18;
	cvta.to.global.u64 	%rd2, %rd19;
	cvta.to.global.u64 	%rd3, %rd17;
	mov.u32 	%r37, %ntid.x;
	mov.u32 	%r38, %ctaid.x;
	mov.u32 	%r39, %tid.x;
	mad.lo.s32 	%r1, %r37, %r38, %r39;
	setp.lt.s32 	%p1, %r35, 1;
	@%p1 bra 	$L__BB0_33;
	mul.lo.s32 	%r2, %r32, %r1;
	mul.lo.s32 	%r3, %r33, %r32;
	and.b32  	%r4, %r32, 7;
	and.b32  	%r5, %r32, 3;
	and.b32  	%r6, %r32, 2147483640;
	and.b32  	%r7, %r32, 1;
	neg.s32 	%r8, %r6;
	mov.b32 	%r75, 1;
	mov.b32 	%r74, 0;
	mul.wide.s32 	%rd25, %r1, 8;
	mov.u32 	%r82, %r34;
$L__BB0_2:
	setp.ge.s32 	%p2, %r1, %r32;
	rem.s32 	%r12, %r82, %r34;
	mul.wide.s32 	%rd20, %r12, 8;
	add.s64 	%rd4, %rd3, %rd20;
	@%p2 bra 	$L__BB0_4;
	ld.param.u64 	%rd176, [_Z21SteadyStageInputlayerPdPS_S0_S0_S0_S0_PiS1_iiidii_param_0];
	mad.lo.s32 	%r42, %r12, %r32, %r1;
	cvta.to.global.u64 	%rd21, %rd176;
	mul.wide.s32 	%rd22, %r42, 8;
	add.s64 	%rd23, %rd21, %rd22;
	ld.global.f64 	%fd7, [%rd23];
	ld.global.u64 	%rd24, [%rd4];
	add.s64 	%rd26, %rd24, %rd25;
	st.f64 	[%rd26], %fd7;
$L__BB0_4:
	setp.ge.s32 	%p3, %r1, %r33;
	bar.sync 	0;
	@%p3 bra 	$L__BB0_27;
	ld.param.u64 	%rd177, [_Z21SteadyStageInputlayerPdPS_S0_S0_S0_S0_PiS1_iiidii_param_2];
	setp.lt.s32 	%p4, %r32, 1;
	cvta.to.global.u64 	%rd27, %rd177;
	add.s64 	%rd5, %rd27, %rd20;
	ld.global.u64 	%rd29, [%rd5];
	add.s64 	%rd31, %rd29, %rd25;
	mov.b64 	%rd32, 0;
	st.u64 	[%rd31], %rd32;
	@%p4 bra 	$L__BB0_17;
	setp.lt.u32 	%p5, %r32, 8;
	add.s64 	%rd6, %rd1, %rd20;
	mov.b32 	%r80, 0;
	@%p5 bra 	$L__BB0_9;
	mov.b64 	%rd181, 0;
	mov.u32 	%r77, %r2;
	mov.u32 	%r78, %r8;
$L__BB0_8:
	.pragma "nounroll";
	mul.wide.s32 	%rd35, %r77, 8;
	add.s64 	%rd36, %rd35, 32;
	ld.global.u64 	%rd37, [%rd4];
	add.s64 	%rd38, %rd37, %rd181;
	ld.f64 	%fd8, [%rd38];
	ld.global.u64 	%rd39, [%rd6];
	add.s64 	%rd40, %rd39, %rd36;
	ld.f64 	%fd9, [%rd40+-32];
	ld.global.u64 	%rd41, [%rd5];
	mul.wide.s32 	%rd42, %r1, 8;
	add.s64 	%rd43, %rd41, %rd42;
	ld.f64 	%fd10, [%rd43];
	fma.rn.f64 	%fd11, %fd8, %fd9, %fd10;
	st.f64 	[%rd43], %fd11;
	ld.global.u64 	%rd44, [%rd4];
	add.s64 	%rd45, %rd44, %rd181;
	ld.f64 	%fd12, [%rd45+8];
	ld.global.u64 	%rd46, [%rd6];
	add.s64 	%rd47, %rd46, %rd36;
	ld.f64 	%fd13, [%rd47+-24];
	ld.global.u64 	%rd48, [%rd5];
	add.s64 	%rd49, %rd48, %rd42;
	ld.f64 	%fd14, [%rd49];
	fma.rn.f64 	%fd15, %fd12, %fd13, %fd14;
	st.f64 	[%rd49], %fd15;
	ld.global.u64 	%rd50, [%rd4];
	add.s64 	%rd51, %rd50, %rd181;
	ld.f64 	%fd16, [%rd51+16];
	ld.global.u64 	%rd52, [%rd6];
	add.s64 	%rd53, %rd52, %rd36;
	ld.f64 	%fd17, [%rd53+-16];
	ld.global.u64 	%rd54, [%rd5];
	add.s64 	%rd55, %rd54, %rd42;
	ld.f64 	%fd18, [%rd55];
	fma.rn.f64 	%fd19, %fd16, %fd17, %fd18;
	st.f64 	[%rd55], %fd19;
	ld.global.u64 	%rd56, [%rd4];
	add.s64 	%rd57, %rd56, %rd181;
	ld.f64 	%fd20, [%rd57+24];
	ld.global.u64 	%rd58, [%rd6];
	add.s64 	%rd59, %rd58, %rd36;
	ld.f64 	%fd21, [%rd59+-8];
	ld.global.u64 	%rd60, [%rd5];
	add.s64 	%rd61, %rd60, %rd42;
	ld.f64 	%fd22, [%rd61];
	fma.rn.f64 	%fd23, %fd20, %fd21, %fd22;
	st.f64 	[%rd61], %fd23;
	ld.global.u64 	%rd62, [%rd4];
	add.s64 	%rd63, %rd62, %rd181;
	ld.f64 	%fd24, [%rd63+32];
	ld.global.u64 	%rd64, [%rd6];
	add.s64 	%rd65, %rd64, %rd36;
	ld.f64 	%fd25, [%rd65];
	ld.global.u64 	%rd66, [%rd5];
	add.s64 	%rd67, %rd66, %rd42;
	ld.f64 	%fd26, [%rd67];
	fma.rn.f64 	%fd27, %fd24, %fd25, %fd26;
	st.f64 	[%rd67], %fd27;
	ld.global.u64 	%rd68, [%rd4];
	add.s64 	%rd69, %rd68, %rd181;
	ld.f64 	%fd28, [%rd69+40];
	ld.global.u64 	%rd70, [%rd6];
	add.s64 	%rd71, %rd70, %rd36;
	ld.f64 	%fd29, [%rd71+8];
	ld.global.u64 	%rd72, [%rd5];
	add.s64 	%rd73, %rd72, %rd42;
	ld.f64 	%fd30, [%rd73];
	fma.rn.f64 	%fd31, %fd28, %fd29, %fd30;
	st.f64 	[%rd73], %fd31;
	ld.global.u64 	%rd74, [%rd4];
	add.s64 	%rd75, %rd74, %rd181;
	ld.f64 	%fd32, [%rd75+48];
	ld.global.u64 	%rd76, [%rd6];
	add.s64 	%rd77, %rd76, %rd36;
	ld.f64 	%fd33, [%rd77+16];
	ld.global.u64 	%rd78, [%rd5];
	add.s64 	%rd79, %rd78, %rd42;
	ld.f64 	%fd34, [%rd79];
	fma.rn.f64 	%fd35, %fd32, %fd33, %fd34;
	st.f64 	[%rd79], %fd35;
	ld.global.u64 	%rd80, [%rd4];
	add.s64 	%rd81, %rd80, %rd181;
	ld.f64 	%fd36, [%rd81+56];
	ld.global.u64 	%rd82, [%rd6];
	add.s64 	%rd83, %rd82, %rd36;
	ld.f64 	%fd37, [%rd83+24];
	ld.global.u64 	%rd84, [%rd5];
	add.s64 	%rd85, %rd84, %rd42;
	ld.f64 	%fd38, [%rd85];
	fma.rn.f64 	%fd39, %fd36, %fd37, %fd38;
	st.f64 	[%rd85], %fd39;
	add.s32 	%r78, %r78, 8;
	add.s32 	%r77, %r77, 8;
	add.s64 	%rd181, %rd181, 64;
	setp.ne.s32 	%p6, %r78, 0;
	mov.u32 	%r80, %r6;
	@%p6 bra 	$L__BB0_8;
$L__BB0_9:
	setp.eq.s32 	%p7, %r4, 0;
	@%p7 bra 	$L__BB0_17;
	add.s32 	%r44, %r4, -1;
	setp.lt.u32 	%p8, %r44, 3;
	@%p8 bra 	$L__BB0_12;
	ld.global.u64 	%rd86, [%rd4];
	mul.wide.u32 	%rd87, %r80, 8;
	add.s64 	%rd88, %rd86, %rd87;
	ld.f64 	%fd40, [%rd88];
	ld.global.u64 	%rd89, [%rd6];
	add.s32 	%r45, %r80, %r2;
	mul.wide.s32 	%rd90, %r45, 8;
	add.s64 	%rd91, %rd89, %rd90;
	ld.f64 	%fd41, [%rd91];
	ld.global.u64 	%rd92, [%rd5];
	mul.wide.s32 	%rd93, %r1, 8;
	add.s64 	%rd94, %rd92, %rd93;
	ld.f64 	%fd42, [%rd94];
	fma.rn.f64 	%fd43, %fd40, %fd41, %fd42;
	st.f64 	[%rd94], %fd43;
	ld.global.u64 	%rd95, [%rd4];
	add.s64 	%rd96, %rd95, %rd87;
	ld.f64 	%fd44, [%rd96+8];
	ld.global.u64 	%rd97, [%rd6];
	add.s64 	%rd98, %rd97, %rd90;
	ld.f64 	%fd45, [%rd98+8];
	ld.global.u64 	%rd99, [%rd5];
	add.s64 	%rd100, %rd99, %rd93;
	ld.f64 	%fd46, [%rd100];
	fma.rn.f64 	%fd47, %fd44, %fd45, %fd46;
	st.f64 	[%rd100], %fd47;
	ld.global.u64 	%rd101, [%rd4];
	add.s64 	%rd102, %rd101, %rd87;
	ld.f64 	%fd48, [%rd102+16];
	ld.global.u64 	%rd103, [%rd6];
	add.s64 	%rd104, %rd103, %rd90;
	ld.f64 	%fd49, [%rd104+16];
	ld.global.u64 	%rd105, [%rd5];
	add.s64 	%rd106, %rd105, %rd93;
	ld.f64 	%fd50, [%rd106];
	fma.rn.f64 	%fd51, %fd48, %fd49, %fd50;
	st.f64 	[%rd106], %fd51;
	ld.global.u64 	%rd107, [%rd4];
	add.s64 	%rd108, %rd107, %rd87;
	ld.f64 	%fd52, [%rd108+24];
	ld.global.u64 	%rd109, [%rd6];
	add.s64 	%rd110, %rd109, %rd90;
	ld.f64 	%fd53, [%rd110+24];
	ld.global.u64 	%rd111, [%rd5];
	add.s64 	%rd112, %rd111, %rd93;
	ld.f64 	%fd54, [%rd112];
	fma.rn.f64 	%fd55, %fd52, %fd53, %fd54;
	st.f64 	[%rd112], %fd55;
	add.s32 	%r80, %r80, 4;
$L__BB0_12:
	setp.eq.s32 	%p9, %r5, 0;
	@%p9 bra 	$L__BB0_17;
	setp.eq.s32 	%p10, %r5, 1;
	@%p10 bra 	$L__BB0_15;
	ld.global.u64 	%rd113, [%rd4];
	mul.wide.u32 	%rd114, %r80, 8;
	add.s64 	%rd115, %rd113, %rd114;
	ld.f64 	%fd56, [%rd115];
	ld.global.u64 	%rd116, [%rd6];
	add.s32 	%r46, %r80, %r2;
	mul.wide.s32 	%rd117, %r46, 8;
	add.s64 	%rd118, %rd116, %rd117;
	ld.f64 	%fd57, [%rd118];
	ld.global.u64 	%rd119, [%rd5];
	mul.wide.s32 	%rd120, %r1, 8;
	add.s64 	%rd121, %rd119, %rd120;
	ld.f64 	%fd58, [%rd121];
	fma.rn.f64 	%fd59, %fd56, %fd57, %fd58;
	st.f64 	[%rd121], %fd59;
	ld.global.u64 	%rd122, [%rd4];
	add.s64 	%rd123, %rd122, %rd114;
	ld.f64 	%fd60, [%rd123+8];
	ld.global.u64 	%rd124, [%rd6];
	add.s64 	%rd125, %rd124, %rd117;
	ld.f64 	%fd61, [%rd125+8];
	ld.global.u64 	%rd126, [%rd5];
	add.s64 	%rd127, %rd126, %rd120;
	ld.f64 	%fd62, [%rd127];
	fma.rn.f64 	%fd63, %fd60, %fd61, %fd62;
	st.f64 	[%rd127], %fd63;
	add.s32 	%r80, %r80, 2;
$L__BB0_15:
	setp.eq.s32 	%p11, %r7, 0;
	@%p11 bra 	$L__BB0_17;
	ld.global.u64 	%rd128, [%rd4];
	mul.wide.u32 	%rd129, %r80, 8;
	add.s64 	%rd130, %rd128, %rd129;
	ld.f64 	%fd64, [%rd130];
	ld.global.u64 	%rd131, [%rd6];
	add.s32 	%r47, %r80, %r2;
	mul.wide.s32 	%rd132, %r47, 8;
	add.s64 	%rd133, %rd131, %rd132;
	ld.f64 	%fd65, [%rd133];
	ld.global.u64 	%rd134, [%rd5];
	mul.wide.s32 	%rd135, %r1, 8;
	add.s64 	%rd136, %rd134, %rd135;
	ld.f64 	%fd66, [%rd136];
	fma.rn.f64 	%fd67, %fd64, %fd65, %fd66;
	st.f64 	[%rd136], %fd67;
$L__BB0_17:
	ld.global.u64 	%rd137, [%rd5];
	mul.wide.s32 	%rd138, %r1, 8;
	add.s64 	%rd9, %rd137, %rd138;
	ld.f64 	%fd1, [%rd9];
	neg.f64 	%fd68, %fd1;
	fma.rn.f64 	%fd69, %fd1, 0dBFF71547652B82FE, 0d4338000000000000;
	{
	.reg .b32 %temp; 
	mov.b64 	{%r22, %temp}, %fd69;
	}
	mov.f64 	%fd70, 0dC338000000000000;
	add.rn.f64 	%fd71, %fd69, %fd70;
	fma.rn.f64 	%fd72, %fd71, 0dBFE62E42FEFA39EF, %fd68;
	fma.rn.f64 	%fd73, %fd71, 0dBC7ABC9E3B39803F, %fd72;
	fma.rn.f64 	%fd74, %fd73, 0d3E5ADE1569CE2BDF, 0d3E928AF3FCA213EA;
	fma.rn.f64 	%fd75, %fd74, %fd73, 0d3EC71DEE62401315;
	fma.rn.f64 	%fd76, %fd75, %fd73, 0d3EFA01997C89EB71;
	fma.rn.f64 	%fd77, %fd76, %fd73, 0d3F2A01A014761F65;
	fma.rn.f64 	%fd78, %fd77, %fd73, 0d3F56C16C1852B7AF;
	fma.rn.f64 	%fd79, %fd78, %fd73, 0d3F81111111122322;
	fma.rn.f64 	%fd80, %fd79, %fd73, 0d3FA55555555502A1;
	fma.rn.f64 	%fd81, %fd80, %fd73, 0d3FC5555555555511;
	fma.rn.f64 	%fd82, %fd81, %fd73, 0d3FE000000000000B;
	fma.rn.f64 	%fd83, %fd82, %fd73, 0d3FF0000000000000;
	fma.rn.f64 	%fd84, %fd83, %fd73, 0d3FF0000000000000;
	{
	.reg .b32 %temp; 
	mov.b64 	{%r23, %temp}, %fd84;
	}
	{
	.reg .b32 %temp; 
	mov.b64 	{%temp, %r24}, %fd84;
	}
	shl.b32 	%r48, %r22, 20;
	add.s32 	%r49, %r48, %r24;
	mov.b64 	%fd98, {%r23, %r49};
	{
	.reg .b32 %temp; 
	mov.b64 	{%temp, %r50}, %fd68;
	}
	mov.b32 	%f2, %r50;
	abs.f32 	%f1, %f2;
	setp.lt.f32 	%p12, %f1, 0f4086232B;
	@%p12 bra 	$L__BB0_20;
	setp.gt.f64 	%p13, %fd1, 0d0000000000000000;
	mov.f64 	%fd85, 0d7FF0000000000000;
	sub.f64 	%fd86, %fd85, %fd1;
	selp.f64 	%fd98, 0d0000000000000000, %fd86, %p13;
	setp.geu.f32 	%p14, %f1, 0f40874800;
	@%p14 bra 	$L__BB0_20;
	shr.u32 	%r51, %r22, 31;
	add.s32 	%r52, %r22, %r51;
	shr.s32 	%r53, %r52, 1;
	shl.b32 	%r54, %r53, 20;
	add.s32 	%r55, %r24, %r54;
	mov.b64 	%fd87, {%r23, %r55};
	sub.s32 	%r56, %r22, %r53;
	shl.b32 	%r57, %r56, 20;
	add.s32 	%r58, %r57, 1072693248;
	mov.b32 	%r59, 0;
	mov.b64 	%fd88, {%r59, %r58};
	mul.f64 	%fd98, %fd88, %fd87;
$L__BB0_20:
	ld.param.u64 	%rd179, [_Z21SteadyStageInputlayerPdPS_S0_S0_S0_S0_PiS1_iiidii_param_6];
	setp.ne.s32 	%p15, %r1, 0;
	add.f64 	%fd89, %fd98, 0d3FF0000000000000;
	rcp.rn.f64 	%fd90, %fd89;
	st.f64 	[%rd9], %fd90;
	cvta.to.global.u64 	%rd139, %rd179;
	mul.wide.s32 	%rd140, %r12, 4;
	add.s64 	%rd10, %rd139, %rd140;
	@%p15 bra 	$L__BB0_22;
$L__BB0_21:
	atom.relaxed.global.cas.b32 	%r60, [%rd10], 1, 1;
	setp.eq.s32 	%p16, %r60, 1;
	@%p16 bra 	$L__BB0_21;
$L__BB0_22:
	setp.ne.s32 	%p17, %r1, 0;
	bar.sync 	0;
	@%p17 bra 	$L__BB0_24;
	mul.wide.s32 	%rd148, %r12, 8;
	add.s64 	%rd149, %rd2, %rd148;
	ld.global.u64 	%rd150, [%rd149];
	mov.b64 	%rd151, 4607182418800017408;
	st.u64 	[%rd150], %rd151;
	bra.uni 	$L__BB0_25;
$L__BB0_24:
	ld.global.u64 	%rd141, [%rd5];
	mul.wide.s32 	%rd142, %r1, 8;
	add.s64 	%rd143, %rd141, %rd142;
	ld.f64 	%fd91, [%rd143];
	mul.wide.s32 	%rd144, %r12, 8;
	add.s64 	%rd145, %rd2, %rd144;
	ld.global.u64 	%rd146, [%rd145];
	add.s64 	%rd147, %rd146, %rd142;
	st.f64 	[%rd147], %fd91;
$L__BB0_25:
	setp.ne.s32 	%p18, %r1, 0;
	bar.sync 	0;
	@%p18 bra 	$L__BB0_27;
	mov.b32 	%r61, 1;
	st.global.u32 	[%rd10], %r61;
	add.u64 	%rd152, %SP, 0;
	add.u64 	%rd153, %SPL, 0;
	st.local.v2.u32 	[%rd153], {%r74, %r82};
	mov.u64 	%rd154, $str;
	cvta.global.u64 	%rd155, %rd154;
	{ // callseq 0, 0
	.param .b64 param0;
	st.param.b64 	[param0], %rd155;
	.param .b64 param1;
	st.param.b64 	[param1], %rd152;
	.param .b32 retval0;
	call.uni (retval0), 
	vprintf, 
	(
	param0, 
	param1
	);
	ld.param.b32 	%r62, [retval0];
	} // callseq 0
	add.s32 	%r64, %r82, 1;
	setp.eq.s32 	%p19, %r64, %r36;
	selp.b32 	%r82, 0, %r64, %p19;
$L__BB0_27:
	setp.ge.s32 	%p20, %r1, %r3;
	bar.sync 	0;
	rem.s32 	%r27, %r75, %r34;
	@%p20 bra 	$L__BB0_32;
	ld.param.u64 	%rd180, [_Z21SteadyStageInputlayerPdPS_S0_S0_S0_S0_PiS1_iiidii_param_7];
	setp.ne.s32 	%p21, %r1, 0;
	cvta.to.global.u64 	%rd156, %rd180;
	mul.wide.s32 	%rd157, %r27, 4;
	add.s64 	%rd11, %rd156, %rd157;
	@%p21 bra 	$L__BB0_30;
$L__BB0_29:
	atom.relaxed.global.cas.b32 	%r65, [%rd11], 1, 1;
	setp.ne.s32 	%p22, %r65, 1;
	@%p22 bra 	$L__BB0_29;
$L__BB0_30:
	ld.param.f64 	%fd97, [_Z21SteadyStageInputlayerPdPS_S0_S0_S0_S0_PiS1_iiidii_param_11];
	ld.param.u64 	%rd178, [_Z21SteadyStageInputlayerPdPS_S0_S0_S0_S0_PiS1_iiidii_param_5];
	setp.ne.s32 	%p23, %r1, 0;
	bar.sync 	0;
	mul.wide.s32 	%rd158, %r27, 8;
	add.s64 	%rd159, %rd1, %rd158;
	ld.global.u64 	%rd160, [%rd159];
	mul.wide.s32 	%rd161, %r1, 8;
	add.s64 	%rd162, %rd160, %rd161;
	ld.f64 	%fd92, [%rd162];
	add.s64 	%rd163, %rd3, %rd158;
	ld.global.u64 	%rd164, [%rd163];
	div.s32 	%r66, %r1, %r32;
	mul.lo.s32 	%r67, %r66, %r32;
	sub.s32 	%r68, %r1, %r67;
	mul.wide.s32 	%rd165, %r68, 8;
	add.s64 	%rd166, %rd164, %rd165;
	ld.f64 	%fd93, [%rd166];
	mul.f64 	%fd94, %fd97, %fd93;
	cvta.to.global.u64 	%rd167, %rd178;
	add.s64 	%rd168, %rd167, %rd158;
	ld.global.u64 	%rd169, [%rd168];
	mul.wide.s32 	%rd170, %r66, 8;
	add.s64 	%rd171, %rd169, %rd170;
	ld.f64 	%fd95, [%rd171];
	fma.rn.f64 	%fd96, %fd94, %fd95, %fd92;
	st.f64 	[%rd162], %fd96;
	bar.sync 	0;
	@%p23 bra 	$L__BB0_32;
	mov.b32 	%r69, 0;
	st.global.u32 	[%rd11], %r69;
	add.u64 	%rd172, %SP, 0;
	add.u64 	%rd173, %SPL, 0;
	st.local.v2.u32 	[%rd173], {%r74, %r75};
	mov.u64 	%rd174, $str$1;
	cvta.global.u64 	%rd175, %rd174;
	{ // callseq 1, 0
	.param .b64 param0;
	st.param.b64 	[param0], %rd175;
	.param .b64 param1;
	st.param.b64 	[param1], %rd172;
	.param .b32 retval0;
	call.uni (retval0), 
	vprintf, 
	(
	param0, 
	param1
	);
	ld.param.b32 	%r70, [retval0];
	} // callseq 1
	add.s32 	%r72, %r75, 1;
	setp.eq.s32 	%p24, %r72, %r36;
	selp.b32 	%r75, 0, %r72, %p24;
	selp.u32 	%r73, 1, 0, %p24;
	add.s32 	%r74, %r74, %r73;
$L__BB0_32:
	setp.lt.s32 	%p25, %r74, %r35;
	@%p25 bra 	$L__BB0_2;
$L__BB0_33:
	ret;

}
	// .globl	_Z22SteadyStageHiddenlayerPPdS0_S0_S0_S0_S0_S0_PiS1_S1_S1_iiiidii
.visible .entry _Z22SteadyStageHiddenlayerPPdS0_S0_S0_S0_S0_S0_PiS1_S1_S1_iiiidii(
	.param .u64 .ptr .align 1 _Z22SteadyStageHiddenlayerPPdS0_S0_S0_S0_S0_S0_PiS1_S1_S1_iiiidii_param_0,
	.param .u64 .ptr .align 1 _Z22SteadyStageHiddenlayerPPdS0_S0_S0_S0_S0_S0_PiS1_S1_S1_iiiidii_param_1,
	.param .u64 .ptr .align 1 _Z22SteadyStageHiddenlayerPPdS0_S0_S0_S0_S0_S0_PiS1_S1_S1_iiiidii_param_2,
	.param .u64 .ptr .align 1 _Z22SteadyStageHiddenlayerPPdS0_S0_S0_S0_S0_S0_PiS1_S1_S1_iiiidii_param_3,
	.param .u64 .ptr .align 1 _Z22SteadyStageHiddenlayerPPdS0_S0_S0_S0_S0_S0_PiS1_S1_S1_iiiidii_param_4,
	.param .u64 .ptr .align 1 _Z22SteadyStageHiddenlayerPPdS0_S0_S0_S0_S0_S0_PiS1_S1_S1_iiiidii_param_5,
	.param .u64 .ptr .align 1 _Z22SteadyStageHiddenlayerPPdS0_S0_S0_S0_S0_S0_PiS1_S1_S1_iiiidii_param_6,
	.param .u64 .ptr .align 1 _Z22SteadyStageHiddenlayerPPdS0_S0_S0_S0_S0_S0_PiS1_S1_S1_iiiidii_param_7,
	.param .u64 .ptr .align 1 _Z22SteadyStageHiddenlayerPPdS0_S0_S0_S0_S0_S0_PiS1_S1_S1_iiiidii_param_8,
	.param .u64 .ptr .align 1 _Z22SteadyStageHiddenlayerPPdS0_S0_S0_S0_S0_S0_PiS1_S1_S1_iiiidii_param_9,
	.param .u64 .ptr .align 1 _Z22SteadyStageHiddenlayerPPdS0_S0_S0_S0_S0_S0_PiS1_S1_S1_iiiidii_param_10,
	.param .u32 _Z22SteadyStageHiddenlayerPPdS0_S0_S0_S0_S0_S0_PiS1_S1_S1_iiiidii_param_11,
	.param .u32 _Z22SteadyStageHiddenlayerPPdS0_S0_S0_S0_S0_S0_PiS1_S1_S1_iiiidii_param_12,
	.param .u32 _Z22SteadyStageHiddenlayerPPdS0_S0_S0_S0_S0_S0_PiS1_S1_S1_iiiidii_param_13,
	.param .u32 _Z22SteadyStageHiddenlayerPPdS0_S0_S0_S0_S0_S0_PiS1_S1_S1_iiiidii_param_14,
	.param .f64 _Z22SteadyStageHiddenlayerPPdS0_S0_S0_S0_S0_S0_PiS1_S1_S1_iiiidii_param_15,
	.param .u32 _Z22SteadyStageHiddenlayerPPdS0_S0_S0_S0_S0_S0_PiS1_S1_S1_iiiidii_param_16,
	.param .u32 _Z22SteadyStageHiddenlayerPPdS0_S0_S0_S0_S0_S0_PiS1_S1_S1_iiiidii_param_17
)
{
	.local .align 8 .b8 	__local_depot1[16];
	.reg .b64 	%SP;
	.reg .b64 	%SPL;
	.reg .pred 	%p<40>;
	.reg .b32 	%r<128>;
	.reg .b32 	%f<3>;
	.reg .b64 	%rd<317>;
	.reg .b64 	%fd<159>;

	mov.u64 	%SPL, __local_depot1;
	cvta.local.u64 	%SP, %SPL;
	ld.param.u64 	%rd26, [_Z22SteadyStageHiddenlayerPPdS0_S0_S0_S0_S0_S0_PiS1_S1_S1_iiiidii_param_0];
	ld.param.u64 	%rd27, [_Z22SteadyStageHiddenlayerPPdS0_S0_S0_S0_S0_S0_PiS1_S1_S1_iiiidii_param_2];
	ld.param.u64 	%rd28, [_Z22SteadyStageHiddenlayerPPdS0_S0_S0_S0_S0_S0_PiS1_S1_S1_iiiidii_param_3];
	ld.param.u64 	%rd29, [_Z22SteadyStageHiddenlayerPPdS0_S0_S0_S0_S0_S0_PiS1_S1_S1_iiiidii_param_4];
	ld.param.u64 	%rd30, [_Z22SteadyStageHiddenlayerPPdS0_S0_S0_S0_S0_S0_PiS1_S1_S1_iiiidii_param_5];
	ld.param.u64 	%rd22, [_Z22SteadyStageHiddenlayerPPdS0_S0_S0_S0_S0_S0_PiS1_S1_S1_iiiidii_param_6];
	ld.param.u64 	%rd31, [_Z22SteadyStageHiddenlayerPPdS0_S0_S0_S0_S0_S0_PiS1_S1_S1_iiiidii_param_7];
	ld.param.u32 	%r47, [_Z22SteadyStageHiddenlayerPPdS0_S0_S0_S0_S0_S0_PiS1_S1_S1_iiiidii_param_11];
	ld.param.u32 	%r48, [_Z22SteadyStageHiddenlayerPPdS0_S0_S0_S0_S0_S0_PiS1_S1_S1_iiiidii_param_12];
	ld.param.u32 	%r49, [_Z22SteadyStageHiddenlayerPPdS0_S0_S0_S0_S0_S0_PiS1_S1_S1_iiiidii_param_13];
	ld.param.u32 	%r50, [_Z22SteadyStageHiddenlayerPPdS0_S0_S0_S0_S0_S0_PiS1_S1_S1_iiiidii_param_14];
	ld.param.u32 	%r51, [_Z22SteadyStageHiddenlayerPPdS0_S0_S0_S0_S0_S0_PiS1_S1_S1_iiiidii_param_16];
	ld.param.u32 	%r52, [_Z22SteadyStageHiddenlayerPPdS0_S0_S0_S0_S0_S0_PiS1_S1_S1_iiiidii_param_17];
	cvta.to.global.u64 	%rd1, %rd30;
	cvta.to.global.u64 	%rd2, %rd26;
	cvta.to.global.u64 	%rd3, %rd27;
	cvta.to.global.u64 	%rd4, %rd29;
	cvta.to.global.u64 	%rd5, %rd28;
	cvta.to.global.u64 	%rd6, %rd31;
	mov.u32 	%r53, %ntid.x;
	mov.u32 	%r54, %ctaid.x;
	mov.u32 	%r55, %tid.x;
	mad.lo.s32 	%r1, %r53, %r54, %r55;
	setp.lt.s32 	%p1, %r51, 1;
	@%p1 bra 	$L__BB1_52;
	add.s32 	%r114, %r50, 1;
	mul.lo.s32 	%r3, %r47, %r1;
	mul.lo.s32 	%r4, %r48, %r47;
	and.b32  	%r5, %r47, 7;
	and.b32  	%r6, %r47, 3;
	add.s32 	%r57, %r48, -1;
	add.s32 	%r7, %r48, -2;
	add.s32 	%r58, %r48, 7;
	and.b32  	%r59, %r58, 7;
	add.s32 	%r8, %r59, -1;
	add.s32 	%r60, %r48, 3;
	and.b32  	%r9, %r60, 3;
	and.b32  	%r10, %r47, 2147483640;
	and.b32  	%r11, %r47, 1;
	and.b32  	%r12, %r57, 7;
	and.b32  	%r13, %r57, -8;
	and.b32  	%r14, %r58, 3;
	and.b32  	%r15, %r60, 1;
	neg.s32 	%r16, %r10;
	cvta.to.global.u64 	%rd7, %rd22;
	mov.b32 	%r113, 0;
	mov.u32 	%r121, %r49;
$L__BB1_2:
	setp.ne.s32 	%p2, %r1, 0;
	rem.s32 	%r20, %r121, %r49;
	@%p2 bra 	$L__BB1_5;
	mul.wide.s32 	%rd32, %r20, 4;
	add.s64 	%rd8, %rd6, %rd32;
$L__BB1_4:
	atom.relaxed.global.cas.b32 	%r61, [%rd8], 1, 1;
	setp.ne.s32 	%p3, %r61, 1;
	@%p3 bra 	$L__BB1_4;
$L__BB1_5:
	setp.ge.s32 	%p4, %r1, %r48;
	bar.sync 	0;
	@%p4 bra 	$L__BB1_28;
	ld.param.u64 	%rd312, [_Z22SteadyStageHiddenlayerPPdS0_S0_S0_S0_S0_S0_PiS1_S1_S1_iiiidii_param_1];
	setp.lt.s32 	%p5, %r47, 1;
	cvta.to.global.u64 	%rd33, %rd312;
	mul.wide.s32 	%rd34, %r20, 8;
	add.s64 	%rd9, %rd33, %rd34;
	ld.global.u64 	%rd35, [%rd9];
	mul.wide.s32 	%rd36, %r1, 8;
	add.s64 	%rd37, %rd35, %rd36;
	mov.b64 	%rd38, 0;
	st.u64 	[%rd37], %rd38;
	@%p5 bra 	$L__BB1_18;
	setp.lt.u32 	%p6, %r47, 8;
	mul.wide.s32 	%rd39, %r20, 8;
	add.s64 	%rd10, %rd2, %rd39;
	add.s64 	%rd11, %rd3, %rd39;
	mov.b32 	%r119, 0;
	@%p6 bra 	$L__BB1_10;
	mov.b64 	%rd316, 0;
	mov.u32 	%r116, %r3;
	mov.u32 	%r117, %r16;
$L__BB1_9:
	.pragma "nounroll";
	mul.wide.s32 	%rd41, %r116, 8;
	add.s64 	%rd42, %rd41, 32;
	ld.global.u64 	%rd43, [%rd10];
	add.s64 	%rd44, %rd43, %rd316;
	ld.f64 	%fd7, [%rd44];
	ld.global.u64 	%rd45, [%rd11];
	add.s64 	%rd46, %rd45, %rd42;
	ld.f64 	%fd8, [%rd46+-32];
	ld.global.u64 	%rd47, [%rd9];
	mul.wide.s32 	%rd48, %r1, 8;
	add.s64 	%rd49, %rd47, %rd48;
	ld.f64 	%fd9, [%rd49];
	fma.rn.f64 	%fd10, %fd7, %fd8, %fd9;
	st.f64 	[%rd49], %fd10;
	ld.global.u64 	%rd50, [%rd10];
	add.s64 	%rd51, %rd50, %rd316;
	ld.f64 	%fd11, [%rd51+8];
	ld.global.u64 	%rd52, [%rd11];
	add.s64 	%rd53, %rd52, %rd42;
	ld.f64 	%fd12, [%rd53+-24];
	ld.global.u64 	%rd54, [%rd9];
	add.s64 	%rd55, %rd54, %rd48;
	ld.f64 	%fd13, [%rd55];
	fma.rn.f64 	%fd14, %fd11, %fd12, %fd13;
	st.f64 	[%rd55], %fd14;
	ld.global.u64 	%rd56, [%rd10];
	add.s64 	%rd57, %rd56, %rd316;
	ld.f64 	%fd15, [%rd57+16];
	ld.global.u64 	%rd58, [%rd11];
	add.s64 	%rd59, %rd58, %rd42;
	ld.f64 	%fd16, [%rd59+-16];
	ld.global.u64 	%rd60, [%rd9];
	add.s64 	%rd61, %rd60, %rd48;
	ld.f64 	%fd17, [%rd61];
	fma.rn.f64 	%fd18, %fd15, %fd16, %fd17;
	st.f64 	[%rd61], %fd18;
	ld.global.u64 	%rd62, [%rd10];
	add.s64 	%rd63, %rd62, %rd316;
	ld.f64 	%fd19, [%rd63+24];
	ld.global.u64 	%rd64, [%rd11];
	add.s64 	%rd65, %rd64, %rd42;
	ld.f64 	%fd20, [%rd65+-8];
	ld.global.u64 	%rd66, [%rd9];
	add.s64 	%rd67, %rd66, %rd48;
	ld.f64 	%fd21, [%rd67];
	fma.rn.f64 	%fd22, %fd19, %fd20, %fd21;
	st.f64 	[%rd67], %fd22;
	ld.global.u64 	%rd68, [%rd10];
	add.s64 	%rd69, %rd68, %rd316;
	ld.f64 	%fd23, [%rd69+32];
	ld.global.u64 	%rd70, [%rd11];
	add.s64 	%rd71, %rd70, %rd42;
	ld.f64 	%fd24, [%rd71];
	ld.global.u64 	%rd72, [%rd9];
	add.s64 	%rd73, %rd72, %rd48;
	ld.f64 	%fd25, [%rd73];
	fma.rn.f64 	%fd26, %fd23, %fd24, %fd25;
	st.f64 	[%rd73], %fd26;
	ld.global.u64 	%rd74, [%rd10];
	add.s64 	%rd75, %rd74, %rd316;
	ld.f64 	%fd27, [%rd75+40];
	ld.global.u64 	%rd76, [%rd11];
	add.s64 	%rd77, %rd76, %rd42;
	ld.f64 	%fd28, [%rd77+8];
	ld.global.u64 	%rd78, [%rd9];
	add.s64 	%rd79, %rd78, %rd48;
	ld.f64 	%fd29, [%rd79];
	fma.rn.f64 	%fd30, %fd27, %fd28, %fd29;
	st.f64 	[%rd79], %fd30;
	ld.global.u64 	%rd80, [%rd10];
	add.s64 	%rd81, %rd80, %rd316;
	ld.f64 	%fd31, [%rd81+48];
	ld.global.u64 	%rd82, [%rd11];
	add.s64 	%rd83, %rd82, %rd42;
	ld.f64 	%fd32, [%rd83+16];
	ld.global.u64 	%rd84, [%rd9];
	add.s64 	%rd85, %rd84, %rd48;
	ld.f64 	%fd33, [%rd85];
	fma.rn.f64 	%fd34, %fd31, %fd32, %fd33;
	st.f64 	[%rd85], %fd34;
	ld.global.u64 	%rd86, [%rd10];
	add.s64 	%rd87, %rd86, %rd316;
	ld.f64 	%fd35, [%rd87+56];
	ld.global.u64 	%rd88, [%rd11];
	add.s64 	%rd89, %rd88, %rd42;
	ld.f64 	%fd36, [%rd89+24];
	ld.global.u64 	%rd90, [%rd9];
	add.s64 	%rd91, %rd90, %rd48;
	ld.f64 	%fd37, [%rd91];
	fma.rn.f64 	%fd38, %fd35, %fd36, %fd37;
	st.f64 	[%rd91], %fd38;
	add.s32 	%r117, %r117, 8;
	add.s32 	%r116, %r116, 8;
	add.s64 	%rd316, %rd316, 64;
	setp.ne.s32 	%p7, %r117, 0;
	mov.u32 	%r119, %r10;
	@%p7 bra 	$L__BB1_9;
$L__BB1_10:
	setp.eq.s32 	%p8, %r5, 0;
	@%p8 bra 	$L__BB1_18;
	add.s32 	%r63, %r5, -1;
	setp.lt.u32 	%p9, %r63, 3;
	@%p9 bra 	$L__BB1_13;
	ld.global.u64 	%rd92, [%rd10];
	mul.wide.u32 	%rd93, %r119, 8;
	add.s64 	%rd94, %rd92, %rd93;
	ld.f64 	%fd39, [%rd94];
	ld.global.u64 	%rd95, [%rd11];
	add.s32 	%r64, %r119, %r3;
	mul.wide.s32 	%rd96, %r64, 8;
	add.s64 	%rd97, %rd95, %rd96;
	ld.f64 	%fd40, [%rd97];
	ld.global.u64 	%rd98, [%rd9];
	mul.wide.s32 	%rd99, %r1, 8;
	add.s64 	%rd100, %rd98, %rd99;
	ld.f64 	%fd41, [%rd100];
	fma.rn.f64 	%fd42, %fd39, %fd40, %fd41;
	st.f64 	[%rd100], %fd42;
	ld.global.u64 	%rd101, [%rd10];
	add.s64 	%rd102, %rd101, %rd93;
	ld.f64 	%fd43, [%rd102+8];
	ld.global.u64 	%rd103, [%rd11];
	add.s64 	%rd104, %rd103, %rd96;
	ld.f64 	%fd44, [%rd104+8];
	ld.global.u64 	%rd105, [%rd9];
	add.s64 	%rd106, %rd105, %rd99;
	ld.f64 	%fd45, [%rd106];
	fma.rn.f64 	%fd46, %fd43, %fd44, %fd45;
	st.f64 	[%rd106], %fd46;
	ld.global.u64 	%rd107, [%rd10];
	add.s64 	%rd108, %rd107, %rd93;
	ld.f64 	%fd47, [%rd108+16];
	ld.global.u64 	%rd109, [%rd11];
	add.s64 	%rd110, %rd109, %rd96;
	ld.f64 	%fd48, [%rd110+16];
	ld.global.u64 	%rd111, [%rd9];
	add.s64 	%rd112, %rd111, %rd99;
	ld.f64 	%fd49, [%rd112];
	fma.rn.f64 	%fd50, %fd47, %fd48, %fd49;
	st.f64 	[%rd112], %fd50;
	ld.global.u64 	%rd113, [%rd10];
	add.s64 	%rd114, %rd113, %rd93;
	ld.f64 	%fd51, [%rd114+24];
	ld.global.u64 	%rd115, [%rd11];
	add.s64 	%rd116, %rd115, %rd96;
	ld.f64 	%fd52, [%rd116+24];
	ld.global.u64 	%rd117, [%rd9];
	add.s64 	%rd118, %rd117, %rd99;
	ld.f64 	%fd53, [%rd118];
	fma.rn.f64 	%fd54, %fd51, %fd52, %fd53;
	st.f64 	[%rd118], %fd54;
	add.s32 	%r119, %r119, 4;
$L__BB1_13:
	setp.eq.s32 	%p10, %r6, 0;
	@%p10 bra 	$L__BB1_18;
	setp.eq.s32 	%p11, %r6, 1;
	@%p11 bra 	$L__BB1_16;
	ld.global.u64 	%rd119, [%rd10];
	mul.wide.u32 	%rd120, %r119, 8;
	add.s64 	%rd121, %rd119, %rd120;
	ld.f64 	%fd55, [%rd121];
	ld.global.u64 	%rd122, [%rd11];
	add.s32 	%r65, %r119, %r3;
	mul.wide.s32 	%rd123, %r65, 8;
	add.s64 	%rd124, %rd122, %rd123;
	ld.f64 	%fd56, [%rd124];
	ld.global.u64 	%rd125, [%rd9];
	mul.wide.s32 	%rd126, %r1, 8;
	add.s64 	%rd127, %rd125, %rd126;
	ld.f64 	%fd57, [%rd127];
	fma.rn.f64 	%fd58, %fd55, %fd56, %fd57;
	st.f64 	[%rd127], %fd58;
	ld.global.u64 	%rd128, [%rd10];
	add.s64 	%rd129, %rd128, %rd120;
	ld.f64 	%fd59, [%rd129+8];
	ld.global.u64 	%rd130, [%rd11];
	add.s64 	%rd131, %rd130, %rd123;
	ld.f64 	%fd60, [%rd131+8];
	ld.global.u64 	%rd132, [%rd9];
	add.s64 	%rd133, %rd132, %rd126;
	ld.f64 	%fd61, [%rd133];
	fma.rn.f64 	%fd62, %fd59, %fd60, %fd61;
	st.f64 	[%rd133], %fd62;
	add.s32 	%r119, %r119, 2;
$L__BB1_16:
	setp.eq.s32 	%p12, %r11, 0;
	@%p12 bra 	$L__BB1_18;
	ld.global.u64 	%rd134, [%rd10];
	mul.wide.u32 	%rd135, %r119, 8;
	add.s64 	%rd136, %rd134, %rd135;
	ld.f64 	%fd63, [%rd136];
	ld.global.u64 	%rd137, [%rd11];
	add.s32 	%r66, %r119, %r3;
	mul.wide.s32 	%rd138, %r66, 8;
	add.s64 	%rd139, %rd137, %rd138;
	ld.f64 	%fd64, [%rd139];
	ld.global.u64 	%rd140, [%rd9];
	mul.wide.s32 	%rd141, %r1, 8;
	add.s64 	%rd142, %rd140, %rd141;
	ld.f64 	%fd65, [%rd142];
	fma.rn.f64 	%fd66, %fd63, %fd64, %fd65;
	st.f64 	[%rd142], %fd66;
$L__BB1_18:
	ld.global.u64 	%rd143, [%rd9];
	mul.wide.s32 	%rd144, %r1, 8;
	add.s64 	%rd14, %rd143, %rd144;
	ld.f64 	%fd1, [%rd14];
	neg.f64 	%fd67, %fd1;
	fma.rn.f64 	%fd68, %fd1, 0dBFF71547652B82FE, 0d4338000000000000;
	{
	.reg .b32 %temp; 
	mov.b64 	{%r30, %temp}, %fd68;
	}
	mov.f64 	%fd69, 0dC338000000000000;
	add.rn.f64 	%fd70, %fd68, %fd69;
	fma.rn.f64 	%fd71, %fd70, 0dBFE62E42FEFA39EF, %fd67;
	fma.rn.f64 	%fd72, %fd70, 0dBC7ABC9E3B39803F, %fd71;
	fma.rn.f64 	%fd73, %fd72, 0d3E5ADE1569CE2BDF, 0d3E928AF3FCA213EA;
	fma.rn.f64 	%fd74, %fd73, %fd72, 0d3EC71DEE62401315;
	fma.rn.f64 	%fd75, %fd74, %fd72, 0d3EFA01997C89EB71;
	fma.rn.f64 	%fd76, %fd75, %fd72, 0d3F2A01A014761F65;
	fma.rn.f64 	%fd77, %fd76, %fd72, 0d3F56C16C1852B7AF;
	fma.rn.f64 	%fd78, %fd77, %fd72, 0d3F81111111122322;
	fma.rn.f64 	%fd79, %fd78, %fd72, 0d3FA55555555502A1;
	fma.rn.f64 	%fd80, %fd79, %fd72, 0d3FC5555555555511;
	fma.rn.f64 	%fd81, %fd80, %fd72, 0d3FE000000000000B;
	fma.rn.f64 	%fd82, %fd81, %fd72, 0d3FF0000000000000;
	fma.rn.f64 	%fd83, %fd82, %fd72, 0d3FF0000000000000;
	{
	.reg .b32 %temp; 
	mov.b64 	{%r31, %temp}, %fd83;
	}
	{
	.reg .b32 %temp; 
	mov.b64 	{%temp, %r32}, %fd83;
	}
	shl.b32 	%r67, %r30, 20;
	add.s32 	%r68, %r67, %r32;
	mov.b64 	%fd158, {%r31, %r68};
	{
	.reg .b32 %temp; 
	mov.b64 	{%temp, %r69}, %fd67;
	}
	mov.b32 	%f2, %r69;
	abs.f32 	%f1, %f2;
	setp.lt.f32 	%p13, %f1, 0f4086232B;
	@%p13 bra 	$L__BB1_21;
	setp.gt.f64 	%p14, %fd1, 0d0000000000000000;
	mov.f64 	%fd84, 0d7FF0000000000000;
	sub.f64 	%fd85, %fd84, %fd1;
	selp.f64 	%fd158, 0d0000000000000000, %fd85, %p14;
	setp.geu.f32 	%p15, %f1, 0f40874800;
	@%p15 bra 	$L__BB1_21;
	shr.u32 	%r70, %r30, 31;
	add.s32 	%r71, %r30, %r70;
	shr.s32 	%r72, %r71, 1;
	shl.b32 	%r73, %r72, 20;
	add.s32 	%r74, %r32, %r73;
	mov.b64 	%fd86, {%r31, %r74};
	sub.s32 	%r75, %r30, %r72;
	shl.b32 	%r76, %r75, 20;
	add.s32 	%r77, %r76, 1072693248;
	mov.b32 	%r78, 0;
	mov.b64 	%fd87, {%r78, %r77};
	mul.f64 	%fd158, %fd87, %fd86;
$L__BB1_21:
	ld.param.u64 	%rd313, [_Z22SteadyStageHiddenlayerPPdS0_S0_S0_S0_S0_S0_PiS1_S1_S1_iiiidii_param_8];
	add.f64 	%fd88, %fd158, 0d3FF0000000000000;
	rcp.rn.f64 	%fd89, %fd88;
	st.f64 	[%rd14], %fd89;
	cvta.to.global.u64 	%rd145, %rd313;
	mul.wide.s32 	%rd146, %r20, 4;
	add.s64 	%rd15, %rd145, %rd146;
	@%p2 bra 	$L__BB1_23;
$L__BB1_22:
	atom.relaxed.global.cas.b32 	%r79, [%rd15], 1, 1;
	setp.eq.s32 	%p17, %r79, 1;
	@%p17 bra 	$L__BB1_22;
$L__BB1_23:
	bar.sync 	0;
	@%p2 bra 	$L__BB1_25;
	mul.wide.s32 	%rd154, %r20, 8;
	add.s64 	%rd155, %rd5, %rd154;
	ld.global.u64 	%rd156, [%rd155];
	mov.b64 	%rd157, 4607182418800017408;
	st.u64 	[%rd156], %rd157;
	bra.uni 	$L__BB1_26;
$L__BB1_25:
	ld.global.u64 	%rd147, [%rd9];
	mul.wide.s32 	%rd148, %r1, 8;
	add.s64 	%rd149, %rd147, %rd148;
	ld.f64 	%fd90, [%rd149];
	mul.wide.s32 	%rd150, %r20, 8;
	add.s64 	%rd151, %rd5, %rd150;
	ld.global.u64 	%rd152, [%rd151];
	add.s64 	%rd153, %rd152, %rd148;
	st.f64 	[%rd153], %fd90;
$L__BB1_26:
	bar.sync 	0;
	@%p2 bra 	$L__BB1_28;
	mov.b32 	%r80, 1;
	st.global.u32 	[%rd15], %r80;
	add.u64 	%rd158, %SP, 0;
	add.u64 	%rd159, %SPL, 0;
	st.local.v2.u32 	[%rd159], {%r50, %r113};
	st.local.u32 	[%rd159+8], %r121;
	mov.u64 	%rd160, $str$2;
	cvta.global.u64 	%rd161, %rd160;
	{ // callseq 2, 0
	.param .b64 param0;
	st.param.b64 	[param0], %rd161;
	.param .b64 param1;
	st.param.b64 	[param1], %rd158;
	.param .b32 retval0;
	call.uni (retval0), 
	vprintf, 
	(
	param0, 
	param1
	);
	ld.param.b32 	%r81, [retval0];
	} // callseq 2
	add.s32 	%r83, %r121, 1;
	setp.eq.s32 	%p20, %r83, %r52;
	selp.b32 	%r121, 0, %r83, %p20;
$L__BB1_28:
	setp.ge.s32 	%p21, %r1, %r4;
	bar.sync 	0;
	rem.s32 	%r35, %r114, %r49;
	@%p21 bra 	$L__BB1_51;
	ld.param.u64 	%rd315, [_Z22SteadyStageHiddenlayerPPdS0_S0_S0_S0_S0_S0_PiS1_S1_S1_iiiidii_param_10];
	cvta.to.global.u64 	%rd162, %rd315;
	mul.wide.s32 	%rd163, %r35, 4;
	add.s64 	%rd16, %rd162, %rd163;
	@%p2 bra 	$L__BB1_31;
$L__BB1_30:
	atom.relaxed.global.cas.b32 	%r84, [%rd16], 1, 1;
	setp.ne.s32 	%p23, %r84, 1;
	@%p23 bra 	$L__BB1_30;
$L__BB1_31:
	setp.ge.s32 	%p24, %r1, %r47;
	bar.sync 	0;
	@%p24 bra 	$L__BB1_44;
	setp.lt.s32 	%p25, %r48, 2;
	mul.wide.s32 	%rd164, %r35, 8;
	add.s64 	%rd17, %rd4, %rd164;
	ld.global.u64 	%rd165, [%rd17];
	mul.wide.s32 	%rd166, %r1, 8;
	add.s64 	%rd167, %rd165, %rd166;
	mov.b64 	%rd168, 0;
	st.u64 	[%rd167], %rd168;
	@%p25 bra 	$L__BB1_44;
	setp.lt.u32 	%p26, %r7, 7;
	mul.wide.s32 	%rd169, %r35, 8;
	add.s64 	%rd18, %rd1, %rd169;
	add.s64 	%rd19, %rd3, %rd169;
	mov.b32 	%r124, 1;
	@%p26 bra 	$L__BB1_36;
	mov.b32 	%r122, 1;
$L__BB1_35:
	.pragma "nounroll";
	ld.global.u64 	%rd170, [%rd18];
	mul.wide.u32 	%rd171, %r122, 8;
	add.s64 	%rd172, %rd170, %rd171;
	ld.f64 	%fd91, [%rd172];
	ld.global.u64 	%rd173, [%rd19];
	mad.lo.s32 	%r87, %r122, %r47, %r1;
	mul.wide.s32 	%rd174, %r87, 8;
	add.s64 	%rd175, %rd173, %rd174;
	ld.f64 	%fd92, [%rd175];
	ld.global.u64 	%rd176, [%rd17];
	mul.wide.s32 	%rd177, %r1, 8;
	add.s64 	%rd178, %rd176, %rd177;
	ld.f64 	%fd93, [%rd178];
	fma.rn.f64 	%fd94, %fd91, %fd92, %fd93;
	st.f64 	[%rd178], %fd94;
	ld.global.u64 	%rd179, [%rd18];
	add.s64 	%rd180, %rd179, %rd171;
	ld.f64 	%fd95, [%rd180+8];
	ld.global.u64 	%rd181, [%rd19];
	add.s32 	%r88, %r87, %r47;
	mul.wide.s32 	%rd182, %r88, 8;
	add.s64 	%rd183, %rd181, %rd182;
	ld.f64 	%fd96, [%rd183];
	ld.global.u64 	%rd184, [%rd17];
	add.s64 	%rd185, %rd184, %rd177;
	ld.f64 	%fd97, [%rd185];
	fma.rn.f64 	%fd98, %fd95, %fd96, %fd97;
	st.f64 	[%rd185], %fd98;
	ld.global.u64 	%rd186, [%rd18];
	add.s64 	%rd187, %rd186, %rd171;
	ld.f64 	%fd99, [%rd187+16];
	ld.global.u64 	%rd188, [%rd19];
	add.s32 	%r89, %r88, %r47;
	mul.wide.s32 	%rd189, %r89, 8;
	add.s64 	%rd190, %rd188, %rd189;
	ld.f64 	%fd100, [%rd190];
	ld.global.u64 	%rd191, [%rd17];
	add.s64 	%rd192, %rd191, %rd177;
	ld.f64 	%fd101, [%rd192];
	fma.rn.f64 	%fd102, %fd99, %fd100, %fd101;
	st.f64 	[%rd192], %fd102;
	ld.global.u64 	%rd193, [%rd18];
	add.s64 	%rd194, %rd193, %rd171;
	ld.f64 	%fd103, [%rd194+24];
	ld.global.u64 	%rd195, [%rd19];
	add.s32 	%r90, %r89, %r47;
	mul.wide.s32 	%rd196, %r90, 8;
	add.s64 	%rd197, %rd195, %rd196;
	ld.f64 	%fd104, [%rd197];
	ld.global.u64 	%rd198, [%rd17];
	add.s64 	%rd199, %rd198, %rd177;
	ld.f64 	%fd105, [%rd199];
	fma.rn.f64 	%fd106, %fd103, %fd104, %fd105;
	st.f64 	[%rd199], %fd106;
	ld.global.u64 	%rd200, [%rd18];
	add.s64 	%rd201, %rd200, %rd171;
	ld.f64 	%fd107, [%rd201+32];
	ld.global.u64 	%rd202, [%rd19];
	add.s32 	%r91, %r90, %r47;
	mul.wide.s32 	%rd203, %r91, 8;
	add.s64 	%rd204, %rd202, %rd203;
	ld.f64 	%fd108, [%rd204];
	ld.global.u64 	%rd205, [%rd17];
	add.s64 	%rd206, %rd205, %rd177;
	ld.f64 	%fd109, [%rd206];
	fma.rn.f64 	%fd110, %fd107, %fd108, %fd109;
	st.f64 	[%rd206], %fd110;
	ld.global.u64 	%rd207, [%rd18];
	add.s64 	%rd208, %rd207, %rd171;
	ld.f64 	%fd111, [%rd208+40];
	ld.global.u64 	%rd209, [%rd19];
	add.s32 	%r92, %r91, %r47;
	mul.wide.s32 	%rd210, %r92, 8;
	add.s64 	%rd211, %rd209, %rd210;
	ld.f64 	%fd112, [%rd211];
	ld.global.u64 	%rd212, [%rd17];
	add.s64 	%rd213, %rd212, %rd177;
	ld.f64 	%fd113, [%rd213];
	fma.rn.f64 	%fd114, %fd111, %fd112, %fd113;
	st.f64 	[%rd213], %fd114;
	ld.global.u64 	%rd214, [%rd18];
	add.s64 	%rd215, %rd214, %rd171;
	ld.f64 	%fd115, [%rd215+48];
	ld.global.u64 	%rd216, [%rd19];
	add.s32 	%r93, %r92, %r47;
	mul.wide.s32 	%rd217, %r93, 8;
	add.s64 	%rd218, %rd216, %rd217;
	ld.f64 	%fd116, [%rd218];
	ld.global.u64 	%rd219, [%rd17];
	add.s64 	%rd220, %rd219, %rd177;
	ld.f64 	%fd117, [%rd220];
	fma.rn.f64 	%fd118, %fd115, %fd116, %fd117;
	st.f64 	[%rd220], %fd118;
	ld.global.u64 	%rd221, [%rd18];
	add.s64 	%rd222, %rd221, %rd171;
	ld.f64 	%fd119, [%rd222+56];
	ld.global.u64 	%rd223, [%rd19];
	add.s32 	%r94, %r93, %r47;
	mul.wide.s32 	%rd224, %r94, 8;
	add.s64 	%rd225, %rd223, %rd224;
	ld.f64 	%fd120, [%rd225];
	ld.global.u64 	%rd226, [%rd17];
	add.s64 	%rd227, %rd226, %rd177;
	ld.f64 	%fd121, [%rd227];
	fma.rn.f64 	%fd122, %fd119, %fd120, %fd121;
	st.f64 	[%rd227], %fd122;
	add.s32 	%r124, %r122, 8;
	add.s32 	%r95, %r122, 7;
	setp.ne.s32 	%p27, %r95, %r13;
	mov.u32 	%r122, %r124;
	@%p27 bra 	$L__BB1_35;
$L__BB1_36:
	setp.eq.s32 	%p28, %r12, 0;
	@%p28 bra 	$L__BB1_44;
	setp.lt.u32 	%p29, %r8, 3;
	@%p29 bra 	$L__BB1_39;
	ld.global.u64 	%rd228, [%rd18];
	mul.wide.u32 	%rd229, %r124, 8;
	add.s64 	%rd230, %rd228, %rd229;
	ld.f64 	%fd123, [%rd230];
	ld.global.u64 	%rd231, [%rd19];
	mad.lo.s32 	%r96, %r124, %r47, %r1;
	mul.wide.s32 	%rd232, %r96, 8;
	add.s64 	%rd233, %rd231, %rd232;
	ld.f64 	%fd124, [%rd233];
	ld.global.u64 	%rd234, [%rd17];
	mul.wide.s32 	%rd235, %r1, 8;
	add.s64 	%rd236, %rd234, %rd235;
	ld.f64 	%fd125, [%rd236];
	fma.rn.f64 	%fd126, %fd123, %fd124, %fd125;
	st.f64 	[%rd236], %fd126;
	ld.global.u64 	%rd237, [%rd18];
	add.s64 	%rd238, %rd237, %rd229;
	ld.f64 	%fd127, [%rd238+8];
	ld.global.u64 	%rd239, [%rd19];
	add.s32 	%r97, %r96, %r47;
	mul.wide.s32 	%rd240, %r97, 8;
	add.s64 	%rd241, %rd239, %rd240;
	ld.f64 	%fd128, [%rd241];
	ld.global.u64 	%rd242, [%rd17];
	add.s64 	%rd243, %rd242, %rd235;
	ld.f64 	%fd129, [%rd243];
	fma.rn.f64 	%fd130, %fd127, %fd128, %fd129;
	st.f64 	[%rd243], %fd130;
	ld.global.u64 	%rd244, [%rd18];
	add.s64 	%rd245, %rd244, %rd229;
	ld.f64 	%fd131, [%rd245+16];
	ld.global.u64 	%rd246, [%rd19];
	add.s32 	%r98, %r97, %r47;
	mul.wide.s32 	%rd247, %r98, 8;
	add.s64 	%rd248, %rd246, %rd247;
	ld.f64 	%fd132, [%rd248];
	ld.global.u64 	%rd249, [%rd17];
	add.s64 	%rd250, %rd249, %rd235;
	ld.f64 	%fd133, [%rd250];
	fma.rn.f64 	%fd134, %fd131, %fd132, %fd133;
	st.f64 	[%rd250], %fd134;
	ld.global.u64 	%rd251, [%rd18];
	add.s64 	%rd252, %rd251, %rd229;
	ld.f64 	%fd135, [%rd252+24];
	ld.global.u64 	%rd253, [%rd19];
	add.s32 	%r99, %r98, %r47;
	mul.wide.s32 	%rd254, %r99, 8;
	add.s64 	%rd255, %rd253, %rd254;
	ld.f64 	%fd136, [%rd255];
	ld.global.u64 	%rd256, [%rd17];
	add.s64 	%rd257, %rd256, %rd235;
	ld.f64 	%fd137, [%rd257];
	fma.rn.f64 	%fd138, %fd135, %fd136, %fd137;
	st.f64 	[%rd257], %fd138;
	add.s32 	%r124, %r124, 4;
$L__BB1_39:
	setp.eq.s32 	%p30, %r14, 0;
	@%p30 bra 	$L__BB1_44;
	setp.eq.s32 	%p31, %r9, 1;
	@%p31 bra 	$L__BB1_42;
	ld.global.u64 	%rd258, [%rd18];
	mul.wide.u32 	%rd259, %r124, 8;
	add.s64 	%rd260, %rd258, %rd259;
	ld.f64 	%fd139, [%rd260];
	ld.global.u64 	%rd261, [%rd19];
	mad.lo.s32 	%r100, %r124, %r47, %r1;
	mul.wide.s32 	%rd262, %r100, 8;
	add.s64 	%rd263, %rd261, %rd262;
	ld.f64 	%fd140, [%rd263];
	ld.global.u64 	%rd264, [%rd17];
	mul.wide.s32 	%rd265, %r1, 8;
	add.s64 	%rd266, %rd264, %rd265;
	ld.f64 	%fd141, [%rd266];
	fma.rn.f64 	%fd142, %fd139, %fd140, %fd141;
	st.f64 	[%rd266], %fd142;
	ld.global.u64 	%rd267, [%rd18];
	add.s64 	%rd268, %rd267, %rd259;
	ld.f64 	%fd143, [%rd268+8];
	ld.global.u64 	%rd269, [%rd19];
	add.s32 	%r101, %r100, %r47;
	mul.wide.s32 	%rd270, %r101, 8;
	add.s64 	%rd271, %rd269, %rd270;
	ld.f64 	%fd144, [%rd271];
	ld.global.u64 	%rd272, [%rd17];
	add.s64 	%rd273, %rd272, %rd265;
	ld.f64 	%fd145, [%rd273];
	fma.rn.f64 	%fd146, %fd143, %fd144, %fd145;
	st.f64 	[%rd273], %fd146;
	add.s32 	%r124, %r124, 2;
$L__BB1_42:
	setp.eq.s32 	%p32, %r15, 0;
	@%p32 bra 	$L__BB1_44;
	ld.global.u64 	%rd274, [%rd18];
	mul.wide.u32 	%rd275, %r124, 8;
	add.s64 	%rd276, %rd274, %rd275;
	ld.f64 	%fd147, [%rd276];
	ld.global.u64 	%rd277, [%rd19];
	mad.lo.s32 	%r102, %r124, %r47, %r1;
	mul.wide.s32 	%rd278, %r102, 8;
	add.s64 	%rd279, %rd277, %rd278;
	ld.f64 	%fd148, [%rd279];
	ld.global.u64 	%rd280, [%rd17];
	mul.wide.s32 	%rd281, %r1, 8;
	add.s64 	%rd282, %rd280, %rd281;
	ld.f64 	%fd149, [%rd282];
	fma.rn.f64 	%fd150, %fd147, %fd148, %fd149;
	st.f64 	[%rd282], %fd150;
$L__BB1_44:
	ld.param.u64 	%rd314, [_Z22SteadyStageHiddenlayerPPdS0_S0_S0_S0_S0_S0_PiS1_S1_S1_iiiidii_param_9];
	bar.sync 	0;
	cvta.to.global.u64 	%rd283, %rd314;
	mul.wide.s32 	%rd284, %r35, 4;
	add.s64 	%rd20, %rd283, %rd284;
	@%p2 bra 	$L__BB1_46;
$L__BB1_45:
	atom.relaxed.global.cas.b32 	%r103, [%rd20], 1, 1;
	setp.eq.s32 	%p34, %r103, 1;
	@%p34 bra 	$L__BB1_45;
$L__BB1_46:
	bar.sync 	0;
	@%p24 bra 	$L__BB1_49;
	mul.wide.s32 	%rd285, %r35, 8;
	add.s64 	%rd286, %rd4, %rd285;
	ld.global.u64 	%rd287, [%rd286];
	mul.wide.s32 	%rd288, %r1, 8;
	add.s64 	%rd289, %rd287, %rd288;
	ld.f64 	%fd151, [%rd289];
	add.s64 	%rd290, %rd7, %rd285;
	ld.global.u64 	%rd291, [%rd290];
	add.s64 	%rd292, %rd291, %rd288;
	st.f64 	[%rd292], %fd151;
	@%p2 bra 	$L__BB1_49;
	mov.b32 	%r104, 1;
	st.global.u32 	[%rd20], %r104;
	add.u64 	%rd293, %SP, 0;
	add.u64 	%rd294, %SPL, 0;
	st.local.v2.u32 	[%rd294], {%r50, %r113};
	st.local.u32 	[%rd294+8], %r114;
	mov.u64 	%rd295, $str$3;
	cvta.global.u64 	%rd296, %rd295;
	{ // callseq 3, 0
	.param .b64 param0;
	st.param.b64 	[param0], %rd296;
	.param .b64 param1;
	st.param.b64 	[param1], %rd293;
	.param .b32 retval0;
	call.uni (retval0), 
	vprintf, 
	(
	param0, 
	param1
	);
	ld.param.b32 	%r105, [retval0];
	} // callseq 3
$L__BB1_49:
	ld.param.f64 	%fd157, [_Z22SteadyStageHiddenlayerPPdS0_S0_S0_S0_S0_S0_PiS1_S1_S1_iiiidii_param_15];
	bar.sync 	0;
	mul.wide.s32 	%rd297, %r35, 8;
	add.s64 	%rd298, %rd3, %rd297;
	ld.global.u64 	%rd299, [%rd298];
	mul.wide.s32 	%rd300, %r1, 8;
	add.s64 	%rd301, %rd299, %rd300;
	ld.f64 	%fd152, [%rd301];
	add.s64 	%rd302, %rd2, %rd297;
	ld.global.u64 	%rd303, [%rd302];
	div.s32 	%r107, %r1, %r47;
	mul.lo.s32 	%r108, %r107, %r47;
	sub.s32 	%r109, %r1, %r108;
	mul.wide.s32 	%rd304, %r109, 8;
	add.s64 	%rd305, %rd303, %rd304;
	ld.f64 	%fd153, [%rd305];
	mul.f64 	%fd154, %fd157, %fd153;
	add.s64 	%rd306, %rd1, %rd297;
	ld.global.u64 	%rd307, [%rd306];
	mul.wide.s32 	%rd308, %r107, 8;
	add.s64 	%rd309, %rd307, %rd308;
	ld.f64 	%fd155, [%rd309];
	fma.rn.f64 	%fd156, %fd154, %fd155, %fd152;
	st.f64 	[%rd301], %fd156;
	bar.sync 	0;
	@%p2 bra 	$L__BB1_51;
	mov.b32 	%r110, 0;
	st.global.u32 	[%rd16], %r110;
	mul.wide.s32 	%rd310, %r35, 4;
	add.s64 	%rd311, %rd6, %rd310;
	st.global.u32 	[%rd311], %r110;
	add.s32 	%r111, %r114, 1;
	setp.eq.s32 	%p38, %r111, %r52;
	selp.b32 	%r114, 0, %r111, %p38;
	selp.u32 	%r112, 1, 0, %p38;
	add.s32 	%r113, %r113, %r112;
$L__BB1_51:
	setp.lt.s32 	%p39, %r113, %r51;
	@%p39 bra 	$L__BB1_2;
$L__BB1_52:
	ret;

}
	// .globl	_Z22SteadyStageOutputlayerPPdS0_S0_PiS1_S1_iiii
.visible .entry _Z22SteadyStageOutputlayerPPdS0_S0_PiS1_S1_iiii(
	.param .u64 .ptr .align 1 _Z22SteadyStageOutputlayerPPdS0_S0_PiS1_S1_iiii_param_0,
	.param .u64 .ptr .align 1 _Z22SteadyStageOutputlayerPPdS0_S0_PiS1_S1_iiii_param_1,
	.param .u64 .ptr .align 1 _Z22SteadyStageOutputlayerPPdS0_S0_PiS1_S1_iiii_param_2,
	.param .u64 .ptr .align 1 _Z22SteadyStageOutputlayerPPdS0_S0_PiS1_S1_iiii_param_3,
	.param .u64 .ptr .align 1 _Z22SteadyStageOutputlayerPPdS0_S0_PiS1_S1_iiii_param_4,
	.param .u64 .ptr .align 1 _Z22SteadyStageOutputlayerPPdS0_S0_PiS1_S1_iiii_param_5,
	.param .u32 _Z22SteadyStageOutputlayerPPdS0_S0_PiS1_S1_iiii_param_6,
	.param .u32 _Z22SteadyStageOutputlayerPPdS0_S0_PiS1_S1_iiii_param_7,
	.param .u32 _Z22SteadyStageOutputlayerPPdS0_S0_PiS1_S1_iiii_param_8,
	.param .u32 _Z22SteadyStageOutputlayerPPdS0_S0_PiS1_S1_iiii_param_9
)
{
	.local .align 8 .b8 	__local_depot2[8];
	.reg .b64 	%SP;
	.reg .b64 	%SPL;
	.reg .pred 	%p<25>;
	.reg .b32 	%r<76>;
	.reg .b32 	%f<3>;
	.reg .b64 	%rd<64>;
	.reg .b64 	%fd<119>;

	mov.u64 	%SPL, __local_depot2;
	cvta.local.u64 	%SP, %SPL;
	ld.param.u64 	%rd16, [_Z22SteadyStageOutputlayerPPdS0_S0_PiS1_S1_iiii_param_1];
	ld.param.u64 	%rd17, [_Z22SteadyStageOutputlayerPPdS0_S0_PiS1_S1_iiii_param_2];
	ld.param.u64 	%rd18, [_Z22SteadyStageOutputlayerPPdS0_S0_PiS1_S1_iiii_param_3];
	ld.param.u64 	%rd20, [_Z22SteadyStageOutputlayerPPdS0_S0_PiS1_S1_iiii_param_5];
	ld.param.u32 	%r29, [_Z22SteadyStageOutputlayerPPdS0_S0_PiS1_S1_iiii_param_6];
	ld.param.u32 	%r30, [_Z22SteadyStageOutputlayerPPdS0_S0_PiS1_S1_iiii_param_7];
	ld.param.u32 	%r31, [_Z22SteadyStageOutputlayerPPdS0_S0_PiS1_S1_iiii_param_8];
	mov.u32 	%r33, %ntid.x;
	mov.u32 	%r34, %ctaid.x;
	mov.u32 	%r35, %tid.x;
	mad.lo.s32 	%r1, %r33, %r34, %r35;
	setp.lt.s32 	%p1, %r31, 1;
	@%p1 bra 	$L__BB2_33;
	add.s32 	%r37, %r29, -1;
	add.s32 	%r2, %r29, -2;
	add.s32 	%r38, %r29, 15;
	and.b32  	%r39, %r38, 15;
	add.s32 	%r3, %r39, -1;
	add.s32 	%r40, %r29, 7;
	and.b32  	%r41, %r40, 7;
	add.s32 	%r4, %r41, -1;
	and.b32  	%r5, %r37, 15;
	and.b32  	%r6, %r38, 7;
	and.b32  	%r7, %r40, 3;
	and.b32  	%r42, %r37, -16;
	neg.s32 	%r8, %r42;
	cvta.to.global.u64 	%rd1, %rd20;
	cvta.to.global.u64 	%rd2, %rd16;
	cvta.to.global.u64 	%rd3, %rd18;
	cvta.to.global.u64 	%rd4, %rd17;
	mov.b32 	%r75, 0;
	mul.wide.s32 	%rd26, %r1, 8;
	mov.u32 	%r74, %r30;
$L__BB2_2:
	ld.param.u64 	%rd62, [_Z22SteadyStageOutputlayerPPdS0_S0_PiS1_S1_iiii_param_4];
	setp.ne.s32 	%p2, %r1, 0;
	rem.s32 	%r11, %r74, %r30;
	cvta.to.global.u64 	%rd21, %rd62;
	mul.wide.s32 	%rd22, %r11, 4;
	add.s64 	%rd5, %rd21, %rd22;
	@%p2 bra 	$L__BB2_4;
$L__BB2_3:
	atom.relaxed.global.cas.b32 	%r43, [%rd5], 1, 1;
	setp.ne.s32 	%p3, %r43, 1;
	@%p3 bra 	$L__BB2_3;
$L__BB2_4:
	setp.ge.s32 	%p4, %r1, %r29;
	bar.sync 	0;
	@%p4 bra 	$L__BB2_32;
	ld.param.u64 	%rd61, [_Z22SteadyStageOutputlayerPPdS0_S0_PiS1_S1_iiii_param_0];
	cvta.to.global.u64 	%rd23, %rd61;
	mul.wide.s32 	%rd24, %r11, 8;
	add.s64 	%rd6, %rd23, %rd24;
	ld.global.u64 	%rd25, [%rd6];
	add.s64 	%rd7, %rd25, %rd26;
	ld.f64 	%fd1, [%rd7];
	fma.rn.f64 	%fd20, %fd1, 0d3FF71547652B82FE, 0d4338000000000000;
	{
	.reg .b32 %temp; 
	mov.b64 	{%r12, %temp}, %fd20;
	}
	mov.f64 	%fd21, 0dC338000000000000;
	add.rn.f64 	%fd22, %fd20, %fd21;
	fma.rn.f64 	%fd23, %fd22, 0dBFE62E42FEFA39EF, %fd1;
	fma.rn.f64 	%fd24, %fd22, 0dBC7ABC9E3B39803F, %fd23;
	fma.rn.f64 	%fd25, %fd24, 0d3E5ADE1569CE2BDF, 0d3E928AF3FCA213EA;
	fma.rn.f64 	%fd26, %fd25, %fd24, 0d3EC71DEE62401315;
	fma.rn.f64 	%fd27, %fd26, %fd24, 0d3EFA01997C89EB71;
	fma.rn.f64 	%fd28, %fd27, %fd24, 0d3F2A01A014761F65;
	fma.rn.f64 	%fd29, %fd28, %fd24, 0d3F56C16C1852B7AF;
	fma.rn.f64 	%fd30, %fd29, %fd24, 0d3F81111111122322;
	fma.rn.f64 	%fd31, %fd30, %fd24, 0d3FA55555555502A1;
	fma.rn.f64 	%fd32, %fd31, %fd24, 0d3FC5555555555511;
	fma.rn.f64 	%fd33, %fd32, %fd24, 0d3FE000000000000B;
	fma.rn.f64 	%fd34, %fd33, %fd24, 0d3FF0000000000000;
	fma.rn.f64 	%fd35, %fd34, %fd24, 0d3FF0000000000000;
	{
	.reg .b32 %temp; 
	mov.b64 	{%r13, %temp}, %fd35;
	}
	{
	.reg .b32 %temp; 
	mov.b64 	{%temp, %r14}, %fd35;
	}
	shl.b32 	%r44, %r12, 20;
	add.s32 	%r45, %r44, %r14;
	mov.b64 	%fd110, {%r13, %r45};
	{
	.reg .b32 %temp; 
	mov.b64 	{%temp, %r46}, %fd1;
	}
	mov.b32 	%f2, %r46;
	abs.f32 	%f1, %f2;
	setp.lt.f32 	%p5, %f1, 0f4086232B;
	@%p5 bra 	$L__BB2_8;
	setp.lt.f64 	%p6, %fd1, 0d0000000000000000;
	add.f64 	%fd36, %fd1, 0d7FF0000000000000;
	selp.f64 	%fd110, 0d0000000000000000, %fd36, %p6;
	setp.geu.f32 	%p7, %f1, 0f40874800;
	@%p7 bra 	$L__BB2_8;
	shr.u32 	%r47, %r12, 31;
	add.s32 	%r48, %r12, %r47;
	shr.s32 	%r49, %r48, 1;
	shl.b32 	%r50, %r49, 20;
	add.s32 	%r51, %r14, %r50;
	mov.b64 	%fd37, {%r13, %r51};
	sub.s32 	%r52, %r12, %r49;
	shl.b32 	%r53, %r52, 20;
	add.s32 	%r54, %r53, 1072693248;
	mov.b32 	%r55, 0;
	mov.b64 	%fd38, {%r55, %r54};
	mul.f64 	%fd110, %fd38, %fd37;
$L__BB2_8:
	st.f64 	[%rd7], %fd110;
	@%p2 bra 	$L__BB2_10;
	ld.global.u64 	%rd27, [%rd6];
	mov.b64 	%rd28, 0;
	st.u64 	[%rd27], %rd28;
$L__BB2_10:
	setp.lt.s32 	%p9, %r29, 2;
	bar.sync 	0;
	ld.global.u64 	%rd8, [%rd6];
	mov.f64 	%fd118, 0d0000000000000000;
	@%p9 bra 	$L__BB2_25;
	setp.lt.u32 	%p10, %r2, 15;
	mov.f64 	%fd118, 0d0000000000000000;
	mov.b32 	%r72, 1;
	@%p10 bra 	$L__BB2_15;
	add.s64 	%rd63, %rd8, 64;
	mov.f64 	%fd118, 0d0000000000000000;
	mov.b32 	%r69, 0;
	mov.u32 	%r70, %r8;
$L__BB2_13:
	.pragma "nounroll";
	ld.f64 	%fd43, [%rd63+-56];
	add.f64 	%fd44, %fd118, %fd43;
	ld.f64 	%fd45, [%rd63+-48];
	add.f64 	%fd46, %fd44, %fd45;
	ld.f64 	%fd47, [%rd63+-40];
	add.f64 	%fd48, %fd46, %fd47;
	ld.f64 	%fd49, [%rd63+-32];
	add.f64 	%fd50, %fd48, %fd49;
	ld.f64 	%fd51, [%rd63+-24];
	add.f64 	%fd52, %fd50, %fd51;
	ld.f64 	%fd53, [%rd63+-16];
	add.f64 	%fd54, %fd52, %fd53;
	ld.f64 	%fd55, [%rd63+-8];
	add.f64 	%fd56, %fd54, %fd55;
	ld.f64 	%fd57, [%rd63];
	add.f64 	%fd58, %fd56, %fd57;
	ld.f64 	%fd59, [%rd63+8];
	add.f64 	%fd60, %fd58, %fd59;
	ld.f64 	%fd61, [%rd63+16];
	add.f64 	%fd62, %fd60, %fd61;
	ld.f64 	%fd63, [%rd63+24];
	add.f64 	%fd64, %fd62, %fd63;
	ld.f64 	%fd65, [%rd63+32];
	add.f64 	%fd66, %fd64, %fd65;
	ld.f64 	%fd67, [%rd63+40];
	add.f64 	%fd68, %fd66, %fd67;
	ld.f64 	%fd69, [%rd63+48];
	add.f64 	%fd70, %fd68, %fd69;
	ld.f64 	%fd71, [%rd63+56];
	add.f64 	%fd72, %fd70, %fd71;
	ld.f64 	%fd73, [%rd63+64];
	add.f64 	%fd118, %fd72, %fd73;
	add.s32 	%r70, %r70, 16;
	add.s32 	%r69, %r69, 16;
	add.s64 	%rd63, %rd63, 128;
	setp.ne.s32 	%p11, %r70, 0;
	@%p11 bra 	$L__BB2_13;
	add.s32 	%r72, %r69, 1;
$L__BB2_15:
	setp.eq.s32 	%p12, %r5, 0;
	@%p12 bra 	$L__BB2_25;
	setp.lt.u32 	%p13, %r3, 7;
	@%p13 bra 	$L__BB2_18;
	mul.wide.u32 	%rd29, %r72, 8;
	add.s64 	%rd30, %rd8, %rd29;
	ld.f64 	%fd75, [%rd30];
	add.f64 	%fd76, %fd118, %fd75;
	ld.f64 	%fd77, [%rd30+8];
	add.f64 	%fd78, %fd76, %fd77;
	ld.f64 	%fd79, [%rd30+16];
	add.f64 	%fd80, %fd78, %fd79;
	ld.f64 	%fd81, [%rd30+24];
	add.f64 	%fd82, %fd80, %fd81;
	ld.f64 	%fd83, [%rd30+32];
	add.f64 	%fd84, %fd82, %fd83;
	ld.f64 	%fd85, [%rd30+40];
	add.f64 	%fd86, %fd84, %fd85;
	ld.f64 	%fd87, [%rd30+48];
	add.f64 	%fd88, %fd86, %fd87;
	ld.f64 	%fd89, [%rd30+56];
	add.f64 	%fd118, %fd88, %fd89;
	add.s32 	%r72, %r72, 8;
$L__BB2_18:
	setp.eq.s32 	%p14, %r6, 0;
	@%p14 bra 	$L__BB2_25;
	setp.lt.u32 	%p15, %r4, 3;
	@%p15 bra 	$L__BB2_21;
	mul.wide.u32 	%rd31, %r72, 8;
	add.s64 	%rd32, %rd8, %rd31;
	ld.f64 	%fd91, [%rd32];
	add.f64 	%fd92, %fd118, %fd91;
	ld.f64 	%fd93, [%rd32+8];
	add.f64 	%fd94, %fd92, %fd93;
	ld.f64 	%fd95, [%rd32+16];
	add.f64 	%fd96, %fd94, %fd95;
	ld.f64 	%fd97, [%rd32+24];
	add.f64 	%fd118, %fd96, %fd97;
	add.s32 	%r72, %r72, 4;
$L__BB2_21:
	setp.eq.s32 	%p16, %r7, 0;
	@%p16 bra 	$L__BB2_25;
	setp.eq.s32 	%p17, %r7, 1;
	mul.wide.u32 	%rd33, %r72, 8;
	add.s64 	%rd12, %rd8, %rd33;
	ld.f64 	%fd98, [%rd12];
	add.f64 	%fd118, %fd118, %fd98;
	@%p17 bra 	$L__BB2_25;
	setp.eq.s32 	%p18, %r7, 2;
	ld.f64 	%fd99, [%rd12+8];
	add.f64 	%fd118, %fd118, %fd99;
	@%p18 bra 	$L__BB2_25;
	ld.f64 	%fd100, [%rd12+16];
	add.f64 	%fd118, %fd118, %fd100;
$L__BB2_25:
	mul.wide.s32 	%rd34, %r1, 8;
	add.s64 	%rd35, %rd8, %rd34;
	ld.f64 	%fd101, [%rd35];
	div.rn.f64 	%fd102, %fd101, %fd118;
	st.f64 	[%rd35], %fd102;
	mul.wide.s32 	%rd36, %r74, 4;
	add.s64 	%rd37, %rd1, %rd36;
	ld.global.u32 	%r58, [%rd37];
	setp.eq.s32 	%p19, %r1, %r58;
	mul.wide.s32 	%rd38, %r11, 8;
	add.s64 	%rd13, %rd2, %rd38;
	@%p19 bra 	$L__BB2_27;
	ld.global.u64 	%rd39, [%rd6];
	mul.wide.s32 	%rd40, %r1, 8;
	add.s64 	%rd41, %rd39, %rd40;
	ld.f64 	%fd103, [%rd41];
	mov.f64 	%fd104, 0d0000000000000000;
	sub.f64 	%fd105, %fd104, %fd103;
	ld.global.u64 	%rd42, [%rd13];
	add.s64 	%rd43, %rd42, %rd40;
	st.f64 	[%rd43], %fd105;
	bra.uni 	$L__BB2_28;
$L__BB2_27:
	ld.global.u64 	%rd44, [%rd6];
	mul.wide.s32 	%rd45, %r1, 8;
	add.s64 	%rd46, %rd44, %rd45;
	ld.f64 	%fd106, [%rd46];
	mov.f64 	%fd107, 0d3FF0000000000000;
	sub.f64 	%fd108, %fd107, %fd106;
	ld.global.u64 	%rd47, [%rd13];
	add.s64 	%rd48, %rd47, %rd45;
	st.f64 	[%rd48], %fd108;
$L__BB2_28:
	mul.wide.s32 	%rd49, %r11, 4;
	add.s64 	%rd14, %rd3, %rd49;
	@%p2 bra 	$L__BB2_30;
$L__BB2_29:
	atom.relaxed.global.cas.b32 	%r59, [%rd14], 1, 1;
	setp.eq.s32 	%p21, %r59, 1;
	@%p21 bra 	$L__BB2_29;
$L__BB2_30:
	bar.sync 	0;
	ld.global.u64 	%rd50, [%rd13];
	mul.wide.s32 	%rd51, %r1, 8;
	add.s64 	%rd52, %rd50, %rd51;
	ld.f64 	%fd109, [%rd52];
	mul.wide.s32 	%rd53, %r11, 8;
	add.s64 	%rd54, %rd4, %rd53;
	ld.global.u64 	%rd55, [%rd54];
	add.s64 	%rd56, %rd55, %rd51;
	st.f64 	[%rd56], %fd109;
	bar.sync 	0;
	@%p2 bra 	$L__BB2_32;
	ld.param.u32 	%r66, [_Z22SteadyStageOutputlayerPPdS0_S0_PiS1_S1_iiii_param_9];
	mov.b32 	%r60, 1;
	st.global.u32 	[%rd14], %r60;
	mov.b32 	%r61, 0;
	st.global.u32 	[%rd5], %r61;
	add.u64 	%rd57, %SP, 0;
	add.u64 	%rd58, %SPL, 0;
	st.local.v2.u32 	[%rd58], {%r75, %r74};
	mov.u64 	%rd59, $str$4;
	cvta.global.u64 	%rd60, %rd59;
	{ // callseq 4, 0
	.param .b64 param0;
	st.param.b64 	[param0], %rd60;
	.param .b64 param1;
	st.param.b64 	[param1], %rd57;
	.param .b32 retval0;
	call.uni (retval0), 
	vprintf, 
	(
	param0, 
	param1
	);
	ld.param.b32 	%r62, [retval0];
	} // callseq 4
	add.s32 	%r64, %r74, 1;
	setp.eq.s32 	%p23, %r64, %r66;
	selp.b32 	%r74, 0, %r64, %p23;
	selp.u32 	%r65, 1, 0, %p23;
	add.s32 	%r75, %r75, %r65;
$L__BB2_32:
	setp.lt.s32 	%p24, %r75, %r31;
	@%p24 bra 	$L__BB2_2;
$L__BB2_33:
	ret;

}
	// .globl	_Z20StartStageInputlayerPdPS_S0_S0_S0_S0_PiS1_iiid
.visible .entry _Z20StartStageInputlayerPdPS_S0_S0_S0_S0_PiS1_iiid(
	.param .u64 .ptr .align 1 _Z20StartStageInputlayerPdPS_S0_S0_S0_S0_PiS1_iiid_param_0,
	.param .u64 .ptr .align 1 _Z20StartStageInputlayerPdPS_S0_S0_S0_S0_PiS1_iiid_param_1,
	.param .u64 .ptr .align 1 _Z20StartStageInputlayerPdPS_S0_S0_S0_S0_PiS1_iiid_param_2,
	.param .u64 .ptr .align 1 _Z20StartStageInputlayerPdPS_S0_S0_S0_S0_PiS1_iiid_param_3,
	.param .u64 .ptr .align 1 _Z20StartStageInputlayerPdPS_S0_S0_S0_S0_PiS1_iiid_param_4,
	.param .u64 .ptr .align 1 _Z20StartStageInputlayerPdPS_S0_S0_S0_S0_PiS1_iiid_param_5,
	.param .u64 .ptr .align 1 _Z20StartStageInputlayerPdPS_S0_S0_S0_S0_PiS1_iiid_param_6,
	.param .u64 .ptr .align 1 _Z20StartStageInputlayerPdPS_S0_S0_S0_S0_PiS1_iiid_param_7,
	.param .u32 _Z20StartStageInputlayerPdPS_S0_S0_S0_S0_PiS1_iiid_param_8,
	.param .u32 _Z20StartStageInputlayerPdPS_S0_S0_S0_S0_PiS1_iiid_param_9,
	.param .u32 _Z20StartStageInputlayerPdPS_S0_S0_S0_S0_PiS1_iiid_param_10,
	.param .f64 _Z20StartStageInputlayerPdPS_S0_S0_S0_S0_PiS1_iiid_param_11
)
{
	.local .align 8 .b8 	__local_depot3[8];
	.reg .b64 	%SP;
	.reg .b64 	%SPL;
	.reg .pred 	%p<24>;
	.reg .b32 	%r<65>;
	.reg .b32 	%f<3>;
	.reg .b64 	%rd<171>;
	.reg .b64 	%fd<99>;

	mov.u64 	%SPL, __local_depot3;
	cvta.local.u64 	%SP, %SPL;
	ld.param.u64 	%rd14, [_Z20StartStageInputlayerPdPS_S0_S0_S0_S0_PiS1_iiid_param_0];
	ld.param.u64 	%rd18, [_Z20StartStageInputlayerPdPS_S0_S0_S0_S0_PiS1_iiid_param_1];
	ld.param.u64 	%rd19, [_Z20StartStageInputlayerPdPS_S0_S0_S0_S0_PiS1_iiid_param_3];
	ld.param.u64 	%rd20, [_Z20StartStageInputlayerPdPS_S0_S0_S0_S0_PiS1_iiid_param_4];
	ld.param.u64 	%rd17, [_Z20StartStageInputlayerPdPS_S0_S0_S0_S0_PiS1_iiid_param_6];
	ld.param.u64 	%rd21, [_Z20StartStageInputlayerPdPS_S0_S0_S0_S0_PiS1_iiid_param_7];
	ld.param.u32 	%r22, [_Z20StartStageInputlayerPdPS_S0_S0_S0_S0_PiS1_iiid_param_8];
	ld.param.u32 	%r23, [_Z20StartStageInputlayerPdPS_S0_S0_S0_S0_PiS1_iiid_param_9];
	ld.param.u32 	%r24, [_Z20StartStageInputlayerPdPS_S0_S0_S0_S0_PiS1_iiid_param_10];
	cvta.to.global.u64 	%rd1, %rd20;
	cvta.to.global.u64 	%rd2, %rd18;
	cvta.to.global.u64 	%rd3, %rd19;
	cvta.to.global.u64 	%rd4, %rd21;
	mov.u32 	%r25, %ntid.x;
	mov.u32 	%r26, %ctaid.x;
	mov.u32 	%r27, %tid.x;
	mad.lo.s32 	%r1, %r25, %r26, %r27;
	setp.lt.s32 	%p1, %r24, 1;
	@%p1 bra 	$L__BB3_28;
	mul.lo.s32 	%r2, %r22, %r1;
	and.b32  	%r3, %r22, 7;
	and.b32  	%r4, %r22, 3;
	and.b32  	%r5, %r22, 2147483640;
	and.b32  	%r6, %r22, 1;
	neg.s32 	%r7, %r5;
	cvta.to.global.u64 	%rd5, %rd14;
	cvta.to.global.u64 	%rd6, %rd17;
	mov.b32 	%r59, 0;
$L__BB3_2:
	setp.ge.s32 	%p2, %r1, %r22;
	mul.wide.u32 	%rd22, %r59, 8;
	add.s64 	%rd7, %rd2, %rd22;
	@%p2 bra 	$L__BB3_4;
	mad.lo.s32 	%r29, %r59, %r22, %r1;
	mul.wide.s32 	%rd23, %r29, 8;
	add.s64 	%rd24, %rd5, %rd23;
	ld.global.f64 	%fd7, [%rd24];
	ld.global.u64 	%rd25, [%rd7];
	mul.wide.s32 	%rd26, %r1, 8;
	add.s64 	%rd27, %rd25, %rd26;
	st.f64 	[%rd27], %fd7;
$L__BB3_4:
	setp.ge.s32 	%p3, %r1, %r23;
	bar.sync 	0;
	@%p3 bra 	$L__BB3_27;
	ld.param.u64 	%rd168, [_Z20StartStageInputlayerPdPS_S0_S0_S0_S0_PiS1_iiid_param_2];
	setp.lt.s32 	%p4, %r22, 1;
	cvta.to.global.u64 	%rd28, %rd168;
	add.s64 	%rd8, %rd28, %rd22;
	ld.global.u64 	%rd30, [%rd8];
	mul.wide.s32 	%rd31, %r1, 8;
	add.s64 	%rd32, %rd30, %rd31;
	mov.b64 	%rd33, 0;
	st.u64 	[%rd32], %rd33;
	@%p4 bra 	$L__BB3_17;
	setp.lt.u32 	%p5, %r22, 8;
	add.s64 	%rd9, %rd3, %rd22;
	mov.b32 	%r63, 0;
	@%p5 bra 	$L__BB3_9;
	mov.b64 	%rd170, 0;
	mov.u32 	%r60, %r2;
	mov.u32 	%r61, %r7;
$L__BB3_8:
	.pragma "nounroll";
	mul.wide.s32 	%rd36, %r60, 8;
	add.s64 	%rd37, %rd36, 32;
	ld.global.u64 	%rd38, [%rd7];
	add.s64 	%rd39, %rd38, %rd170;
	ld.f64 	%fd8, [%rd39];
	ld.global.u64 	%rd40, [%rd9];
	add.s64 	%rd41, %rd40, %rd37;
	ld.f64 	%fd9, [%rd41+-32];
	ld.global.u64 	%rd42, [%rd8];
	mul.wide.s32 	%rd43, %r1, 8;
	add.s64 	%rd44, %rd42, %rd43;
	ld.f64 	%fd10, [%rd44];
	fma.rn.f64 	%fd11, %fd8, %fd9, %fd10;
	st.f64 	[%rd44], %fd11;
	ld.global.u64 	%rd45, [%rd7];
	add.s64 	%rd46, %rd45, %rd170;
	ld.f64 	%fd12, [%rd46+8];
	ld.global.u64 	%rd47, [%rd9];
	add.s64 	%rd48, %rd47, %rd37;
	ld.f64 	%fd13, [%rd48+-24];
	ld.global.u64 	%rd49, [%rd8];
	add.s64 	%rd50, %rd49, %rd43;
	ld.f64 	%fd14, [%rd50];
	fma.rn.f64 	%fd15, %fd12, %fd13, %fd14;
	st.f64 	[%rd50], %fd15;
	ld.global.u64 	%rd51, [%rd7];
	add.s64 	%rd52, %rd51, %rd170;
	ld.f64 	%fd16, [%rd52+16];
	ld.global.u64 	%rd53, [%rd9];
	add.s64 	%rd54, %rd53, %rd37;
	ld.f64 	%fd17, [%rd54+-16];
	ld.global.u64 	%rd55, [%rd8];
	add.s64 	%rd56, %rd55, %rd43;
	ld.f64 	%fd18, [%rd56];
	fma.rn.f64 	%fd19, %fd16, %fd17, %fd18;
	st.f64 	[%rd56], %fd19;
	ld.global.u64 	%rd57, [%rd7];
	add.s64 	%rd58, %rd57, %rd170;
	ld.f64 	%fd20, [%rd58+24];
	ld.global.u64 	%rd59, [%rd9];
	add.s64 	%rd60, %rd59, %rd37;
	ld.f64 	%fd21, [%rd60+-8];
	ld.global.u64 	%rd61, [%rd8];
	add.s64 	%rd62, %rd61, %rd43;
	ld.f64 	%fd22, [%rd62];
	fma.rn.f64 	%fd23, %fd20, %fd21, %fd22;
	st.f64 	[%rd62], %fd23;
	ld.global.u64 	%rd63, [%rd7];
	add.s64 	%rd64, %rd63, %rd170;
	ld.f64 	%fd24, [%rd64+32];
	ld.global.u64 	%rd65, [%rd9];
	add.s64 	%rd66, %rd65, %rd37;
	ld.f64 	%fd25, [%rd66];
	ld.global.u64 	%rd67, [%rd8];
	add.s64 	%rd68, %rd67, %rd43;
	ld.f64 	%fd26, [%rd68];
	fma.rn.f64 	%fd27, %fd24, %fd25, %fd26;
	st.f64 	[%rd68], %fd27;
	ld.global.u64 	%rd69, [%rd7];
	add.s64 	%rd70, %rd69, %rd170;
	ld.f64 	%fd28, [%rd70+40];
	ld.global.u64 	%rd71, [%rd9];
	add.s64 	%rd72, %rd71, %rd37;
	ld.f64 	%fd29, [%rd72+8];
	ld.global.u64 	%rd73, [%rd8];
	add.s64 	%rd74, %rd73, %rd43;
	ld.f64 	%fd30, [%rd74];
	fma.rn.f64 	%fd31, %fd28, %fd29, %fd30;
	st.f64 	[%rd74], %fd31;
	ld.global.u64 	%rd75, [%rd7];
	add.s64 	%rd76, %rd75, %rd170;
	ld.f64 	%fd32, [%rd76+48];
	ld.global.u64 	%rd77, [%rd9];
	add.s64 	%rd78, %rd77, %rd37;
	ld.f64 	%fd33, [%rd78+16];
	ld.global.u64 	%rd79, [%rd8];
	add.s64 	%rd80, %rd79, %rd43;
	ld.f64 	%fd34, [%rd80];
	fma.rn.f64 	%fd35, %fd32, %fd33, %fd34;
	st.f64 	[%rd80], %fd35;
	ld.global.u64 	%rd81, [%rd7];
	add.s64 	%rd82, %rd81, %rd170;
	ld.f64 	%fd36, [%rd82+56];
	ld.global.u64 	%rd83, [%rd9];
	add.s64 	%rd84, %rd83, %rd37;
	ld.f64 	%fd37, [%rd84+24];
	ld.global.u64 	%rd85, [%rd8];
	add.s64 	%rd86, %rd85, %rd43;
	ld.f64 	%fd38, [%rd86];
	fma.rn.f64 	%fd39, %fd36, %fd37, %fd38;
	st.f64 	[%rd86], %fd39;
	add.s32 	%r61, %r61, 8;
	add.s32 	%r60, %r60, 8;
	add.s64 	%rd170, %rd170, 64;
	setp.ne.s32 	%p6, %r61, 0;
	mov.u32 	%r63, %r5;
	@%p6 bra 	$L__BB3_8;
$L__BB3_9:
	setp.eq.s32 	%p7, %r3, 0;
	@%p7 bra 	$L__BB3_17;
	add.s32 	%r31, %r3, -1;
	setp.lt.u32 	%p8, %r31, 3;
	@%p8 bra 	$L__BB3_12;
	ld.global.u64 	%rd87, [%rd7];
	mul.wide.u32 	%rd88, %r63, 8;
	add.s64 	%rd89, %rd87, %rd88;
	ld.f64 	%fd40, [%rd89];
	ld.global.u64 	%rd90, [%rd9];
	add.s32 	%r32, %r63, %r2;
	mul.wide.s32 	%rd91, %r32, 8;
	add.s64 	%rd92, %rd90, %rd91;
	ld.f64 	%fd41, [%rd92];
	ld.global.u64 	%rd93, [%rd8];
	mul.wide.s32 	%rd94, %r1, 8;
	add.s64 	%rd95, %rd93, %rd94;
	ld.f64 	%fd42, [%rd95];
	fma.rn.f64 	%fd43, %fd40, %fd41, %fd42;
	st.f64 	[%rd95], %fd43;
	ld.global.u64 	%rd96, [%rd7];
	add.s64 	%rd97, %rd96, %rd88;
	ld.f64 	%fd44, [%rd97+8];
	ld.global.u64 	%rd98, [%rd9];
	add.s64 	%rd99, %rd98, %rd91;
	ld.f64 	%fd45, [%rd99+8];
	ld.global.u64 	%rd100, [%rd8];
	add.s64 	%rd101, %rd100, %rd94;
	ld.f64 	%fd46, [%rd101];
	fma.rn.f64 	%fd47, %fd44, %fd45, %fd46;
	st.f64 	[%rd101], %fd47;
	ld.global.u64 	%rd102, [%rd7];
	add.s64 	%rd103, %rd102, %rd88;
	ld.f64 	%fd48, [%rd103+16];
	ld.global.u64 	%rd104, [%rd9];
	add.s64 	%rd105, %rd104, %rd91;
	ld.f64 	%fd49, [%rd105+16];
	ld.global.u64 	%rd106, [%rd8];
	add.s64 	%rd107, %rd106, %rd94;
	ld.f64 	%fd50, [%rd107];
	fma.rn.f64 	%fd51, %fd48, %fd49, %fd50;
	st.f64 	[%rd107], %fd51;
	ld.global.u64 	%rd108, [%rd7];
	add.s64 	%rd109, %rd108, %rd88;
	ld.f64 	%fd52, [%rd109+24];
	ld.global.u64 	%rd110, [%rd9];
	add.s64 	%rd111, %rd110, %rd91;
	ld.f64 	%fd53, [%rd111+24];
	ld.global.u64 	%rd112, [%rd8];
	add.s64 	%rd113, %rd112, %rd94;
	ld.f64 	%fd54, [%rd113];
	fma.rn.f64 	%fd55, %fd52, %fd53, %fd54;
	st.f64 	[%rd113], %fd55;
	add.s32 	%r63, %r63, 4;
$L__BB3_12:
	setp.eq.s32 	%p9, %r4, 0;
	@%p9 bra 	$L__BB3_17;
	setp.eq.s32 	%p10, %r4, 1;
	@%p10 bra 	$L__BB3_15;
	ld.global.u64 	%rd114, [%rd7];
	mul.wide.u32 	%rd115, %r63, 8;
	add.s64 	%rd116, %rd114, %rd115;
	ld.f64 	%fd56, [%rd116];
	ld.global.u64 	%rd117, [%rd9];
	add.s32 	%r33, %r63, %r2;
	mul.wide.s32 	%rd118, %r33, 8;
	add.s64 	%rd119, %rd117, %rd118;
	ld.f64 	%fd57, [%rd119];
	ld.global.u64 	%rd120, [%rd8];
	mul.wide.s32 	%rd121, %r1, 8;
	add.s64 	%rd122, %rd120, %rd121;
	ld.f64 	%fd58, [%rd122];
	fma.rn.f64 	%fd59, %fd56, %fd57, %fd58;
	st.f64 	[%rd122], %fd59;
	ld.global.u64 	%rd123, [%rd7];
	add.s64 	%rd124, %rd123, %rd115;
	ld.f64 	%fd60, [%rd124+8];
	ld.global.u64 	%rd125, [%rd9];
	add.s64 	%rd126, %rd125, %rd118;
	ld.f64 	%fd61, [%rd126+8];
	ld.global.u64 	%rd127, [%rd8];
	add.s64 	%rd128, %rd127, %rd121;
	ld.f64 	%fd62, [%rd128];
	fma.rn.f64 	%fd63, %fd60, %fd61, %fd62;
	st.f64 	[%rd128], %fd63;
	add.s32 	%r63, %r63, 2;
$L__BB3_15:
	setp.eq.s32 	%p11, %r6, 0;
	@%p11 bra 	$L__BB3_17;
	ld.global.u64 	%rd129, [%rd7];
	mul.wide.u32 	%rd130, %r63, 8;
	add.s64 	%rd131, %rd129, %rd130;
	ld.f64 	%fd64, [%rd131];
	ld.global.u64 	%rd132, [%rd9];
	add.s32 	%r34, %r63, %r2;
	mul.wide.s32 	%rd133, %r34, 8;
	add.s64 	%rd134, %rd132, %rd133;
	ld.f64 	%fd65, [%rd134];
	ld.global.u64 	%rd135, [%rd8];
	mul.wide.s32 	%rd136, %r1, 8;
	add.s64 	%rd137, %rd135, %rd136;
	ld.f64 	%fd66, [%rd137];
	fma.rn.f64 	%fd67, %fd64, %fd65, %fd66;
	st.f64 	[%rd137], %fd67;
$L__BB3_17:
	ld.global.u64 	%rd138, [%rd8];
	mul.wide.s32 	%rd139, %r1, 8;
	add.s64 	%rd12, %rd138, %rd139;
	ld.f64 	%fd1, [%rd12];
	neg.f64 	%fd68, %fd1;
	fma.rn.f64 	%fd69, %fd1, 0dBFF71547652B82FE, 0d4338000000000000;
	{
	.reg .b32 %temp; 
	mov.b64 	{%r18, %temp}, %fd69;
	}
	mov.f64 	%fd70, 0dC338000000000000;
	add.rn.f64 	%fd71, %fd69, %fd70;
	fma.rn.f64 	%fd72, %fd71, 0dBFE62E42FEFA39EF, %fd68;
	fma.rn.f64 	%fd73, %fd71, 0dBC7ABC9E3B39803F, %fd72;
	fma.rn.f64 	%fd74, %fd73, 0d3E5ADE1569CE2BDF, 0d3E928AF3FCA213EA;
	fma.rn.f64 	%fd75, %fd74, %fd73, 0d3EC71DEE62401315;
	fma.rn.f64 	%fd76, %fd75, %fd73, 0d3EFA01997C89EB71;
	fma.rn.f64 	%fd77, %fd76, %fd73, 0d3F2A01A014761F65;
	fma.rn.f64 	%fd78, %fd77, %fd73, 0d3F56C16C1852B7AF;
	fma.rn.f64 	%fd79, %fd78, %fd73, 0d3F81111111122322;
	fma.rn.f64 	%fd80, %fd79, %fd73, 0d3FA55555555502A1;
	fma.rn.f64 	%fd81, %fd80, %fd73, 0d3FC5555555555511;
	fma.rn.f64 	%fd82, %fd81, %fd73, 0d3FE000000000000B;
	fma.rn.f64 	%fd83, %fd82, %fd73, 0d3FF0000000000000;
	fma.rn.f64 	%fd84, %fd83, %fd73, 0d3FF0000000000000;
	{
	.reg .b32 %temp; 
	mov.b64 	{%r19, %temp}, %fd84;
	}
	{
	.reg .b32 %temp; 
	mov.b64 	{%temp, %r20}, %fd84;
	}
	shl.b32 	%r35, %r18, 20;
	add.s32 	%r36, %r35, %r20;
	mov.b64 	%fd98, {%r19, %r36};
	{
	.reg .b32 %temp; 
	mov.b64 	{%temp, %r37}, %fd68;
	}
	mov.b32 	%f2, %r37;
	abs.f32 	%f1, %f2;
	setp.lt.f32 	%p12, %f1, 0f4086232B;
	@%p12 bra 	$L__BB3_20;
	setp.gt.f64 	%p13, %fd1, 0d0000000000000000;
	mov.f64 	%fd85, 0d7FF0000000000000;
	sub.f64 	%fd86, %fd85, %fd1;
	selp.f64 	%fd98, 0d0000000000000000, %fd86, %p13;
	setp.geu.f32 	%p14, %f1, 0f40874800;
	@%p14 bra 	$L__BB3_20;
	shr.u32 	%r38, %r18, 31;
	add.s32 	%r39, %r18, %r38;
	shr.s32 	%r40, %r39, 1;
	shl.b32 	%r41, %r40, 20;
	add.s32 	%r42, %r20, %r41;
	mov.b64 	%fd87, {%r19, %r42};
	sub.s32 	%r43, %r18, %r40;
	shl.b32 	%r44, %r43, 20;
	add.s32 	%r45, %r44, 1072693248;
	mov.b32 	%r46, 0;
	mov.b64 	%fd88, {%r46, %r45};
	mul.f64 	%fd98, %fd88, %fd87;
$L__BB3_20:
	setp.ne.s32 	%p15, %r1, 0;
	add.f64 	%fd89, %fd98, 0d3FF0000000000000;
	rcp.rn.f64 	%fd90, %fd89;
	st.f64 	[%rd12], %fd90;
	mul.wide.u32 	%rd140, %r59, 4;
	add.s64 	%rd13, %rd6, %rd140;
	@%p15 bra 	$L__BB3_22;
$L__BB3_21:
	atom.relaxed.global.cas.b32 	%r47, [%rd13], 1, 1;
	setp.eq.s32 	%p16, %r47, 1;
	@%p16 bra 	$L__BB3_21;
$L__BB3_22:
	setp.ne.s32 	%p17, %r1, 0;
	bar.sync 	0;
	@%p17 bra 	$L__BB3_24;
	mul.wide.u32 	%rd148, %r59, 8;
	add.s64 	%rd149, %rd1, %rd148;
	ld.global.u64 	%rd150, [%rd149];
	mov.b64 	%rd151, 4607182418800017408;
	st.u64 	[%rd150], %rd151;
	bra.uni 	$L__BB3_25;
$L__BB3_24:
	ld.global.u64 	%rd141, [%rd8];
	add.s64 	%rd143, %rd141, %rd139;
	ld.f64 	%fd91, [%rd143];
	mul.wide.u32 	%rd144, %r59, 8;
	add.s64 	%rd145, %rd1, %rd144;
	ld.global.u64 	%rd146, [%rd145];
	add.s64 	%rd147, %rd146, %rd139;
	st.f64 	[%rd147], %fd91;
$L__BB3_25:
	setp.ne.s32 	%p18, %r1, 0;
	bar.sync 	0;
	@%p18 bra 	$L__BB3_27;
	mov.b32 	%r48, 1;
	st.global.u32 	[%rd13], %r48;
	add.u64 	%rd152, %SP, 0;
	add.u64 	%rd153, %SPL, 0;
	st.local.u32 	[%rd153], %r59;
	mov.u64 	%rd154, $str$5;
	cvta.global.u64 	%rd155, %rd154;
	{ // callseq 5, 0
	.param .b64 param0;
	st.param.b64 	[param0], %rd155;
	.param .b64 param1;
	st.param.b64 	[param1], %rd152;
	.param .b32 retval0;
	call.uni (retval0), 
	vprintf, 
	(
	param0, 
	param1
	);
	ld.param.b32 	%r49, [retval0];
	} // callseq 5
$L__BB3_27:
	add.s32 	%r59, %r59, 1;
	setp.ne.s32 	%p19, %r59, %r24;
	@%p19 bra 	$L__BB3_2;
$L__BB3_28:
	bar.sync 	0;
	mul.lo.s32 	%r51, %r23, %r22;
	setp.ge.s32 	%p20, %r1, %r51;
	@%p20 bra 	$L__BB3_33;
	setp.ne.s32 	%p21, %r1, 0;
	@%p21 bra 	$L__BB3_31;
$L__BB3_30:
	atom.relaxed.global.cas.b32 	%r52, [%rd4], 1, 1;
	setp.ne.s32 	%p22, %r52, 1;
	@%p22 bra 	$L__BB3_30;
$L__BB3_31:
	ld.param.f64 	%fd97, [_Z20StartStageInputlayerPdPS_S0_S0_S0_S0_PiS1_iiid_param_11];
	ld.param.u64 	%rd169, [_Z20StartStageInputlayerPdPS_S0_S0_S0_S0_PiS1_iiid_param_5];
	setp.ne.s32 	%p23, %r1, 0;
	bar.sync 	0;
	ld.global.u64 	%rd156, [%rd3];
	mul.wide.s32 	%rd157, %r1, 8;
	add.s64 	%rd158, %rd156, %rd157;
	ld.f64 	%fd92, [%rd158];
	ld.global.u64 	%rd159, [%rd2];
	div.s32 	%r53, %r1, %r22;
	mul.lo.s32 	%r54, %r53, %r22;
	sub.s32 	%r55, %r1, %r54;
	mul.wide.s32 	%rd160, %r55, 8;
	add.s64 	%rd161, %rd159, %rd160;
	ld.f64 	%fd93, [%rd161];
	mul.f64 	%fd94, %fd97, %fd93;
	cvta.to.global.u64 	%rd162, %rd169;
	ld.global.u64 	%rd163, [%rd162];
	mul.wide.s32 	%rd164, %r53, 8;
	add.s64 	%rd165, %rd163, %rd164;
	ld.f64 	%fd95, [%rd165];
	fma.rn.f64 	%fd96, %fd94, %fd95, %fd92;
	st.f64 	[%rd158], %fd96;
	bar.sync 	0;
	@%p23 bra 	$L__BB3_33;
	mov.b32 	%r56, 0;
	st.global.u32 	[%rd4], %r56;
	mov.u64 	%rd166, $str$6;
	cvta.global.u64 	%rd167, %rd166;
	{ // callseq 6, 0
	.param .b64 param0;
	st.param.b64 	[param0], %rd167;
	.param .b64 param1;
	st.param.b64 	[param1], 0;
	.param .b32 retval0;
	call.uni (retval0), 
	vprintf, 
	(
	param0, 
	param1
	);
	ld.param.b32 	%r57, [retval0];
	} // callseq 6
$L__BB3_33:
	ret;

}
	// .globl	_Z21StartStageHiddenlayerPPdS0_S0_S0_S0_S0_S0_PiS1_S1_S1_iiiid
.visible .entry _Z21StartStageHiddenlayerPPdS0_S0_S0_S0_S0_S0_PiS1_S1_S1_iiiid(
	.param .u64 .ptr .align 1 _Z21StartStageHiddenlayerPPdS0_S0_S0_S0_S0_S0_PiS1_S1_S1_iiiid_param_0,
	.param .u64 .ptr .align 1 _Z21StartStageHiddenlayerPPdS0_S0_S0_S0_S0_S0_PiS1_S1_S1_iiiid_param_1,
	.param .u64 .ptr .align 1 _Z21StartStageHiddenlayerPPdS0_S0_S0_S0_S0_S0_PiS1_S1_S1_iiiid_param_2,
	.param .u64 .ptr .align 1 _Z21StartStageHiddenlayerPPdS0_S0_S0_S0_S0_S0_PiS1_S1_S1_iiiid_param_3,
	.param .u64 .ptr .align 1 _Z21StartStageHiddenlayerPPdS0_S0_S0_S0_S0_S0_PiS1_S1_S1_iiiid_param_4,
	.param .u64 .ptr .align 1 _Z21StartStageHiddenlayerPPdS0_S0_S0_S0_S0_S0_PiS1_S1_S1_iiiid_param_5,
	.param .u64 .ptr .align 1 _Z21StartStageHiddenlayerPPdS0_S0_S0_S0_S0_S0_PiS1_S1_S1_iiiid_param_6,
	.param .u64 .ptr .align 1 _Z21StartStageHiddenlayerPPdS0_S0_S0_S0_S0_S0_PiS1_S1_S1_iiiid_param_7,
	.param .u64 .ptr .align 1 _Z21StartStageHiddenlayerPPdS0_S0_S0_S0_S0_S0_PiS1_S1_S1_iiiid_param_8,
	.param .u64 .ptr .align 1 _Z21StartStageHiddenlayerPPdS0_S0_S0_S0_S0_S0_PiS1_S1_S1_iiiid_param_9,
	.param .u64 .ptr .align 1 _Z21StartStageHiddenlayerPPdS0_S0_S0_S0_S0_S0_PiS1_S1_S1_iiiid_param_10,
	.param .u32 _Z21StartStageHiddenlayerPPdS0_S0_S0_S0_S0_S0_PiS1_S1_S1_iiiid_param_11,
	.param .u32 _Z21StartStageHiddenlayerPPdS0_S0_S0_S0_S0_S0_PiS1_S1_S1_iiiid_param_12,
	.param .u32 _Z21StartStageHiddenlayerPPdS0_S0_S0_S0_S0_S0_PiS1_S1_S1_iiiid_param_13,
	.param .u32 _Z21StartStageHiddenlayerPPdS0_S0_S0_S0_S0_S0_PiS1_S1_S1_iiiid_param_14,
	.param .f64 _Z21StartStageHiddenlayerPPdS0_S0_S0_S0_S0_S0_PiS1_S1_S1_iiiid_param_15
)
{
	.local .align 8 .b8 	__local_depot4[8];
	.reg .b64 	%SP;
	.reg .b64 	%SPL;
	.reg .pred 	%p<40>;
	.reg .b32 	%r<143>;
	.reg .b32 	%f<3>;
	.reg .b64 	%rd<315>;
	.reg .b64 	%fd<159>;

	mov.u64 	%SPL, __local_depot4;
	cvta.local.u64 	%SP, %SPL;
	ld.param.u64 	%rd27, [_Z21StartStageHiddenlayerPPdS0_S0_S0_S0_S0_S0_PiS1_S1_S1_iiiid_param_0];
	ld.param.u64 	%rd22, [_Z21StartStageHiddenlayerPPdS0_S0_S0_S0_S0_S0_PiS1_S1_S1_iiiid_param_1];
	ld.param.u64 	%rd28, [_Z21StartStageHiddenlayerPPdS0_S0_S0_S0_S0_S0_PiS1_S1_S1_iiiid_param_2];
	ld.param.u64 	%rd29, [_Z21StartStageHiddenlayerPPdS0_S0_S0_S0_S0_S0_PiS1_S1_S1_iiiid_param_3];
	ld.param.u64 	%rd30, [_Z21StartStageHiddenlayerPPdS0_S0_S0_S0_S0_S0_PiS1_S1_S1_iiiid_param_4];
	ld.param.u64 	%rd31, [_Z21StartStageHiddenlayerPPdS0_S0_S0_S0_S0_S0_PiS1_S1_S1_iiiid_param_5];
	ld.param.u64 	%rd32, [_Z21StartStageHiddenlayerPPdS0_S0_S0_S0_S0_S0_PiS1_S1_S1_iiiid_param_7];
	ld.param.u64 	%rd24, [_Z21StartStageHiddenlayerPPdS0_S0_S0_S0_S0_S0_PiS1_S1_S1_iiiid_param_8];
	ld.param.u32 	%r67, [_Z21StartStageHiddenlayerPPdS0_S0_S0_S0_S0_S0_PiS1_S1_S1_iiiid_param_11];
	ld.param.u32 	%r68, [_Z21StartStageHiddenlayerPPdS0_S0_S0_S0_S0_S0_PiS1_S1_S1_iiiid_param_12];
	ld.param.u32 	%r69, [_Z21StartStageHiddenlayerPPdS0_S0_S0_S0_S0_S0_PiS1_S1_S1_iiiid_param_13];
	ld.param.u32 	%r70, [_Z21StartStageHiddenlayerPPdS0_S0_S0_S0_S0_S0_PiS1_S1_S1_iiiid_param_14];
	cvta.to.global.u64 	%rd1, %rd29;
	cvta.to.global.u64 	%rd2, %rd32;
	cvta.to.global.u64 	%rd3, %rd31;
	cvta.to.global.u64 	%rd4, %rd27;
	cvta.to.global.u64 	%rd5, %rd28;
	cvta.to.global.u64 	%rd6, %rd30;
	mov.u32 	%r71, %ntid.x;
	mov.u32 	%r72, %ctaid.x;
	mul.lo.s32 	%r1, %r71, %r72;
	mov.u32 	%r2, %tid.x;
	add.s32 	%r3, %r1, %r2;
	setp.lt.s32 	%p1, %r69, 1;
	@%p1 bra 	$L__BB4_29;
	mul.lo.s32 	%r4, %r67, %r3;
	and.b32  	%r5, %r67, 7;
	add.s32 	%r6, %r5, -1;
	and.b32  	%r7, %r67, 3;
	and.b32  	%r8, %r67, 2147483640;
	and.b32  	%r9, %r67, 1;
	cvta.to.global.u64 	%rd7, %rd22;
	cvta.to.global.u64 	%rd8, %rd24;
	mov.b32 	%r124, 0;
$L__BB4_2:
	setp.ne.s32 	%p2, %r3, 0;
	@%p2 bra 	$L__BB4_5;
	mul.wide.u32 	%rd33, %r124, 4;
	add.s64 	%rd9, %rd2, %rd33;
$L__BB4_4:
	atom.relaxed.global.cas.b32 	%r74, [%rd9], 1, 1;
	setp.ne.s32 	%p3, %r74, 1;
	@%p3 bra 	$L__BB4_4;
$L__BB4_5:
	setp.ge.s32 	%p4, %r3, %r68;
	bar.sync 	0;
	@%p4 bra 	$L__BB4_28;
	setp.lt.s32 	%p5, %r67, 1;
	mul.wide.u32 	%rd34, %r124, 8;
	add.s64 	%rd10, %rd7, %rd34;
	ld.global.u64 	%rd35, [%rd10];
	mul.wide.s32 	%rd36, %r3, 8;
	add.s64 	%rd37, %rd35, %rd36;
	mov.b64 	%rd38, 0;
	st.u64 	[%rd37], %rd38;
	@%p5 bra 	$L__BB4_18;
	setp.lt.u32 	%p6, %r67, 8;
	add.s64 	%rd11, %rd4, %rd34;
	add.s64 	%rd12, %rd5, %rd34;
	mov.b32 	%r127, 0;
	@%p6 bra 	$L__BB4_10;
	mov.b32 	%r125, 0;
$L__BB4_9:
	.pragma "nounroll";
	ld.global.u64 	%rd40, [%rd11];
	mul.wide.u32 	%rd41, %r125, 8;
	add.s64 	%rd42, %rd40, %rd41;
	ld.f64 	%fd7, [%rd42];
	ld.global.u64 	%rd43, [%rd12];
	add.s32 	%r77, %r125, %r4;
	mul.wide.s32 	%rd44, %r77, 8;
	add.s64 	%rd45, %rd43, %rd44;
	ld.f64 	%fd8, [%rd45];
	ld.global.u64 	%rd46, [%rd10];
	mul.wide.s32 	%rd47, %r3, 8;
	add.s64 	%rd48, %rd46, %rd47;
	ld.f64 	%fd9, [%rd48];
	fma.rn.f64 	%fd10, %fd7, %fd8, %fd9;
	st.f64 	[%rd48], %fd10;
	ld.global.u64 	%rd49, [%rd11];
	add.s64 	%rd50, %rd49, %rd41;
	ld.f64 	%fd11, [%rd50+8];
	ld.global.u64 	%rd51, [%rd12];
	add.s64 	%rd52, %rd51, %rd44;
	ld.f64 	%fd12, [%rd52+8];
	ld.global.u64 	%rd53, [%rd10];
	add.s64 	%rd54, %rd53, %rd47;
	ld.f64 	%fd13, [%rd54];
	fma.rn.f64 	%fd14, %fd11, %fd12, %fd13;
	st.f64 	[%rd54], %fd14;
	ld.global.u64 	%rd55, [%rd11];
	add.s64 	%rd56, %rd55, %rd41;
	ld.f64 	%fd15, [%rd56+16];
	ld.global.u64 	%rd57, [%rd12];
	add.s64 	%rd58, %rd57, %rd44;
	ld.f64 	%fd16, [%rd58+16];
	ld.global.u64 	%rd59, [%rd10];
	add.s64 	%rd60, %rd59, %rd47;
	ld.f64 	%fd17, [%rd60];
	fma.rn.f64 	%fd18, %fd15, %fd16, %fd17;
	st.f64 	[%rd60], %fd18;
	ld.global.u64 	%rd61, [%rd11];
	add.s64 	%rd62, %rd61, %rd41;
	ld.f64 	%fd19, [%rd62+24];
	ld.global.u64 	%rd63, [%rd12];
	add.s64 	%rd64, %rd63, %rd44;
	ld.f64 	%fd20, [%rd64+24];
	ld.global.u64 	%rd65, [%rd10];
	add.s64 	%rd66, %rd65, %rd47;
	ld.f64 	%fd21, [%rd66];
	fma.rn.f64 	%fd22, %fd19, %fd20, %fd21;
	st.f64 	[%rd66], %fd22;
	ld.global.u64 	%rd67, [%rd11];
	add.s64 	%rd68, %rd67, %rd41;
	ld.f64 	%fd23, [%rd68+32];
	ld.global.u64 	%rd69, [%rd12];
	add.s64 	%rd70, %rd69, %rd44;
	ld.f64 	%fd24, [%rd70+32];
	ld.global.u64 	%rd71, [%rd10];
	add.s64 	%rd72, %rd71, %rd47;
	ld.f64 	%fd25, [%rd72];
	fma.rn.f64 	%fd26, %fd23, %fd24, %fd25;
	st.f64 	[%rd72], %fd26;
	ld.global.u64 	%rd73, [%rd11];
	add.s64 	%rd74, %rd73, %rd41;
	ld.f64 	%fd27, [%rd74+40];
	ld.global.u64 	%rd75, [%rd12];
	add.s64 	%rd76, %rd75, %rd44;
	ld.f64 	%fd28, [%rd76+40];
	ld.global.u64 	%rd77, [%rd10];
	add.s64 	%rd78, %rd77, %rd47;
	ld.f64 	%fd29, [%rd78];
	fma.rn.f64 	%fd30, %fd27, %fd28, %fd29;
	st.f64 	[%rd78], %fd30;
	ld.global.u64 	%rd79, [%rd11];
	add.s64 	%rd80, %rd79, %rd41;
	ld.f64 	%fd31, [%rd80+48];
	ld.global.u64 	%rd81, [%rd12];
	add.s64 	%rd82, %rd81, %rd44;
	ld.f64 	%fd32, [%rd82+48];
	ld.global.u64 	%rd83, [%rd10];
	add.s64 	%rd84, %rd83, %rd47;
	ld.f64 	%fd33, [%rd84];
	fma.rn.f64 	%fd34, %fd31, %fd32, %fd33;
	st.f64 	[%rd84], %fd34;
	ld.global.u64 	%rd85, [%rd11];
	add.s64 	%rd86, %rd85, %rd41;
	ld.f64 	%fd35, [%rd86+56];
	ld.global.u64 	%rd87, [%rd12];
	add.s64 	%rd88, %rd87, %rd44;
	ld.f64 	%fd36, [%rd88+56];
	ld.global.u64 	%rd89, [%rd10];
	add.s64 	%rd90, %rd89, %rd47;
	ld.f64 	%fd37, [%rd90];
	fma.rn.f64 	%fd38, %fd35, %fd36, %fd37;
	st.f64 	[%rd90], %fd38;
	add.s32 	%r125, %r125, 8;
	setp.ne.s32 	%p7, %r125, %r8;
	mov.u32 	%r127, %r8;
	@%p7 bra 	$L__BB4_9;
$L__BB4_10:
	setp.eq.s32 	%p8, %r5, 0;
	@%p8 bra 	$L__BB4_18;
	setp.lt.u32 	%p9, %r6, 3;
	@%p9 bra 	$L__BB4_13;
	ld.global.u64 	%rd91, [%rd11];
	mul.wide.u32 	%rd92, %r127, 8;
	add.s64 	%rd93, %rd91, %rd92;
	ld.f64 	%fd39, [%rd93];
	ld.global.u64 	%rd94, [%rd12];
	add.s32 	%r78, %r127, %r4;
	mul.wide.s32 	%rd95, %r78, 8;
	add.s64 	%rd96, %rd94, %rd95;
	ld.f64 	%fd40, [%rd96];
	ld.global.u64 	%rd97, [%rd10];
	mul.wide.s32 	%rd98, %r3, 8;
	add.s64 	%rd99, %rd97, %rd98;
	ld.f64 	%fd41, [%rd99];
	fma.rn.f64 	%fd42, %fd39, %fd40, %fd41;
	st.f64 	[%rd99], %fd42;
	ld.global.u64 	%rd100, [%rd11];
	add.s64 	%rd101, %rd100, %rd92;
	ld.f64 	%fd43, [%rd101+8];
	ld.global.u64 	%rd102, [%rd12];
	add.s64 	%rd103, %rd102, %rd95;
	ld.f64 	%fd44, [%rd103+8];
	ld.global.u64 	%rd104, [%rd10];
	add.s64 	%rd105, %rd104, %rd98;
	ld.f64 	%fd45, [%rd105];
	fma.rn.f64 	%fd46, %fd43, %fd44, %fd45;
	st.f64 	[%rd105], %fd46;
	ld.global.u64 	%rd106, [%rd11];
	add.s64 	%rd107, %rd106, %rd92;
	ld.f64 	%fd47, [%rd107+16];
	ld.global.u64 	%rd108, [%rd12];
	add.s64 	%rd109, %rd108, %rd95;
	ld.f64 	%fd48, [%rd109+16];
	ld.global.u64 	%rd110, [%rd10];
	add.s64 	%rd111, %rd110, %rd98;
	ld.f64 	%fd49, [%rd111];
	fma.rn.f64 	%fd50, %fd47, %fd48, %fd49;
	st.f64 	[%rd111], %fd50;
	ld.global.u64 	%rd112, [%rd11];
	add.s64 	%rd113, %rd112, %rd92;
	ld.f64 	%fd51, [%rd113+24];
	ld.global.u64 	%rd114, [%rd12];
	add.s64 	%rd115, %rd114, %rd95;
	ld.f64 	%fd52, [%rd115+24];
	ld.global.u64 	%rd116, [%rd10];
	add.s64 	%rd117, %rd116, %rd98;
	ld.f64 	%fd53, [%rd117];
	fma.rn.f64 	%fd54, %fd51, %fd52, %fd53;
	st.f64 	[%rd117], %fd54;
	add.s32 	%r127, %r127, 4;
$L__BB4_13:
	setp.eq.s32 	%p10, %r7, 0;
	@%p10 bra 	$L__BB4_18;
	setp.eq.s32 	%p11, %r7, 1;
	@%p11 bra 	$L__BB4_16;
	ld.global.u64 	%rd118, [%rd11];
	mul.wide.u32 	%rd119, %r127, 8;
	add.s64 	%rd120, %rd118, %rd119;
	ld.f64 	%fd55, [%rd120];
	ld.global.u64 	%rd121, [%rd12];
	add.s32 	%r79, %r127, %r4;
	mul.wide.s32 	%rd122, %r79, 8;
	add.s64 	%rd123, %rd121, %rd122;
	ld.f64 	%fd56, [%rd123];
	ld.global.u64 	%rd124, [%rd10];
	mul.wide.s32 	%rd125, %r3, 8;
	add.s64 	%rd126, %rd124, %rd125;
	ld.f64 	%fd57, [%rd126];
	fma.rn.f64 	%fd58, %fd55, %fd56, %fd57;
	st.f64 	[%rd126], %fd58;
	ld.global.u64 	%rd127, [%rd11];
	add.s64 	%rd128, %rd127, %rd119;
	ld.f64 	%fd59, [%rd128+8];
	ld.global.u64 	%rd129, [%rd12];
	add.s64 	%rd130, %rd129, %rd122;
	ld.f64 	%fd60, [%rd130+8];
	ld.global.u64 	%rd131, [%rd10];
	add.s64 	%rd132, %rd131, %rd125;
	ld.f64 	%fd61, [%rd132];
	fma.rn.f64 	%fd62, %fd59, %fd60, %fd61;
	st.f64 	[%rd132], %fd62;
	add.s32 	%r127, %r127, 2;
$L__BB4_16:
	setp.eq.s32 	%p12, %r9, 0;
	@%p12 bra 	$L__BB4_18;
	ld.global.u64 	%rd133, [%rd11];
	mul.wide.u32 	%rd134, %r127, 8;
	add.s64 	%rd135, %rd133, %rd134;
	ld.f64 	%fd63, [%rd135];
	ld.global.u64 	%rd136, [%rd12];
	add.s32 	%r80, %r127, %r4;
	mul.wide.s32 	%rd137, %r80, 8;
	add.s64 	%rd138, %rd136, %rd137;
	ld.f64 	%fd64, [%rd138];
	ld.global.u64 	%rd139, [%rd10];
	mul.wide.s32 	%rd140, %r3, 8;
	add.s64 	%rd141, %rd139, %rd140;
	ld.f64 	%fd65, [%rd141];
	fma.rn.f64 	%fd66, %fd63, %fd64, %fd65;
	st.f64 	[%rd141], %fd66;
$L__BB4_18:
	ld.global.u64 	%rd142, [%rd10];
	mul.wide.s32 	%rd143, %r3, 8;
	add.s64 	%rd13, %rd142, %rd143;
	ld.f64 	%fd1, [%rd13];
	neg.f64 	%fd67, %fd1;
	fma.rn.f64 	%fd68, %fd1, 0dBFF71547652B82FE, 0d4338000000000000;
	{
	.reg .b32 %temp; 
	mov.b64 	{%r18, %temp}, %fd68;
	}
	mov.f64 	%fd69, 0dC338000000000000;
	add.rn.f64 	%fd70, %fd68, %fd69;
	fma.rn.f64 	%fd71, %fd70, 0dBFE62E42FEFA39EF, %fd67;
	fma.rn.f64 	%fd72, %fd70, 0dBC7ABC9E3B39803F, %fd71;
	fma.rn.f64 	%fd73, %fd72, 0d3E5ADE1569CE2BDF, 0d3E928AF3FCA213EA;
	fma.rn.f64 	%fd74, %fd73, %fd72, 0d3EC71DEE62401315;
	fma.rn.f64 	%fd75, %fd74, %fd72, 0d3EFA01997C89EB71;
	fma.rn.f64 	%fd76, %fd75, %fd72, 0d3F2A01A014761F65;
	fma.rn.f64 	%fd77, %fd76, %fd72, 0d3F56C16C1852B7AF;
	fma.rn.f64 	%fd78, %fd77, %fd72, 0d3F81111111122322;
	fma.rn.f64 	%fd79, %fd78, %fd72, 0d3FA55555555502A1;
	fma.rn.f64 	%fd80, %fd79, %fd72, 0d3FC5555555555511;
	fma.rn.f64 	%fd81, %fd80, %fd72, 0d3FE000000000000B;
	fma.rn.f64 	%fd82, %fd81, %fd72, 0d3FF0000000000000;
	fma.rn.f64 	%fd83, %fd82, %fd72, 0d3FF0000000000000;
	{
	.reg .b32 %temp; 
	mov.b64 	{%r19, %temp}, %fd83;
	}
	{
	.reg .b32 %temp; 
	mov.b64 	{%temp, %r20}, %fd83;
	}
	shl.b32 	%r81, %r18, 20;
	add.s32 	%r82, %r81, %r20;
	mov.b64 	%fd158, {%r19, %r82};
	{
	.reg .b32 %temp; 
	mov.b64 	{%temp, %r83}, %fd67;
	}
	mov.b32 	%f2, %r83;
	abs.f32 	%f1, %f2;
	setp.lt.f32 	%p13, %f1, 0f4086232B;
	@%p13 bra 	$L__BB4_21;
	setp.gt.f64 	%p14, %fd1, 0d0000000000000000;
	mov.f64 	%fd84, 0d7FF0000000000000;
	sub.f64 	%fd85, %fd84, %fd1;
	selp.f64 	%fd158, 0d0000000000000000, %fd85, %p14;
	setp.geu.f32 	%p15, %f1, 0f40874800;
	@%p15 bra 	$L__BB4_21;
	shr.u32 	%r84, %r18, 31;
	add.s32 	%r85, %r18, %r84;
	shr.s32 	%r86, %r85, 1;
	shl.b32 	%r87, %r86, 20;
	add.s32 	%r88, %r20, %r87;
	mov.b64 	%fd86, {%r19, %r88};
	sub.s32 	%r89, %r18, %r86;
	shl.b32 	%r90, %r89, 20;
	add.s32 	%r91, %r90, 1072693248;
	mov.b32 	%r92, 0;
	mov.b64 	%fd87, {%r92, %r91};
	mul.f64 	%fd158, %fd87, %fd86;
$L__BB4_21:
	setp.ne.s32 	%p16, %r3, 0;
	add.f64 	%fd88, %fd158, 0d3FF0000000000000;
	rcp.rn.f64 	%fd89, %fd88;
	st.f64 	[%rd13], %fd89;
	mul.wide.u32 	%rd144, %r124, 4;
	add.s64 	%rd14, %rd8, %rd144;
	@%p16 bra 	$L__BB4_23;
$L__BB4_22:
	atom.relaxed.global.cas.b32 	%r93, [%rd14], 1, 1;
	setp.eq.s32 	%p17, %r93, 1;
	@%p17 bra 	$L__BB4_22;
$L__BB4_23:
	setp.ne.s32 	%p18, %r3, 0;
	bar.sync 	0;
	@%p18 bra 	$L__BB4_25;
	mul.wide.u32 	%rd152, %r124, 8;
	add.s64 	%rd153, %rd1, %rd152;
	ld.global.u64 	%rd154, [%rd153];
	mov.b64 	%rd155, 4607182418800017408;
	st.u64 	[%rd154], %rd155;
	bra.uni 	$L__BB4_26;
$L__BB4_25:
	ld.global.u64 	%rd145, [%rd10];
	add.s64 	%rd147, %rd145, %rd143;
	ld.f64 	%fd90, [%rd147];
	mul.wide.u32 	%rd148, %r124, 8;
	add.s64 	%rd149, %rd1, %rd148;
	ld.global.u64 	%rd150, [%rd149];
	add.s64 	%rd151, %rd150, %rd143;
	st.f64 	[%rd151], %fd90;
$L__BB4_26:
	setp.ne.s32 	%p19, %r3, 0;
	bar.sync 	0;
	@%p19 bra 	$L__BB4_28;
	mov.b32 	%r94, 1;
	st.global.u32 	[%rd14], %r94;
	add.u64 	%rd156, %SP, 0;
	add.u64 	%rd157, %SPL, 0;
	st.local.v2.u32 	[%rd157], {%r70, %r124};
	mov.u64 	%rd158, $str$7;
	cvta.global.u64 	%rd159, %rd158;
	{ // callseq 7, 0
	.param .b64 param0;
	st.param.b64 	[param0], %rd159;
	.param .b64 param1;
	st.param.b64 	[param1], %rd156;
	.param .b32 retval0;
	call.uni (retval0), 
	vprintf, 
	(
	param0, 
	param1
	);
	ld.param.b32 	%r95, [retval0];
	} // callseq 7
$L__BB4_28:
	add.s32 	%r124, %r124, 1;
	setp.ne.s32 	%p20, %r124, %r69;
	@%p20 bra 	$L__BB4_2;
$L__BB4_29:
	bar.sync 	0;
	setp.lt.s32 	%p21, %r70, 0;
	@%p21 bra 	$L__BB4_56;
	mul.lo.s32 	%r22, %r68, %r67;
	add.s32 	%r98, %r68, -1;
	add.s32 	%r23, %r68, -2;
	add.s32 	%r99, %r68, 7;
	and.b32  	%r100, %r99, 7;
	add.s32 	%r24, %r100, -1;
	add.s32 	%r101, %r68, 3;
	and.b32  	%r25, %r101, 3;
	and.b32  	%r26, %r98, 7;
	and.b32  	%r27, %r99, 3;
	and.b32  	%r28, %r101, 1;
	and.b32  	%r102, %r98, -8;
	neg.s32 	%r29, %r102;
	shl.b32 	%r103, %r67, 1;
	add.s32 	%r30, %r3, %r103;
	shl.b32 	%r31, %r67, 3;
	mad.lo.s32 	%r32, %r67, 3, %r3;
	shl.b32 	%r104, %r67, 2;
	add.s32 	%r33, %r3, %r104;
	mad.lo.s32 	%r34, %r67, 5, %r3;
	mad.lo.s32 	%r35, %r67, 6, %r3;
	mad.lo.s32 	%r36, %r67, 7, %r3;
	add.s32 	%r105, %r2, %r67;
	add.s32 	%r37, %r105, %r1;
	mov.b32 	%r129, 0;
	mul.wide.s32 	%rd164, %r3, 8;
$L__BB4_31:
	mov.u32 	%r38, %r129;
	setp.ge.s32 	%p22, %r3, %r22;
	@%p22 bra 	$L__BB4_55;
	ld.param.u64 	%rd313, [_Z21StartStageHiddenlayerPPdS0_S0_S0_S0_S0_S0_PiS1_S1_S1_iiiid_param_10];
	setp.ne.s32 	%p23, %r3, 0;
	cvta.to.global.u64 	%rd160, %rd313;
	mul.wide.u32 	%rd161, %r38, 4;
	add.s64 	%rd15, %rd160, %rd161;
	@%p23 bra 	$L__BB4_34;
$L__BB4_33:
	atom.relaxed.global.cas.b32 	%r106, [%rd15], 1, 1;
	setp.ne.s32 	%p24, %r106, 1;
	@%p24 bra 	$L__BB4_33;
$L__BB4_34:
	setp.ge.s32 	%p25, %r3, %r67;
	bar.sync 	0;
	@%p25 bra 	$L__BB4_48;
	setp.lt.s32 	%p26, %r68, 2;
	mul.wide.u32 	%rd162, %r38, 8;
	add.s64 	%rd16, %rd6, %rd162;
	ld.global.u64 	%rd163, [%rd16];
	add.s64 	%rd165, %rd163, %rd164;
	mov.b64 	%rd166, 0;
	st.u64 	[%rd165], %rd166;
	@%p26 bra 	$L__BB4_48;
	setp.lt.u32 	%p27, %r23, 7;
	add.s64 	%rd17, %rd3, %rd162;
	add.s64 	%rd18, %rd5, %rd162;
	mov.b32 	%r141, 1;
	@%p27 bra 	$L__BB4_40;
	add.s32 	%r131, %r3, %r31;
	mov.b32 	%r138, 0;
	mov.b64 	%rd314, 0;
	mov.u32 	%r130, %r37;
	mov.u32 	%r132, %r36;
	mov.u32 	%r133, %r35;
	mov.u32 	%r134, %r34;
	mov.u32 	%r135, %r33;
	mov.u32 	%r136, %r32;
	mov.u32 	%r137, %r30;
	mov.u32 	%r139, %r29;
$L__BB4_38:
	.pragma "nounroll";
	ld.global.u64 	%rd169, [%rd17];
	add.s64 	%rd170, %rd169, %rd314;
	ld.f64 	%fd91, [%rd170+8];
	ld.global.u64 	%rd171, [%rd18];
	mul.wide.s32 	%rd172, %r130, 8;
	add.s64 	%rd173, %rd171, %rd172;
	ld.f64 	%fd92, [%rd173];
	ld.global.u64 	%rd174, [%rd16];
	mul.wide.s32 	%rd175, %r3, 8;
	add.s64 	%rd176, %rd174, %rd175;
	ld.f64 	%fd93, [%rd176];
	fma.rn.f64 	%fd94, %fd91, %fd92, %fd93;
	st.f64 	[%rd176], %fd94;
	ld.global.u64 	%rd177, [%rd17];
	add.s64 	%rd178, %rd177, %rd314;
	ld.f64 	%fd95, [%rd178+16];
	ld.global.u64 	%rd179, [%rd18];
	mul.wide.s32 	%rd180, %r137, 8;
	add.s64 	%rd181, %rd179, %rd180;
	ld.f64 	%fd96, [%rd181];
	ld.global.u64 	%rd182, [%rd16];
	add.s64 	%rd183, %rd182, %rd175;
	ld.f64 	%fd97, [%rd183];
	fma.rn.f64 	%fd98, %fd95, %fd96, %fd97;
	st.f64 	[%rd183], %fd98;
	ld.global.u64 	%rd184, [%rd17];
	add.s64 	%rd185, %rd184, %rd314;
	ld.f64 	%fd99, [%rd185+24];
	ld.global.u64 	%rd186, [%rd18];
	mul.wide.s32 	%rd187, %r136, 8;
	add.s64 	%rd188, %rd186, %rd187;
	ld.f64 	%fd100, [%rd188];
	ld.global.u64 	%rd189, [%rd16];
	add.s64 	%rd190, %rd189, %rd175;
	ld.f64 	%fd101, [%rd190];
	fma.rn.f64 	%fd102, %fd99, %fd100, %fd101;
	st.f64 	[%rd190], %fd102;
	ld.global.u64 	%rd191, [%rd17];
	add.s64 	%rd192, %rd191, %rd314;
	ld.f64 	%fd103, [%rd192+32];
	ld.global.u64 	%rd193, [%rd18];
	mul.wide.s32 	%rd194, %r135, 8;
	add.s64 	%rd195, %rd193, %rd194;
	ld.f64 	%fd104, [%rd195];
	ld.global.u64 	%rd196, [%rd16];
	add.s64 	%rd197, %rd196, %rd175;
	ld.f64 	%fd105, [%rd197];
	fma.rn.f64 	%fd106, %fd103, %fd104, %fd105;
	st.f64 	[%rd197], %fd106;
	ld.global.u64 	%rd198, [%rd17];
	add.s64 	%rd199, %rd198, %rd314;
	ld.f64 	%fd107, [%rd199+40];
	ld.global.u64 	%rd200, [%rd18];
	mul.wide.s32 	%rd201, %r134, 8;
	add.s64 	%rd202, %rd200, %rd201;
	ld.f64 	%fd108, [%rd202];
	ld.global.u64 	%rd203, [%rd16];
	add.s64 	%rd204, %rd203, %rd175;
	ld.f64 	%fd109, [%rd204];
	fma.rn.f64 	%fd110, %fd107, %fd108, %fd109;
	st.f64 	[%rd204], %fd110;
	ld.global.u64 	%rd205, [%rd17];
	add.s64 	%rd206, %rd205, %rd314;
	ld.f64 	%fd111, [%rd206+48];
	ld.global.u64 	%rd207, [%rd18];
	mul.wide.s32 	%rd208, %r133, 8;
	add.s64 	%rd209, %rd207, %rd208;
	ld.f64 	%fd112, [%rd209];
	ld.global.u64 	%rd210, [%rd16];
	add.s64 	%rd211, %rd210, %rd175;
	ld.f64 	%fd113, [%rd211];
	fma.rn.f64 	%fd114, %fd111, %fd112, %fd113;
	st.f64 	[%rd211], %fd114;
	ld.global.u64 	%rd212, [%rd17];
	add.s64 	%rd213, %rd212, %rd314;
	ld.f64 	%fd115, [%rd213+56];
	ld.global.u64 	%rd214, [%rd18];
	mul.wide.s32 	%rd215, %r132, 8;
	add.s64 	%rd216, %rd214, %rd215;
	ld.f64 	%fd116, [%rd216];
	ld.global.u64 	%rd217, [%rd16];
	add.s64 	%rd218, %rd217, %rd175;
	ld.f64 	%fd117, [%rd218];
	fma.rn.f64 	%fd118, %fd115, %fd116, %fd117;
	st.f64 	[%rd218], %fd118;
	ld.global.u64 	%rd219, [%rd17];
	add.s64 	%rd220, %rd219, %rd314;
	ld.f64 	%fd119, [%rd220+64];
	ld.global.u64 	%rd221, [%rd18];
	mul.wide.s32 	%rd222, %r131, 8;
	add.s64 	%rd223, %rd221, %rd222;
	ld.f64 	%fd120, [%rd223];
	ld.global.u64 	%rd224, [%rd16];
	add.s64 	%rd225, %rd224, %rd175;
	ld.f64 	%fd121, [%rd225];
	fma.rn.f64 	%fd122, %fd119, %fd120, %fd121;
	st.f64 	[%rd225], %fd122;
	add.s32 	%r139, %r139, 8;
	add.s32 	%r138, %r138, 8;
	add.s32 	%r137, %r137, %r31;
	add.s32 	%r136, %r136, %r31;
	add.s32 	%r135, %r135, %r31;
	add.s32 	%r134, %r134, %r31;
	add.s32 	%r133, %r133, %r31;
	add.s32 	%r132, %r132, %r31;
	add.s32 	%r131, %r131, %r31;
	add.s32 	%r130, %r130, %r31;
	add.s64 	%rd314, %rd314, 64;
	setp.ne.s32 	%p28, %r139, 0;
	@%p28 bra 	$L__BB4_38;
	add.s32 	%r141, %r138, 1;
$L__BB4_40:
	setp.eq.s32 	%p29, %r26, 0;
	@%p29 bra 	$L__BB4_48;
	setp.lt.u32 	%p30, %r24, 3;
	@%p30 bra 	$L__BB4_43;
	ld.global.u64 	%rd226, [%rd17];
	mul.wide.u32 	%rd227, %r141, 8;
	add.s64 	%rd228, %rd226, %rd227;
	ld.f64 	%fd123, [%rd228];
	ld.global.u64 	%rd229, [%rd18];
	mad.lo.s32 	%r109, %r141, %r67, %r3;
	mul.wide.s32 	%rd230, %r109, 8;
	add.s64 	%rd231, %rd229, %rd230;
	ld.f64 	%fd124, [%rd231];
	ld.global.u64 	%rd232, [%rd16];
	mul.wide.s32 	%rd233, %r3, 8;
	add.s64 	%rd234, %rd232, %rd233;
	ld.f64 	%fd125, [%rd234];
	fma.rn.f64 	%fd126, %fd123, %fd124, %fd125;
	st.f64 	[%rd234], %fd126;
	ld.global.u64 	%rd235, [%rd17];
	add.s64 	%rd236, %rd235, %rd227;
	ld.f64 	%fd127, [%rd236+8];
	ld.global.u64 	%rd237, [%rd18];
	add.s32 	%r110, %r109, %r67;
	mul.wide.s32 	%rd238, %r110, 8;
	add.s64 	%rd239, %rd237, %rd238;
	ld.f64 	%fd128, [%rd239];
	ld.global.u64 	%rd240, [%rd16];
	add.s64 	%rd241, %rd240, %rd233;
	ld.f64 	%fd129, [%rd241];
	fma.rn.f64 	%fd130, %fd127, %fd128, %fd129;
	st.f64 	[%rd241], %fd130;
	ld.global.u64 	%rd242, [%rd17];
	add.s64 	%rd243, %rd242, %rd227;
	ld.f64 	%fd131, [%rd243+16];
	ld.global.u64 	%rd244, [%rd18];
	add.s32 	%r111, %r110, %r67;
	mul.wide.s32 	%rd245, %r111, 8;
	add.s64 	%rd246, %rd244, %rd245;
	ld.f64 	%fd132, [%rd246];
	ld.global.u64 	%rd247, [%rd16];
	add.s64 	%rd248, %rd247, %rd233;
	ld.f64 	%fd133, [%rd248];
	fma.rn.f64 	%fd134, %fd131, %fd132, %fd133;
	st.f64 	[%rd248], %fd134;
	ld.global.u64 	%rd249, [%rd17];
	add.s64 	%rd250, %rd249, %rd227;
	ld.f64 	%fd135, [%rd250+24];
	ld.global.u64 	%rd251, [%rd18];
	add.s32 	%r112, %r111, %r67;
	mul.wide.s32 	%rd252, %r112, 8;
	add.s64 	%rd253, %rd251, %rd252;
	ld.f64 	%fd136, [%rd253];
	ld.global.u64 	%rd254, [%rd16];
	add.s64 	%rd255, %rd254, %rd233;
	ld.f64 	%fd137, [%rd255];
	fma.rn.f64 	%fd138, %fd135, %fd136, %fd137;
	st.f64 	[%rd255], %fd138;
	add.s32 	%r141, %r141, 4;
$L__BB4_43:
	setp.eq.s32 	%p31, %r27, 0;
	@%p31 bra 	$L__BB4_48;
	setp.eq.s32 	%p32, %r25, 1;
	@%p32 bra 	$L__BB4_46;
	ld.global.u64 	%rd256, [%rd17];
	mul.wide.u32 	%rd257, %r141, 8;
	add.s64 	%rd258, %rd256, %rd257;
	ld.f64 	%fd139, [%rd258];
	ld.global.u64 	%rd259, [%rd18];
	mad.lo.s32 	%r113, %r141, %r67, %r3;
	mul.wide.s32 	%rd260, %r113, 8;
	add.s64 	%rd261, %rd259, %rd260;
	ld.f64 	%fd140, [%rd261];
	ld.global.u64 	%rd262, [%rd16];
	mul.wide.s32 	%rd263, %r3, 8;
	add.s64 	%rd264, %rd262, %rd263;
	ld.f64 	%fd141, [%rd264];
	fma.rn.f64 	%fd142, %fd139, %fd140, %fd141;
	st.f64 	[%rd264], %fd142;
	ld.global.u64 	%rd265, [%rd17];
	add.s64 	%rd266, %rd265, %rd257;
	ld.f64 	%fd143, [%rd266+8];
	ld.global.u64 	%rd267, [%rd18];
	add.s32 	%r114, %r113, %r67;
	mul.wide.s32 	%rd268, %r114, 8;
	add.s64 	%rd269, %rd267, %rd268;
	ld.f64 	%fd144, [%rd269];
	ld.global.u64 	%rd270, [%rd16];
	add.s64 	%rd271, %rd270, %rd263;
	ld.f64 	%fd145, [%rd271];
	fma.rn.f64 	%fd146, %fd143, %fd144, %fd145;
	st.f64 	[%rd271], %fd146;
	add.s32 	%r141, %r141, 2;
$L__BB4_46:
	setp.eq.s32 	%p33, %r28, 0;
	@%p33 bra 	$L__BB4_48;
	ld.global.u64 	%rd272, [%rd17];
	mul.wide.u32 	%rd273, %r141, 8;
	add.s64 	%rd274, %rd272, %rd273;
	ld.f64 	%fd147, [%rd274];
	ld.global.u64 	%rd275, [%rd18];
	mad.lo.s32 	%r115, %r141, %r67, %r3;
	mul.wide.s32 	%rd276, %r115, 8;
	add.s64 	%rd277, %rd275, %rd276;
	ld.f64 	%fd148, [%rd277];
	ld.global.u64 	%rd278, [%rd16];
	add.s64 	%rd280, %rd278, %rd164;
	ld.f64 	%fd149, [%rd280];
	fma.rn.f64 	%fd150, %fd147, %fd148, %fd149;
	st.f64 	[%rd280], %fd150;
$L__BB4_48:
	ld.param.u64 	%rd312, [_Z21StartStageHiddenlayerPPdS0_S0_S0_S0_S0_S0_PiS1_S1_S1_iiiid_param_9];
	setp.ne.s32 	%p34, %r3, 0;
	bar.sync 	0;
	cvta.to.global.u64 	%rd281, %rd312;
	mul.wide.u32 	%rd282, %r38, 4;
	add.s64 	%rd21, %rd281, %rd282;
	@%p34 bra 	$L__BB4_50;
$L__BB4_49:
	atom.relaxed.global.cas.b32 	%r116, [%rd21], 1, 1;
	setp.eq.s32 	%p35, %r116, 1;
	@%p35 bra 	$L__BB4_49;
$L__BB4_50:
	setp.ge.s32 	%p36, %r3, %r67;
	bar.sync 	0;
	@%p36 bra 	$L__BB4_53;
	ld.param.u64 	%rd311, [_Z21StartStageHiddenlayerPPdS0_S0_S0_S0_S0_S0_PiS1_S1_S1_iiiid_param_6];
	setp.ne.s32 	%p37, %r3, 0;
	mul.wide.u32 	%rd283, %r38, 8;
	add.s64 	%rd284, %rd6, %rd283;
	ld.global.u64 	%rd285, [%rd284];
	mul.wide.s32 	%rd286, %r3, 8;
	add.s64 	%rd287, %rd285, %rd286;
	ld.f64 	%fd151, [%rd287];
	cvta.to.global.u64 	%rd288, %rd311;
	add.s64 	%rd289, %rd288, %rd283;
	ld.global.u64 	%rd290, [%rd289];
	add.s64 	%rd291, %rd290, %rd286;
	st.f64 	[%rd291], %fd151;
	@%p37 bra 	$L__BB4_53;
	mov.b32 	%r117, 1;
	st.global.u32 	[%rd21], %r117;
	add.u64 	%rd292, %SP, 0;
	add.u64 	%rd293, %SPL, 0;
	st.local.v2.u32 	[%rd293], {%r70, %r38};
	mov.u64 	%rd294, $str$8;
	cvta.global.u64 	%rd295, %rd294;
	{ // callseq 8, 0
	.param .b64 param0;
	st.param.b64 	[param0], %rd295;
	.param .b64 param1;
	st.param.b64 	[param1], %rd292;
	.param .b32 retval0;
	call.uni (retval0), 
	vprintf, 
	(
	param0, 
	param1
	);
	ld.param.b32 	%r118, [retval0];
	} // callseq 8
$L__BB4_53:
	ld.param.f64 	%fd157, [_Z21StartStageHiddenlayerPPdS0_S0_S0_S0_S0_S0_PiS1_S1_S1_iiiid_param_15];
	setp.ne.s32 	%p38, %r3, 0;
	bar.sync 	0;
	mul.wide.u32 	%rd296, %r38, 8;
	add.s64 	%rd297, %rd5, %rd296;
	ld.global.u64 	%rd298, [%rd297];
	mul.wide.s32 	%rd299, %r3, 8;
	add.s64 	%rd300, %rd298, %rd299;
	ld.f64 	%fd152, [%rd300];
	add.s64 	%rd301, %rd4, %rd296;
	ld.global.u64 	%rd302, [%rd301];
	div.s32 	%r120, %r3, %r67;
	mul.lo.s32 	%r121, %r120, %r67;
	sub.s32 	%r122, %r3, %r121;
	mul.wide.s32 	%rd303, %r122, 8;
	add.s64 	%rd304, %rd302, %rd303;
	ld.f64 	%fd153, [%rd304];
	mul.f64 	%fd154, %fd157, %fd153;
	add.s64 	%rd305, %rd3, %rd296;
	ld.global.u64 	%rd306, [%rd305];
	mul.wide.s32 	%rd307, %r120, 8;
	add.s64 	%rd308, %rd306, %rd307;
	ld.f64 	%fd155, [%rd308];
	fma.rn.f64 	%fd156, %fd154, %fd155, %fd152;
	st.f64 	[%rd300], %fd156;
	bar.sync 	0;
	@%p38 bra 	$L__BB4_55;
	mov.b32 	%r123, 0;
	st.global.u32 	[%rd15], %r123;
	mul.wide.u32 	%rd309, %r38, 4;
	add.s64 	%rd310, %rd2, %rd309;
	st.global.u32 	[%rd310], %r123;
$L__BB4_55:
	add.s32 	%r129, %r38, 1;
	setp.ne.s32 	%p39, %r38, %r70;
	@%p39 bra 	$L__BB4_31;
$L__BB4_56:
	ret;

}
	// .globl	_Z21StartStageOutputlayerPPdS0_S0_PiS1_S1_ii
.visible .entry _Z21StartStageOutputlayerPPdS0_S0_PiS1_S1_ii(
	.param .u64 .ptr .align 1 _Z21StartStageOutputlayerPPdS0_S0_PiS1_S1_ii_param_0,
	.param .u64 .ptr .align 1 _Z21StartStageOutputlayerPPdS0_S0_PiS1_S1_ii_param_1,
	.param .u64 .ptr .align 1 _Z21StartStageOutputlayerPPdS0_S0_PiS1_S1_ii_param_2,
	.param .u64 .ptr .align 1 _Z21StartStageOutputlayerPPdS0_S0_PiS1_S1_ii_param_3,
	.param .u64 .ptr .align 1 _Z21StartStageOutputlayerPPdS0_S0_PiS1_S1_ii_param_4,
	.param .u64 .ptr .align 1 _Z21StartStageOutputlayerPPdS0_S0_PiS1_S1_ii_param_5,
	.param .u32 _Z21StartStageOutputlayerPPdS0_S0_PiS1_S1_ii_param_6,
	.param .u32 _Z21StartStageOutputlayerPPdS0_S0_PiS1_S1_ii_param_7
)
{
	.local .align 8 .b8 	__local_depot5[8];
	.reg .b64 	%SP;
	.reg .b64 	%SPL;
	.reg .pred 	%p<24>;
	.reg .b32 	%r<63>;
	.reg .b32 	%f<3>;
	.reg .b64 	%rd<63>;
	.reg .b64 	%fd<119>;

	mov.u64 	%SPL, __local_depot5;
	cvta.local.u64 	%SP, %SPL;
	ld.param.u64 	%rd17, [_Z21StartStageOutputlayerPPdS0_S0_PiS1_S1_ii_param_1];
	ld.param.u64 	%rd18, [_Z21StartStageOutputlayerPPdS0_S0_PiS1_S1_ii_param_2];
	ld.param.u64 	%rd19, [_Z21StartStageOutputlayerPPdS0_S0_PiS1_S1_ii_param_3];
	ld.param.u64 	%rd20, [_Z21StartStageOutputlayerPPdS0_S0_PiS1_S1_ii_param_4];
	ld.param.u64 	%rd21, [_Z21StartStageOutputlayerPPdS0_S0_PiS1_S1_ii_param_5];
	ld.param.u32 	%r24, [_Z21StartStageOutputlayerPPdS0_S0_PiS1_S1_ii_param_6];
	ld.param.u32 	%r25, [_Z21StartStageOutputlayerPPdS0_S0_PiS1_S1_ii_param_7];
	mov.u32 	%r26, %ntid.x;
	mov.u32 	%r27, %ctaid.x;
	mov.u32 	%r28, %tid.x;
	mad.lo.s32 	%r1, %r26, %r27, %r28;
	setp.lt.s32 	%p1, %r25, 1;
	@%p1 bra 	$L__BB5_33;
	add.s32 	%r30, %r24, -1;
	add.s32 	%r2, %r24, -2;
	add.s32 	%r31, %r24, 15;
	and.b32  	%r32, %r31, 15;
	add.s32 	%r3, %r32, -1;
	add.s32 	%r33, %r24, 7;
	and.b32  	%r34, %r33, 7;
	add.s32 	%r4, %r34, -1;
	and.b32  	%r5, %r30, 15;
	and.b32  	%r6, %r31, 7;
	and.b32  	%r7, %r33, 3;
	and.b32  	%r35, %r30, -16;
	neg.s32 	%r8, %r35;
	cvta.to.global.u64 	%rd1, %rd20;
	cvta.to.global.u64 	%rd2, %rd21;
	cvta.to.global.u64 	%rd3, %rd17;
	cvta.to.global.u64 	%rd4, %rd19;
	cvta.to.global.u64 	%rd5, %rd18;
	mov.b32 	%r57, 0;
	mul.wide.s32 	%rd26, %r1, 8;
$L__BB5_2:
	setp.ge.s32 	%p2, %r1, %r24;
	@%p2 bra 	$L__BB5_32;
	setp.ne.s32 	%p3, %r1, 0;
	mul.wide.u32 	%rd22, %r57, 4;
	add.s64 	%rd6, %rd1, %rd22;
	@%p3 bra 	$L__BB5_5;
$L__BB5_4:
	atom.relaxed.global.cas.b32 	%r36, [%rd6], 1, 1;
	setp.ne.s32 	%p4, %r36, 1;
	@%p4 bra 	$L__BB5_4;
$L__BB5_5:
	ld.param.u64 	%rd61, [_Z21StartStageOutputlayerPPdS0_S0_PiS1_S1_ii_param_0];
	bar.sync 	0;
	cvta.to.global.u64 	%rd23, %rd61;
	mul.wide.u32 	%rd24, %r57, 8;
	add.s64 	%rd7, %rd23, %rd24;
	ld.global.u64 	%rd25, [%rd7];
	add.s64 	%rd8, %rd25, %rd26;
	ld.f64 	%fd1, [%rd8];
	fma.rn.f64 	%fd20, %fd1, 0d3FF71547652B82FE, 0d4338000000000000;
	{
	.reg .b32 %temp; 
	mov.b64 	{%r10, %temp}, %fd20;
	}
	mov.f64 	%fd21, 0dC338000000000000;
	add.rn.f64 	%fd22, %fd20, %fd21;
	fma.rn.f64 	%fd23, %fd22, 0dBFE62E42FEFA39EF, %fd1;
	fma.rn.f64 	%fd24, %fd22, 0dBC7ABC9E3B39803F, %fd23;
	fma.rn.f64 	%fd25, %fd24, 0d3E5ADE1569CE2BDF, 0d3E928AF3FCA213EA;
	fma.rn.f64 	%fd26, %fd25, %fd24, 0d3EC71DEE62401315;
	fma.rn.f64 	%fd27, %fd26, %fd24, 0d3EFA01997C89EB71;
	fma.rn.f64 	%fd28, %fd27, %fd24, 0d3F2A01A014761F65;
	fma.rn.f64 	%fd29, %fd28, %fd24, 0d3F56C16C1852B7AF;
	fma.rn.f64 	%fd30, %fd29, %fd24, 0d3F81111111122322;
	fma.rn.f64 	%fd31, %fd30, %fd24, 0d3FA55555555502A1;
	fma.rn.f64 	%fd32, %fd31, %fd24, 0d3FC5555555555511;
	fma.rn.f64 	%fd33, %fd32, %fd24, 0d3FE000000000000B;
	fma.rn.f64 	%fd34, %fd33, %fd24, 0d3FF0000000000000;
	fma.rn.f64 	%fd35, %fd34, %fd24, 0d3FF0000000000000;
	{
	.reg .b32 %temp; 
	mov.b64 	{%r11, %temp}, %fd35;
	}
	{
	.reg .b32 %temp; 
	mov.b64 	{%temp, %r12}, %fd35;
	}
	shl.b32 	%r37, %r10, 20;
	add.s32 	%r38, %r37, %r12;
	mov.b64 	%fd110, {%r11, %r38};
	{
	.reg .b32 %temp; 
	mov.b64 	{%temp, %r39}, %fd1;
	}
	mov.b32 	%f2, %r39;
	abs.f32 	%f1, %f2;
	setp.lt.f32 	%p5, %f1, 0f4086232B;
	@%p5 bra 	$L__BB5_8;
	setp.lt.f64 	%p6, %fd1, 0d0000000000000000;
	add.f64 	%fd36, %fd1, 0d7FF0000000000000;
	selp.f64 	%fd110, 0d0000000000000000, %fd36, %p6;
	setp.geu.f32 	%p7, %f1, 0f40874800;
	@%p7 bra 	$L__BB5_8;
	shr.u32 	%r40, %r10, 31;
	add.s32 	%r41, %r10, %r40;
	shr.s32 	%r42, %r41, 1;
	shl.b32 	%r43, %r42, 20;
	add.s32 	%r44, %r12, %r43;
	mov.b64 	%fd37, {%r11, %r44};
	sub.s32 	%r45, %r10, %r42;
	shl.b32 	%r46, %r45, 20;
	add.s32 	%r47, %r46, 1072693248;
	mov.b32 	%r48, 0;
	mov.b64 	%fd38, {%r48, %r47};
	mul.f64 	%fd110, %fd38, %fd37;
$L__BB5_8:
	setp.ne.s32 	%p8, %r1, 0;
	st.f64 	[%rd8], %fd110;
	@%p8 bra 	$L__BB5_10;
	ld.global.u64 	%rd27, [%rd7];
	mov.b64 	%rd28, 0;
	st.u64 	[%rd27], %rd28;
$L__BB5_10:
	setp.lt.s32 	%p9, %r24, 2;
	bar.sync 	0;
	ld.global.u64 	%rd9, [%rd7];
	mov.f64 	%fd118, 0d0000000000000000;
	@%p9 bra 	$L__BB5_25;
	setp.lt.u32 	%p10, %r2, 15;
	mov.f64 	%fd118, 0d0000000000000000;
	mov.b32 	%r61, 1;
	@%p10 bra 	$L__BB5_15;
	add.s64 	%rd62, %rd9, 64;
	mov.f64 	%fd118, 0d0000000000000000;
	mov.b32 	%r58, 0;
	mov.u32 	%r59, %r8;
$L__BB5_13:
	.pragma "nounroll";
	ld.f64 	%fd43, [%rd62+-56];
	add.f64 	%fd44, %fd118, %fd43;
	ld.f64 	%fd45, [%rd62+-48];
	add.f64 	%fd46, %fd44, %fd45;
	ld.f64 	%fd47, [%rd62+-40];
	add.f64 	%fd48, %fd46, %fd47;
	ld.f64 	%fd49, [%rd62+-32];
	add.f64 	%fd50, %fd48, %fd49;
	ld.f64 	%fd51, [%rd62+-24];
	add.f64 	%fd52, %fd50, %fd51;
	ld.f64 	%fd53, [%rd62+-16];
	add.f64 	%fd54, %fd52, %fd53;
	ld.f64 	%fd55, [%rd62+-8];
	add.f64 	%fd56, %fd54, %fd55;
	ld.f64 	%fd57, [%rd62];
	add.f64 	%fd58, %fd56, %fd57;
	ld.f64 	%fd59, [%rd62+8];
	add.f64 	%fd60, %fd58, %fd59;
	ld.f64 	%fd61, [%rd62+16];
	add.f64 	%fd62, %fd60, %fd61;
	ld.f64 	%fd63, [%rd62+24];
	add.f64 	%fd64, %fd62, %fd63;
	ld.f64 	%fd65, [%rd62+32];
	add.f64 	%fd66, %fd64, %fd65;
	ld.f64 	%fd67, [%rd62+40];
	add.f64 	%fd68, %fd66, %fd67;
	ld.f64 	%fd69, [%rd62+48];
	add.f64 	%fd70, %fd68, %fd69;
	ld.f64 	%fd71, [%rd62+56];
	add.f64 	%fd72, %fd70, %fd71;
	ld.f64 	%fd73, [%rd62+64];
	add.f64 	%fd118, %fd72, %fd73;
	add.s32 	%r59, %r59, 16;
	add.s32 	%r58, %r58, 16;
	add.s64 	%rd62, %rd62, 128;
	setp.ne.s32 	%p11, %r59, 0;
	@%p11 bra 	$L__BB5_13;
	add.s32 	%r61, %r58, 1;
$L__BB5_15:
	setp.eq.s32 	%p12, %r5, 0;
	@%p12 bra 	$L__BB5_25;
	setp.lt.u32 	%p13, %r3, 7;
	@%p13 bra 	$L__BB5_18;
	mul.wide.u32 	%rd29, %r61, 8;
	add.s64 	%rd30, %rd9, %rd29;
	ld.f64 	%fd75, [%rd30];
	add.f64 	%fd76, %fd118, %fd75;
	ld.f64 	%fd77, [%rd30+8];
	add.f64 	%fd78, %fd76, %fd77;
	ld.f64 	%fd79, [%rd30+16];
	add.f64 	%fd80, %fd78, %fd79;
	ld.f64 	%fd81, [%rd30+24];
	add.f64 	%fd82, %fd80, %fd81;
	ld.f64 	%fd83, [%rd30+32];
	add.f64 	%fd84, %fd82, %fd83;
	ld.f64 	%fd85, [%rd30+40];
	add.f64 	%fd86, %fd84, %fd85;
	ld.f64 	%fd87, [%rd30+48];
	add.f64 	%fd88, %fd86, %fd87;
	ld.f64 	%fd89, [%rd30+56];
	add.f64 	%fd118, %fd88, %fd89;
	add.s32 	%r61, %r61, 8;
$L__BB5_18:
	setp.eq.s32 	%p14, %r6, 0;
	@%p14 bra 	$L__BB5_25;
	setp.lt.u32 	%p15, %r4, 3;
	@%p15 bra 	$L__BB5_21;
	mul.wide.u32 	%rd31, %r61, 8;
	add.s64 	%rd32, %rd9, %rd31;
	ld.f64 	%fd91, [%rd32];
	add.f64 	%fd92, %fd118, %fd91;
	ld.f64 	%fd93, [%rd32+8];
	add.f64 	%fd94, %fd92, %fd93;
	ld.f64 	%fd95, [%rd32+16];
	add.f64 	%fd96, %fd94, %fd95;
	ld.f64 	%fd97, [%rd32+24];
	add.f64 	%fd118, %fd96, %fd97;
	add.s32 	%r61, %r61, 4;
$L__BB5_21:
	setp.eq.s32 	%p16, %r7, 0;
	@%p16 bra 	$L__BB5_25;
	setp.eq.s32 	%p17, %r7, 1;
	mul.wide.u32 	%rd33, %r61, 8;
	add.s64 	%rd13, %rd9, %rd33;
	ld.f64 	%fd98, [%rd13];
	add.f64 	%fd118, %fd118, %fd98;
	@%p17 bra 	$L__BB5_25;
	setp.eq.s32 	%p18, %r7, 2;
	ld.f64 	%fd99, [%rd13+8];
	add.f64 	%fd118, %fd118, %fd99;
	@%p18 bra 	$L__BB5_25;
	ld.f64 	%fd100, [%rd13+16];
	add.f64 	%fd118, %fd118, %fd100;
$L__BB5_25:
	mul.wide.s32 	%rd34, %r1, 8;
	add.s64 	%rd35, %rd9, %rd34;
	ld.f64 	%fd101, [%rd35];
	div.rn.f64 	%fd102, %fd101, %fd118;
	st.f64 	[%rd35], %fd102;
	mul.wide.u32 	%rd36, %r57, 4;
	add.s64 	%rd37, %rd2, %rd36;
	ld.global.u32 	%r51, [%rd37];
	setp.eq.s32 	%p19, %r1, %r51;
	mul.wide.u32 	%rd38, %r57, 8;
	add.s64 	%rd14, %rd3, %rd38;
	@%p19 bra 	$L__BB5_27;
	ld.global.u64 	%rd39, [%rd7];
	mul.wide.s32 	%rd40, %r1, 8;
	add.s64 	%rd41, %rd39, %rd40;
	ld.f64 	%fd103, [%rd41];
	mov.f64 	%fd104, 0d0000000000000000;
	sub.f64 	%fd105, %fd104, %fd103;
	ld.global.u64 	%rd42, [%rd14];
	add.s64 	%rd43, %rd42, %rd40;
	st.f64 	[%rd43], %fd105;
	bra.uni 	$L__BB5_28;
$L__BB5_27:
	ld.global.u64 	%rd44, [%rd7];
	mul.wide.s32 	%rd45, %r1, 8;
	add.s64 	%rd46, %rd44, %rd45;
	ld.f64 	%fd106, [%rd46];
	mov.f64 	%fd107, 0d3FF0000000000000;
	sub.f64 	%fd108, %fd107, %fd106;
	ld.global.u64 	%rd47, [%rd14];
	add.s64 	%rd48, %rd47, %rd45;
	st.f64 	[%rd48], %fd108;
$L__BB5_28:
	mul.wide.u32 	%rd49, %r57, 4;
	add.s64 	%rd15, %rd4, %rd49;
	@%p8 bra 	$L__BB5_30;
$L__BB5_29:
	atom.relaxed.global.cas.b32 	%r52, [%rd15], 1, 1;
	setp.eq.s32 	%p21, %r52, 1;
	@%p21 bra 	$L__BB5_29;
$L__BB5_30:
	bar.sync 	0;
	ld.global.u64 	%rd50, [%rd14];
	mul.wide.s32 	%rd51, %r1, 8;
	add.s64 	%rd52, %rd50, %rd51;
	ld.f64 	%fd109, [%rd52];
	mul.wide.u32 	%rd53, %r57, 8;
	add.s64 	%rd54, %rd5, %rd53;
	ld.global.u64 	%rd55, [%rd54];
	add.s64 	%rd56, %rd55, %rd51;
	st.f64 	[%rd56], %fd109;
	bar.sync 	0;
	@%p8 bra 	$L__BB5_32;
	mov.b32 	%r53, 1;
	st.global.u32 	[%rd15], %r53;
	mov.b32 	%r54, 0;
	st.global.u32 	[%rd6], %r54;
	add.u64 	%rd57, %SP, 0;
	add.u64 	%rd58, %SPL, 0;
	st.local.u32 	[%rd58], %r57;
	mov.u64 	%rd59, $str$9;
	cvta.global.u64 	%rd60, %rd59;
	{ // callseq 9, 0
	.param .b64 param0;
	st.param.b64 	[param0], %rd60;
	.param .b64 param1;
	st.param.b64 	[param1], %rd57;
	.param .b32 retval0;
	call.uni (retval0), 
	vprintf, 
	(
	param0, 
	param1
	);
	ld.param.b32 	%r55, [retval0];
	} // callseq 9
$L__BB5_32:
	add.s32 	%r57, %r57, 1;
	setp.ne.s32 	%p23, %r57, %r25;
	@%p23 bra 	$L__BB5_2;
$L__BB5_33:
	ret;

}


// ===== COMPILED SASS (sm_100) =====

	.target	sm_100

	.elftype	@"ET_EXEC"


//--------------------- .note.nv.tkinfo           --------------------------
	.section	.note.nv.tkinfo,"",@"SHT_NOTE"
	.sectionflags	@"SHF_NOTE_NV_TKINFO"
	.tkinfo
        /*0018*/ 	.word	0x00000002
        /*0030*/ 	.string	""
        /*0030*/ 	.string	"ptxas"
        /*0030*/ 	.string	"Cuda compilation tools, release 13.0, V13.0.88"
        /*0030*/ 	.string	"Build cuda_13.0.r13.0/compiler.36424714_0"
        /*0030*/ 	.string	"-arch sm_100 -m 64 "



//--------------------- .note.nv.cuinfo           --------------------------
	.section	.note.nv.cuinfo,"",@"SHT_NOTE"
	.sectionflags	@"SHF_NOTE_NV_CUINFO"
        /*0018*/ 	.short	0x0002
        /*001a*/ 	.short	0x0064
        /*001c*/ 	.short	0x0082
	.zero		2


//--------------------- .nv.info                  --------------------------
	.section	.nv.info,"",@"SHT_CUDA_INFO"
	.align	4


	//----- nvinfo : EIATTR_REGCOUNT
	.align		4
        /*0000*/ 	.byte	0x04, 0x2f
        /*0002*/ 	.short	(.L_11 - .L_10)
	.align		4
.L_10:
        /*0004*/ 	.word	index@(_Z21SteadyStageInputlayerPdPS_S0_S0_S0_S0_PiS1_iiidii)
        /*0008*/ 	.word	0x00000020


	//----- nvinfo : EIATTR_FRAME_SIZE
	.align		4
.L_11:
        /*000c*/ 	.byte	0x04, 0x11
        /*000e*/ 	.short	(.L_13 - .L_12)
	.align		4
.L_12:
        /*0010*/ 	.word	index@($__internal_5_$__cuda_sm20_dblrcp_rn_slowpath_v3)
        /*0014*/ 	.word	0x00000008


	//----- nvinfo : EIATTR_FRAME_SIZE
	.align		4
.L_13:
        /*0018*/ 	.byte	0x04, 0x11
        /*001a*/ 	.short	(.L_15 - .L_14)
	.align		4
.L_14:
        /*001c*/ 	.word	index@(_Z21SteadyStageInputlayerPdPS_S0_S0_S0_S0_PiS1_iiidii)
        /*0020*/ 	.word	0x00000008


	//----- nvinfo : EIATTR_REGCOUNT
	.align		4
.L_15:
        /*0024*/ 	.byte	0x04, 0x2f
        /*0026*/ 	.short	(.L_17 - .L_16)
	.align		4
.L_16:
        /*0028*/ 	.word	index@(_Z22SteadyStageHiddenlayerPPdS0_S0_S0_S0_S0_S0_PiS1_S1_S1_iiiidii)
        /*002c*/ 	.word	0x00000020


	//----- nvinfo : EIATTR_FRAME_SIZE
	.align		4
.L_17:
        /*0030*/ 	.byte	0x04, 0x11
        /*0032*/ 	.short	(.L_19 - .L_18)
	.align		4
.L_18:
        /*0034*/ 	.word	index@($__internal_4_$__cuda_sm20_dblrcp_rn_slowpath_v3)
        /*0038*/ 	.word	0x00000010


	//----- nvinfo : EIATTR_FRAME_SIZE
	.align		4
.L_19:
        /*003c*/ 	.byte	0x04, 0x11
        /*003e*/ 	.short	(.L_21 - .L_20)
	.align		4
.L_20:
        /*0040*/ 	.word	index@(_Z22SteadyStageHiddenlayerPPdS0_S0_S0_S0_S0_S0_PiS1_S1_S1_iiiidii)
        /*0044*/ 	.word	0x00000010


	//----- nvinfo : EIATTR_REGCOUNT
	.align		4
.L_21:
        /*0048*/ 	.byte	0x04, 0x2f
        /*004a*/ 	.short	(.L_23 - .L_22)
	.align		4
.L_22:
        /*004c*/ 	.word	index@(_Z22SteadyStageOutputlayerPPdS0_S0_PiS1_S1_iiii)
        /*0050*/ 	.word	0x00000020


	//----- nvinfo : EIATTR_FRAME_SIZE
	.align		4
.L_23:
        /*0054*/ 	.byte	0x04, 0x11
        /*0056*/ 	.short	(.L_25 - .L_24)
	.align		4
.L_24:
        /*0058*/ 	.word	index@($__internal_3_$__cuda_sm20_div_rn_f64_full)
        /*005c*/ 	.word	0x00000008


	//----- nvinfo : EIATTR_FRAME_SIZE
	.align		4
.L_25:
        /*0060*/ 	.byte	0x04, 0x11
        /*0062*/ 	.short	(.L_27 - .L_26)
	.align		4
.L_26:
        /*0064*/ 	.word	index@(_Z22SteadyStageOutputlayerPPdS0_S0_PiS1_S1_iiii)
        /*0068*/ 	.word	0x00000008


	//----- nvinfo : EIATTR_REGCOUNT
	.align		4
.L_27:
        /*006c*/ 	.byte	0x04, 0x2f
        /*006e*/ 	.short	(.L_29 - .L_28)
	.align		4
.L_28:
        /*0070*/ 	.word	index@(_Z20StartStageInputlayerPdPS_S0_S0_S0_S0_PiS1_iiid)
        /*0074*/ 	.word	0x00000020


	//----- nvinfo : EIATTR_FRAME_SIZE
	.align		4
.L_29:
        /*0078*/ 	.byte	0x04, 0x11
        /*007a*/ 	.short	(.L_31 - .L_30)
	.align		4
.L_30:
        /*007c*/ 	.word	index@($__internal_2_$__cuda_sm20_dblrcp_rn_slowpath_v3)
        /*0080*/ 	.word	0x00000008


	//----- nvinfo : EIATTR_FRAME_SIZE
	.align		4
.L_31:
        /*0084*/ 	.byte	0x04, 0x11
        /*0086*/ 	.short	(.L_33 - .L_32)
	.align		4
.L_32:
        /*0088*/ 	.word	index@(_Z20StartStageInputlayerPdPS_S0_S0_S0_S0_PiS1_iiid)
        /*008c*/ 	.word	0x00000008


	//----- nvinfo : EIATTR_REGCOUNT
	.align		4
.L_33:
        /*0090*/ 	.byte	0x04, 0x2f
        /*0092*/ 	.short	(.L_35 - .L_34)
	.align		4
.L_34:
        /*0094*/ 	.word	index@(_Z21StartStageHiddenlayerPPdS0_S0_S0_S0_S0_S0_PiS1_S1_S1_iiiid)
        /*0098*/ 	.word	0x00000028


	//----- nvinfo : EIATTR_FRAME_SIZE
	.align		4
.L_35:
        /*009c*/ 	.byte	0x04, 0x11
        /*009e*/ 	.short	(.L_37 - .L_36)
	.align		4
.L_36:
        /*00a0*/ 	.word	index@($__internal_1_$__cuda_sm20_dblrcp_rn_slowpath_v3)
        /*00a4*/ 	.word	0x00000008


	//----- nvinfo : EIATTR_FRAME_SIZE
	.align		4
.L_37:
        /*00a8*/ 	.byte	0x04, 0x11
        /*00aa*/ 	.short	(.L_39 - .L_38)
	.align		4
.L_38:
        /*00ac*/ 	.word	index@(_Z21StartStageHiddenlayerPPdS0_S0_S0_S0_S0_S0_PiS1_S1_S1_iiiid)
        /*00b0*/ 	.word	0x00000008


	//----- nvinfo : EIATTR_REGCOUNT
	.align		4
.L_39:
        /*00b4*/ 	.byte	0x04, 0x2f
        /*00b6*/ 	.short	(.L_41 - .L_40)
	.align		4
.L_40:
        /*00b8*/ 	.word	index@(_Z21StartStageOutputlayerPPdS0_S0_PiS1_S1_ii)
        /*00bc*/ 	.word	0x00000020


	//----- nvinfo : EIATTR_FRAME_SIZE
	.align		4
.L_41:
        /*00c0*/ 	.byte	0x04, 0x11
        /*00c2*/ 	.short	(.L_43 - .L_42)
	.align		4
.L_42:
        /*00c4*/ 	.word	index@($__internal_0_$__cuda_sm20_div_rn_f64_full)
        /*00c8*/ 	.word	0x00000008


	//----- nvinfo : EIATTR_FRAME_SIZE
	.align		4
.L_43:
        /*00cc*/ 	.byte	0x04, 0x11
        /*00ce*/ 	.short	(.L_45 - .L_44)
	.align		4
.L_44:
        /*00d0*/ 	.word	index@(_Z21StartStageOutputlayerPPdS0_S0_PiS1_S1_ii)
        /*00d4*/ 	.word	0x00000008


	//----- nvinfo : EIATTR_MIN_STACK_SIZE
	.align		4
.L_45:
        /*00d8*/ 	.byte	0x04, 0x12
        /*00da*/ 	.short	(.L_47 - .L_46)
	.align		4
.L_46:
        /*00dc*/ 	.word	index@(_Z21StartStageOutputlayerPPdS0_S0_PiS1_S1_ii)
        /*00e0*/ 	.word	0x00000008


	//----- nvinfo : EIATTR_MIN_STACK_SIZE
	.align		4
.L_47:
        /*00e4*/ 	.byte	0x04, 0x12
        /*00e6*/ 	.short	(.L_49 - .L_48)
	.align		4
.L_48:
        /*00e8*/ 	.word	index@(_Z21StartStageHiddenlayerPPdS0_S0_S0_S0_S0_S0_PiS1_S1_S1_iiiid)
        /*00ec*/ 	.word	0x00000008


	//----- nvinfo : EIATTR_MIN_STACK_SIZE
	.align		4
.L_49:
        /*00f0*/ 	.byte	0x04, 0x12
        /*00f2*/ 	.short	(.L_51 - .L_50)
	.align		4
.L_50:
        /*00f4*/ 	.word	index@(_Z20StartStageInputlayerPdPS_S0_S0_S0_S0_PiS1_iiid)
        /*00f8*/ 	.word	0x00000008


	//----- nvinfo : EIATTR_MIN_STACK_SIZE
	.align		4
.L_51:
        /*00fc*/ 	.byte	0x04, 0x12
        /*00fe*/ 	.short	(.L_53 - .L_52)
	.align		4
.L_52:
        /*0100*/ 	.word	index@(_Z22SteadyStageOutputlayerPPdS0_S0_PiS1_S1_iiii)
        /*0104*/ 	.word	0x00000008


	//----- nvinfo : EIATTR_MIN_STACK_SIZE
	.align		4
.L_53:
        /*0108*/ 	.byte	0x04, 0x12
        /*010a*/ 	.short	(.L_55 - .L_54)
	.align		4
.L_54:
        /*010c*/ 	.word	index@(_Z22SteadyStageHiddenlayerPPdS0_S0_S0_S0_S0_S0_PiS1_S1_S1_iiiidii)
        /*0110*/ 	.word	0x00000010


	//----- nvinfo : EIATTR_MIN_STACK_SIZE
	.align		4
.L_55:
        /*0114*/ 	.byte	0x04, 0x12
        /*0116*/ 	.short	(.L_57 - .L_56)
	.align		4
.L_56:
        /*0118*/ 	.word	index@(_Z21SteadyStageInputlayerPdPS_S0_S0_S0_S0_PiS1_iiidii)
        /*011c*/ 	.word	0x00000008
.L_57:


//--------------------- .nv.compat                --------------------------
	.section	.nv.compat,"",@"SHT_CUDA_COMPAT_INFO"
	.align	4
        /*0000*/ 	.byte	0x02, 0x09, 0x00, 0x00, 0x02, 0x02, 0x01, 0x00, 0x02, 0x05, 0x05, 0x00, 0x03, 0x07, 0x01, 0x01
        /*0010*/ 	.byte	0x02, 0x03, 0x00, 0x00, 0x02, 0x06, 0x01, 0x00, 0x04, 0x0b, 0x08, 0x00, 0x01, 0x00, 0x00, 0x00
        /*0020*/ 	.byte	0x00, 0x00, 0x00, 0x00


//--------------------- .nv.info._Z21StartStageOutputlayerPPdS0_S0_PiS1_S1_ii --------------------------
	.section	.nv.info._Z21StartStageOutputlayerPPdS0_S0_PiS1_S1_ii,"",@"SHT_CUDA_INFO"
	.sectionflags	@""
	.align	4


	//----- nvinfo : EIATTR_CUDA_API_VERSION
	.align		4
        /*0000*/ 	.byte	0x04, 0x37
        /*0002*/ 	.short	(.L_59 - .L_58)
.L_58:
        /*0004*/ 	.word	0x00000082


	//----- nvinfo : EIATTR_KPARAM_INFO
	.align		4
.L_59:
        /*0008*/ 	.byte	0x04, 0x17
        /*000a*/ 	.short	(.L_61 - .L_60)
.L_60:
        /*000c*/ 	.word	0x00000000
        /*0010*/ 	.short	0x0007
        /*0012*/ 	.short	0x0034
        /*0014*/ 	.byte	0x00, 0xf0, 0x11, 0x00


	//----- nvinfo : EIATTR_KPARAM_INFO
	.align		4
.L_61:
        /*0018*/ 	.byte	0x04, 0x17
        /*001a*/ 	.short	(.L_63 - .L_62)
.L_62:
        /*001c*/ 	.word	0x00000000
        /*0020*/ 	.short	0x0006
        /*0022*/ 	.short	0x0030
        /*0024*/ 	.byte	0x00, 0xf0, 0x11, 0x00


	//----- nvinfo : EIATTR_KPARAM_INFO
	.align		4
.L_63:
        /*0028*/ 	.byte	0x04, 0x17
        /*002a*/ 	.short	(.L_65 - .L_64)
.L_64:
        /*002c*/ 	.word	0x00000000
        /*0030*/ 	.short	0x0005
        /*0032*/ 	.short	0x0028
        /*0034*/ 	.byte	0x00, 0xf5, 0x21, 0x00


	//----- nvinfo : EIATTR_KPARAM_INFO
	.align		4
.L_65:
        /*0038*/ 	.byte	0x04, 0x17
        /*003a*/ 	.short	(.L_67 - .L_66)
.L_66:
        /*003c*/ 	.word	0x00000000
        /*0040*/ 	.short	0x0004
        /*0042*/ 	.short	0x0020
        /*0044*/ 	.byte	0x00, 0xf5, 0x21, 0x00


	//----- nvinfo : EIATTR_KPARAM_INFO
	.align		4
.L_67:
        /*0048*/ 	.byte	0x04, 0x17
        /*004a*/ 	.short	(.L_69 - .L_68)
.L_68:
        /*004c*/ 	.word	0x00000000
        /*0050*/ 	.short	0x0003
        /*0052*/ 	.short	0x0018
        /*0054*/ 	.byte	0x00, 0xf5, 0x21, 0x00


	//----- nvinfo : EIATTR_KPARAM_INFO
	.align		4
.L_69:
        /*0058*/ 	.byte	0x04, 0x17
        /*005a*/ 	.short	(.L_71 - .L_70)
.L_70:
        /*005c*/ 	.word	0x00000000
        /*0060*/ 	.short	0x0002
        /*0062*/ 	.short	0x0010
        /*0064*/ 	.byte	0x00, 0xf5, 0x21, 0x00


	//----- nvinfo : EIATTR_KPARAM_INFO
	.align		4
.L_71:
        /*0068*/ 	.byte	0x04, 0x17
        /*006a*/ 	.short	(.L_73 - .L_72)
.L_72:
        /*006c*/ 	.word	0x00000000
        /*0070*/ 	.short	0x0001
        /*0072*/ 	.short	0x0008
        /*0074*/ 	.byte	0x00, 0xf5, 0x21, 0x00


	//----- nvinfo : EIATTR_KPARAM_INFO
	.align		4
.L_73:
        /*0078*/ 	.byte	0x04, 0x17
        /*007a*/ 	.short	(.L_75 - .L_74)
.L_74:
        /*007c*/ 	.word	0x00000000
        /*0080*/ 	.short	0x0000
        /*0082*/ 	.short	0x0000
        /*0084*/ 	.byte	0x00, 0xf5, 0x21, 0x00


	//----- nvinfo : EIATTR_SPARSE_MMA_MASK
	.align		4
.L_75:
        /*0088*/ 	.byte	0x03, 0x50
        /*008a*/ 	.short	0x0000


	//----- nvinfo : EIATTR_MAXREG_COUNT
	.align		4
        /*008c*/ 	.byte	0x03, 0x1b
        /*008e*/ 	.short	0x00ff


	//----- nvinfo : EIATTR_NUM_BARRIERS
	.align		4
        /*0090*/ 	.byte	0x02, 0x4c
        /*0092*/ 	.byte	0x01
	.zero		1


	//----- nvinfo : EIATTR_EXTERNS
	.align		4
        /*0094*/ 	.byte	0x04, 0x0f
        /*0096*/ 	.short	(.L_77 - .L_76)


	//   ....[0]....
	.align		4
.L_76:
        /*0098*/ 	.word	index@(vprintf)


	//----- nvinfo : EIATTR_MERCURY_ISA_VERSION
	.align		4
.L_77:
        /*009c*/ 	.byte	0x03, 0x5f
        /*009e*/ 	.short	0x0101


	//----- nvinfo : EIATTR_VRC_CTA_INIT_COUNT
	.align		4
        /*00a0*/ 	.byte	0x02, 0x4a
	.zero		1
	.zero		1


	//----- nvinfo : EIATTR_SYSCALL_OFFSETS
	.align		4
        /*00a4*/ 	.byte	0x04, 0x46
        /*00a6*/ 	.short	(.L_79 - .L_78)


	//   ....[0]....
.L_78:
        /*00a8*/ 	.word	0x00001270


	//----- nvinfo : EIATTR_EXIT_INSTR_OFFSETS
	.align		4
.L_79:
        /*00ac*/ 	.byte	0x04, 0x1c
        /*00ae*/ 	.short	(.L_81 - .L_80)


	//   ....[0]....
.L_80:
        /*00b0*/ 	.word	0x00000090


	//   ....[1]....
        /*00b4*/ 	.word	0x000012d0


	//----- nvinfo : EIATTR_CRS_STACK_SIZE
	.align		4
.L_81:
        /*00b8*/ 	.byte	0x04, 0x1e
        /*00ba*/ 	.short	(.L_83 - .L_82)
.L_82:
        /*00bc*/ 	.word	0x00000000


	//----- nvinfo : EIATTR_CBANK_PARAM_SIZE
	.align		4
.L_83:
        /*00c0*/ 	.byte	0x03, 0x19
        /*00c2*/ 	.short	0x0038


	//----- nvinfo : EIATTR_PARAM_CBANK
	.align		4
        /*00c4*/ 	.byte	0x04, 0x0a
        /*00c6*/ 	.short	(.L_85 - .L_84)
	.align		4
.L_84:
        /*00c8*/ 	.word	index@(.nv.constant0._Z21StartStageOutputlayerPPdS0_S0_PiS1_S1_ii)
        /*00cc*/ 	.short	0x0380
        /*00ce*/ 	.short	0x0038


	//----- nvinfo : EIATTR_SW_WAR
	.align		4
.L_85:
        /*00d0*/ 	.byte	0x04, 0x36
        /*00d2*/ 	.short	(.L_87 - .L_86)
.L_86:
        /*00d4*/ 	.word	0x00000008
.L_87:


//--------------------- .nv.info._Z21StartStageHiddenlayerPPdS0_S0_S0_S0_S0_S0_PiS1_S1_S1_iiiid --------------------------
	.section	.nv.info._Z21StartStageHiddenlayerPPdS0_S0_S0_S0_S0_S0_PiS1_S1_S1_iiiid,"",@"SHT_CUDA_INFO"
	.sectionflags	@""
	.align	4


	//----- nvinfo : EIATTR_CUDA_API_VERSION
	.align		4
        /*0000*/ 	.byte	0x04, 0x37
        /*0002*/ 	.short	(.L_89 - .L_88)
.L_88:
        /*0004*/ 	.word	0x00000082


	//----- nvinfo : EIATTR_KPARAM_INFO
	.align		4
.L_89:
        /*0008*/ 	.byte	0x04, 0x17
        /*000a*/ 	.short	(.L_91 - .L_90)
.L_90:
        /*000c*/ 	.word	0x00000000
        /*0010*/ 	.short	0x000f
        /*0012*/ 	.short	0x0068
        /*0014*/ 	.byte	0x00, 0xf0, 0x21, 0x00


	//----- nvinfo : EIATTR_KPARAM_INFO
	.align		4
.L_91:
        /*0018*/ 	.byte	0x04, 0x17
        /*001a*/ 	.short	(.L_93 - .L_92)
.L_92:
        /*001c*/ 	.word	0x00000000
        /*0020*/ 	.short	0x000e
        /*0022*/ 	.short	0x0064
        /*0024*/ 	.byte	0x00, 0xf0, 0x11, 0x00


	//----- nvinfo : EIATTR_KPARAM_INFO
	.align		4
.L_93:
        /*0028*/ 	.byte	0x04, 0x17
        /*002a*/ 	.short	(.L_95 - .L_94)
.L_94:
        /*002c*/ 	.word	0x00000000
        /*0030*/ 	.short	0x000d
        /*0032*/ 	.short	0x0060
        /*0034*/ 	.byte	0x00, 0xf0, 0x11, 0x00


	//----- nvinfo : EIATTR_KPARAM_INFO
	.align		4
.L_95:
        /*0038*/ 	.byte	0x04, 0x17
        /*003a*/ 	.short	(.L_97 - .L_96)
.L_96:
        /*003c*/ 	.word	0x00000000
        /*0040*/ 	.short	0x000c
        /*0042*/ 	.short	0x005c
        /*0044*/ 	.byte	0x00, 0xf0, 0x11, 0x00


	//----- nvinfo : EIATTR_KPARAM_INFO
	.align		4
.L_97:
        /*0048*/ 	.byte	0x04, 0x17
        /*004a*/ 	.short	(.L_99 - .L_98)
.L_98:
        /*004c*/ 	.word	0x00000000
        /*0050*/ 	.short	0x000b
        /*0052*/ 	.short	0x0058
        /*0054*/ 	.byte	0x00, 0xf0, 0x11, 0x00


	//----- nvinfo : EIATTR_KPARAM_INFO
	.align		4
.L_99:
        /*0058*/ 	.byte	0x04, 0x17
        /*005a*/ 	.short	(.L_101 - .L_100)
.L_100:
        /*005c*/ 	.word	0x00000000
        /*0060*/ 	.short	0x000a
        /*0062*/ 	.short	0x0050
        /*0064*/ 	.byte	0x00, 0xf5, 0x21, 0x00


	//----- nvinfo : EIATTR_KPARAM_INFO
	.align		4
.L_101:
        /*0068*/ 	.byte	0x04, 0x17
        /*006a*/ 	.short	(.L_103 - .L_102)
.L_102:
        /*006c*/ 	.word	0x00000000
        /*0070*/ 	.short	0x0009
        /*0072*/ 	.short	0x0048
        /*0074*/ 	.byte	0x00, 0xf5, 0x21, 0x00


	//----- nvinfo : EIATTR_KPARAM_INFO
	.align		4
.L_103:
        /*0078*/ 	.byte	0x04, 0x17
        /*007a*/ 	.short	(.L_105 - .L_104)
.L_104:
        /*007c*/ 	.word	0x00000000
        /*0080*/ 	.short	0x0008
        /*0082*/ 	.short	0x0040
        /*0084*/ 	.byte	0x00, 0xf5, 0x21, 0x00


	//----- nvinfo : EIATTR_KPARAM_INFO
	.align		4
.L_105:
        /*0088*/ 	.byte	0x04, 0x17
        /*008a*/ 	.short	(.L_107 - .L_106)
.L_106:
        /*008c*/ 	.word	0x00000000
        /*0090*/ 	.short	0x0007
        /*0092*/ 	.short	0x0038
        /*0094*/ 	.byte	0x00, 0xf5, 0x21, 0x00


	//----- nvinfo : EIATTR_KPARAM_INFO
	.align		4
.L_107:
        /*0098*/ 	.byte	0x04, 0x17
        /*009a*/ 	.short	(.L_109 - .L_108)
.L_108:
        /*009c*/ 	.word	0x00000000
        /*00a0*/ 	.short	0x0006
        /*00a2*/ 	.short	0x0030
        /*00a4*/ 	.byte	0x00, 0xf5, 0x21, 0x00


	//----- nvinfo : EIATTR_KPARAM_INFO
	.align		4
.L_109:
        /*00a8*/ 	.byte	0x04, 0x17
        /*00aa*/ 	.short	(.L_111 - .L_110)
.L_110:
        /*00ac*/ 	.word	0x00000000
        /*00b0*/ 	.short	0x0005
        /*00b2*/ 	.short	0x0028
        /*00b4*/ 	.byte	0x00, 0xf5, 0x21, 0x00


	//----- nvinfo : EIATTR_KPARAM_INFO
	.align		4
.L_111:
        /*00b8*/ 	.byte	0x04, 0x17
        /*00ba*/ 	.short	(.L_113 - .L_112)
.L_112:
        /*00bc*/ 	.word	0x00000000
        /*00c0*/ 	.short	0x0004
        /*00c2*/ 	.short	0x0020
        /*00c4*/ 	.byte	0x00, 0xf5, 0x21, 0x00


	//----- nvinfo : EIATTR_KPARAM_INFO
	.align		4
.L_113:
        /*00c8*/ 	.byte	0x04, 0x17
        /*00ca*/ 	.short	(.L_115 - .L_114)
.L_114:
        /*00cc*/ 	.word	0x00000000
        /*00d0*/ 	.short	0x0003
        /*00d2*/ 	.short	0x0018
        /*00d4*/ 	.byte	0x00, 0xf5, 0x21, 0x00


	//----- nvinfo : EIATTR_KPARAM_INFO
	.align		4
.L_115:
        /*00d8*/ 	.byte	0x04, 0x17
        /*00da*/ 	.short	(.L_117 - .L_116)
.L_116:
        /*00dc*/ 	.word	0x00000000
        /*00e0*/ 	.short	0x0002
        /*00e2*/ 	.short	0x0010
        /*00e4*/ 	.byte	0x00, 0xf5, 0x21, 0x00


	//----- nvinfo : EIATTR_KPARAM_INFO
	.align		4
.L_117:
        /*00e8*/ 	.byte	0x04, 0x17
        /*00ea*/ 	.short	(.L_119 - .L_118)
.L_118:
        /*00ec*/ 	.word	0x00000000
        /*00f0*/ 	.short	0x0001
        /*00f2*/ 	.short	0x0008
        /*00f4*/ 	.byte	0x00, 0xf5, 0x21, 0x00


	//----- nvinfo : EIATTR_KPARAM_INFO
	.align		4
.L_119:
        /*00f8*/ 	.byte	0x04, 0x17
        /*00fa*/ 	.short	(.L_121 - .L_120)
.L_120:
        /*00fc*/ 	.word	0x00000000
        /*0100*/ 	.short	0x0000
        /*0102*/ 	.short	0x0000
        /*0104*/ 	.byte	0x00, 0xf5, 0x21, 0x00


	//----- nvinfo : EIATTR_SPARSE_MMA_MASK
	.align		4
.L_121:
        /*0108*/ 	.byte	0x03, 0x50
        /*010a*/ 	.short	0x0000


	//----- nvinfo : EIATTR_MAXREG_COUNT
	.align		4
        /*010c*/ 	.byte	0x03, 0x1b
        /*010e*/ 	.short	0x00ff


	//----- nvinfo : EIATTR_NUM_BARRIERS
	.align		4
        /*0110*/ 	.byte	0x02, 0x4c
        /*0112*/ 	.byte	0x01
	.zero		1


	//----- nvinfo : EIATTR_EXTERNS
	.align		4
        /*0114*/ 	.byte	0x04, 0x0f
        /*0116*/ 	.short	(.L_123 - .L_122)


	//   ....[0]....
	.align		4
.L_122:
        /*0118*/ 	.word	index@(vprintf)


	//----- nvinfo : EIATTR_MERCURY_ISA_VERSION
	.align		4
.L_123:
        /*011c*/ 	.byte	0x03, 0x5f
        /*011e*/ 	.short	0x0101


	//----- nvinfo : EIATTR_VRC_CTA_INIT_COUNT
	.align		4
        /*0120*/ 	.byte	0x02, 0x4a
	.zero		1
	.zero		1


	//----- nvinfo : EIATTR_SYSCALL_OFFSETS
	.align		4
        /*0124*/ 	.byte	0x04, 0x46
        /*0126*/ 	.short	(.L_125 - .L_124)


	//   ....[0]....
.L_124:
        /*0128*/ 	.word	0x00001660


	//   ....[1]....
        /*012c*/ 	.word	0x00002ac0


	//----- nvinfo : EIATTR_EXIT_INSTR_OFFSETS
	.align		4
.L_125:
        /*0130*/ 	.byte	0x04, 0x1c
        /*0132*/ 	.short	(.L_127 - .L_126)


	//   ....[0]....
.L_126:
        /*0134*/ 	.word	0x00001700


	//   ....[1]....
        /*0138*/ 	.word	0x00002e70


	//----- nvinfo : EIATTR_CRS_STACK_SIZE
	.align		4
.L_127:
        /*013c*/ 	.byte	0x04, 0x1e
        /*013e*/ 	.short	(.L_129 - .L_128)
.L_128:
        /*0140*/ 	.word	0x00000000


	//----- nvinfo : EIATTR_CBANK_PARAM_SIZE
	.align		4
.L_129:
        /*0144*/ 	.byte	0x03, 0x19
        /*0146*/ 	.short	0x0070


	//----- nvinfo : EIATTR_PARAM_CBANK
	.align		4
        /*0148*/ 	.byte	0x04, 0x0a
        /*014a*/ 	.short	(.L_131 - .L_130)
	.align		4
.L_130:
        /*014c*/ 	.word	index@(.nv.constant0._Z21StartStageHiddenlayerPPdS0_S0_S0_S0_S0_S0_PiS1_S1_S1_iiiid)
        /*0150*/ 	.short	0x0380
        /*0152*/ 	.short	0x0070


	//----- nvinfo : EIATTR_SW_WAR
	.align		4
.L_131:
        /*0154*/ 	.byte	0x04, 0x36
        /*0156*/ 	.short	(.L_133 - .L_132)
.L_132:
        /*0158*/ 	.word	0x00000008
.L_133:


//--------------------- .nv.info._Z20StartStageInputlayerPdPS_S0_S0_S0_S0_PiS1_iiid --------------------------
	.section	.nv.info._Z20StartStageInputlayerPdPS_S0_S0_S0_S0_PiS1_iiid,"",@"SHT_CUDA_INFO"
	.sectionflags	@""
	.align	4


	//----- nvinfo : EIATTR_CUDA_API_VERSION
	.align		4
        /*0000*/ 	.byte	0x04, 0x37
        /*0002*/ 	.short	(.L_135 - .L_134)
.L_134:
        /*0004*/ 	.word	0x00000082


	//----- nvinfo : EIATTR_KPARAM_INFO
	.align		4
.L_135:
        /*0008*/ 	.byte	0x04, 0x17
        /*000a*/ 	.short	(.L_137 - .L_136)
.L_136:
        /*000c*/ 	.word	0x00000000
        /*0010*/ 	.short	0x000b
        /*0012*/ 	.short	0x0050
        /*0014*/ 	.byte	0x00, 0xf0, 0x21, 0x00


	//----- nvinfo : EIATTR_KPARAM_INFO
	.align		4
.L_137:
        /*0018*/ 	.byte	0x04, 0x17
        /*001a*/ 	.short	(.L_139 - .L_138)
.L_138:
        /*001c*/ 	.word	0x00000000
        /*0020*/ 	.short	0x000a
        /*0022*/ 	.short	0x0048
        /*0024*/ 	.byte	0x00, 0xf0, 0x11, 0x00


	//----- nvinfo : EIATTR_KPARAM_INFO
	.align		4
.L_139:
        /*0028*/ 	.byte	0x04, 0x17
        /*002a*/ 	.short	(.L_141 - .L_140)
.L_140:
        /*002c*/ 	.word	0x00000000
        /*0030*/ 	.short	0x0009
        /*0032*/ 	.short	0x0044
        /*0034*/ 	.byte	0x00, 0xf0, 0x11, 0x00


	//----- nvinfo : EIATTR_KPARAM_INFO
	.align		4
.L_141:
        /*0038*/ 	.byte	0x04, 0x17
        /*003a*/ 	.short	(.L_143 - .L_142)
.L_142:
        /*003c*/ 	.word	0x00000000
        /*0040*/ 	.short	0x0008
        /*0042*/ 	.short	0x0040
        /*0044*/ 	.byte	0x00, 0xf0, 0x11, 0x00


	//----- nvinfo : EIATTR_KPARAM_INFO
	.align		4
.L_143:
        /*0048*/ 	.byte	0x04, 0x17
        /*004a*/ 	.short	(.L_145 - .L_144)
.L_144:
        /*004c*/ 	.word	0x00000000
        /*0050*/ 	.short	0x0007
        /*0052*/ 	.short	0x0038
        /*0054*/ 	.byte	0x00, 0xf5, 0x21, 0x00


	//----- nvinfo : EIATTR_KPARAM_INFO
	.align		4
.L_145:
        /*0058*/ 	.byte	0x04, 0x17
        /*005a*/ 	.short	(.L_147 - .L_146)
.L_146:
        /*005c*/ 	.word	0x00000000
        /*0060*/ 	.short	0x0006
        /*0062*/ 	.short	0x0030
        /*0064*/ 	.byte	0x00, 0xf5, 0x21, 0x00


	//----- nvinfo : EIATTR_KPARAM_INFO
	.align		4
.L_147:
        /*0068*/ 	.byte	0x04, 0x17
        /*006a*/ 	.short	(.L_149 - .L_148)
.L_148:
        /*006c*/ 	.word	0x00000000
        /*0070*/ 	.short	0x0005
        /*0072*/ 	.short	0x0028
        /*0074*/ 	.byte	0x00, 0xf5, 0x21, 0x00


	//----- nvinfo : EIATTR_KPARAM_INFO
	.align		4
.L_149:
        /*0078*/ 	.byte	0x04, 0x17
        /*007a*/ 	.short	(.L_151 - .L_150)
.L_150:
        /*007c*/ 	.word	0x00000000
        /*0080*/ 	.short	0x0004
        /*0082*/ 	.short	0x0020
        /*0084*/ 	.byte	0x00, 0xf5, 0x21, 0x00


	//----- nvinfo : EIATTR_KPARAM_INFO
	.align		4
.L_151:
        /*0088*/ 	.byte	0x04, 0x17
        /*008a*/ 	.short	(.L_153 - .L_152)
.L_152:
        /*008c*/ 	.word	0x00000000
        /*0090*/ 	.short	0x0003
        /*0092*/ 	.short	0x0018
        /*0094*/ 	.byte	0x00, 0xf5, 0x21, 0x00


	//----- nvinfo : EIATTR_KPARAM_INFO
	.align		4
.L_153:
        /*0098*/ 	.byte	0x04, 0x17
        /*009a*/ 	.short	(.L_155 - .L_154)
.L_154:
        /*009c*/ 	.word	0x00000000
        /*00a0*/ 	.short	0x0002
        /*00a2*/ 	.short	0x0010
        /*00a4*/ 	.byte	0x00, 0xf5, 0x21, 0x00


	//----- nvinfo : EIATTR_KPARAM_INFO
	.align		4
.L_155:
        /*00a8*/ 	.byte	0x04, 0x17
        /*00aa*/ 	.short	(.L_157 - .L_156)
.L_156:
        /*00ac*/ 	.word	0x00000000
        /*00b0*/ 	.short	0x0001
        /*00b2*/ 	.short	0x0008
        /*00b4*/ 	.byte	0x00, 0xf5, 0x21, 0x00


	//----- nvinfo : EIATTR_KPARAM_INFO
	.align		4
.L_157:
        /*00b8*/ 	.byte	0x04, 0x17
        /*00ba*/ 	.short	(.L_159 - .L_158)
.L_158:
        /*00bc*/ 	.word	0x00000000
        /*00c0*/ 	.short	0x0000
        /*00c2*/ 	.short	0x0000
        /*00c4*/ 	.byte	0x00, 0xf5, 0x21, 0x00


	//----- nvinfo : EIATTR_SPARSE_MMA_MASK
	.align		4
.L_159:
        /*00c8*/ 	.byte	0x03, 0x50
        /*00ca*/ 	.short	0x0000


	//----- nvinfo : EIATTR_MAXREG_COUNT
	.align		4
        /*00cc*/ 	.byte	0x03, 0x1b
        /*00ce*/ 	.short	0x00ff


	//----- nvinfo : EIATTR_NUM_BARRIERS
	.align		4
        /*00d0*/ 	.byte	0x02, 0x4c
        /*00d2*/ 	.byte	0x01
	.zero		1


	//----- nvinfo : EIATTR_EXTERNS
	.align		4
        /*00d4*/ 	.byte	0x04, 0x0f
        /*00d6*/ 	.short	(.L_161 - .L_160)


	//   ....[0]....
	.align		4
.L_160:
        /*00d8*/ 	.word	index@(vprintf)


	//----- nvinfo : EIATTR_MERCURY_ISA_VERSION
	.align		4
.L_161:
        /*00dc*/ 	.byte	0x03, 0x5f
        /*00de*/ 	.short	0x0101


	//----- nvinfo : EIATTR_VRC_CTA_INIT_COUNT
	.align		4
        /*00e0*/ 	.byte	0x02, 0x4a
	.zero		1
	.zero		1


	//----- nvinfo : EIATTR_SYSCALL_OFFSETS
	.align		4
        /*00e4*/ 	.byte	0x04, 0x46
        /*00e6*/ 	.short	(.L_163 - .L_162)


	//   ....[0]....
.L_162:
        /*00e8*/ 	.word	0x000017b0


	//   ....[1]....
        /*00ec*/ 	.word	0x00001c60


	//----- nvinfo : EIATTR_EXIT_INSTR_OFFSETS
	.align		4
.L_163:
        /*00f0*/ 	.byte	0x04, 0x1c
        /*00f2*/ 	.short	(.L_165 - .L_164)


	//   ....[0]....
.L_164:
        /*00f4*/ 	.word	0x00001860


	//   ....[1]....
        /*00f8*/ 	.word	0x00001bc0


	//   ....[2]....
        /*00fc*/ 	.word	0x00001c70


	//----- nvinfo : EIATTR_CRS_STACK_SIZE
	.align		4
.L_165:
        /*0100*/ 	.byte	0x04, 0x1e
        /*0102*/ 	.short	(.L_167 - .L_166)
.L_166:
        /*0104*/ 	.word	0x00000000


	//----- nvinfo : EIATTR_CBANK_PARAM_SIZE
	.align		4
.L_167:
        /*0108*/ 	.byte	0x03, 0x19
        /*010a*/ 	.short	0x0058


	//----- nvinfo : EIATTR_PARAM_CBANK
	.align		4
        /*010c*/ 	.byte	0x04, 0x0a
        /*010e*/ 	.short	(.L_169 - .L_168)
	.align		4
.L_168:
        /*0110*/ 	.word	index@(.nv.constant0._Z20StartStageInputlayerPdPS_S0_S0_S0_S0_PiS1_iiid)
        /*0114*/ 	.short	0x0380
        /*0116*/ 	.short	0x0058


	//----- nvinfo : EIATTR_SW_WAR
	.align		4
.L_169:
        /*0118*/ 	.byte	0x04, 0x36
        /*011a*/ 	.short	(.L_171 - .L_170)
.L_170:
        /*011c*/ 	.word	0x00000008
.L_171:


//--------------------- .nv.info._Z22SteadyStageOutputlayerPPdS0_S0_PiS1_S1_iiii --------------------------
	.section	.nv.info._Z22SteadyStageOutputlayerPPdS0_S0_PiS1_S1_iiii,"",@"SHT_CUDA_INFO"
	.sectionflags	@""
	.align	4


	//----- nvinfo : EIATTR_CUDA_API_VERSION
	.align		4
        /*0000*/ 	.byte	0x04, 0x37
        /*0002*/ 	.short	(.L_173 - .L_172)
.L_172:
        /*0004*/ 	.word	0x00000082


	//----- nvinfo : EIATTR_KPARAM_INFO
	.align		4
.L_173:
        /*0008*/ 	.byte	0x04, 0x17
        /*000a*/ 	.short	(.L_175 - .L_174)
.L_174:
        /*000c*/ 	.word	0x00000000
        /*0010*/ 	.short	0x0009
        /*0012*/ 	.short	0x003c
        /*0014*/ 	.byte	0x00, 0xf0, 0x11, 0x00


	//----- nvinfo : EIATTR_KPARAM_INFO
	.align		4
.L_175:
        /*0018*/ 	.byte	0x04, 0x17
        /*001a*/ 	.short	(.L_177 - .L_176)
.L_176:
        /*001c*/ 	.word	0x00000000
        /*0020*/ 	.short	0x0008
        /*0022*/ 	.short	0x0038
        /*0024*/ 	.byte	0x00, 0xf0, 0x11, 0x00


	//----- nvinfo : EIATTR_KPARAM_INFO
	.align		4
.L_177:
        /*0028*/ 	.byte	0x04, 0x17
        /*002a*/ 	.short	(.L_179 - .L_178)
.L_178:
        /*002c*/ 	.word	0x00000000
        /*0030*/ 	.short	0x0007
        /*0032*/ 	.short	0x0034
        /*0034*/ 	.byte	0x00, 0xf0, 0x11, 0x00


	//----- nvinfo : EIATTR_KPARAM_INFO
	.align		4
.L_179:
        /*0038*/ 	.byte	0x04, 0x17
        /*003a*/ 	.short	(.L_181 - .L_180)
.L_180:
        /*003c*/ 	.word	0x00000000
        /*0040*/ 	.short	0x0006
        /*0042*/ 	.short	0x0030
        /*0044*/ 	.byte	0x00, 0xf0, 0x11, 0x00


	//----- nvinfo : EIATTR_KPARAM_INFO
	.align		4
.L_181:
        /*0048*/ 	.byte	0x04, 0x17
        /*004a*/ 	.short	(.L_183 - .L_182)
.L_182:
        /*004c*/ 	.word	0x00000000
        /*0050*/ 	.short	0x0005
        /*0052*/ 	.short	0x0028
        /*0054*/ 	.byte	0x00, 0xf5, 0x21, 0x00


	//----- nvinfo : EIATTR_KPARAM_INFO
	.align		4
.L_183:
        /*0058*/ 	.byte	0x04, 0x17
        /*005a*/ 	.short	(.L_185 - .L_184)
.L_184:
        /*005c*/ 	.word	0x00000000
        /*0060*/ 	.short	0x0004
        /*0062*/ 	.short	0x0020
        /*0064*/ 	.byte	0x00, 0xf5, 0x21, 0x00


	//----- nvinfo : EIATTR_KPARAM_INFO
	.align		4
.L_185:
        /*0068*/ 	.byte	0x04, 0x17
        /*006a*/ 	.short	(.L_187 - .L_186)
.L_186:
        /*006c*/ 	.word	0x00000000
        /*0070*/ 	.short	0x0003
        /*0072*/ 	.short	0x0018
        /*0074*/ 	.byte	0x00, 0xf5, 0x21, 0x00


	//----- nvinfo : EIATTR_KPARAM_INFO
	.align		4
.L_187:
        /*0078*/ 	.byte	0x04, 0x17
        /*007a*/ 	.short	(.L_189 - .L_188)
.L_188:
        /*007c*/ 	.word	0x00000000
        /*0080*/ 	.short	0x0002
        /*0082*/ 	.short	0x0010
        /*0084*/ 	.byte	0x00, 0xf5, 0x21, 0x00


	//----- nvinfo : EIATTR_KPARAM_INFO
	.align		4
.L_189:
        /*0088*/ 	.byte	0x04, 0x17
        /*008a*/ 	.short	(.L_191 - .L_190)
.L_190:
        /*008c*/ 	.word	0x00000000
        /*0090*/ 	.short	0x0001
        /*0092*/ 	.short	0x0008
        /*0094*/ 	.byte	0x00, 0xf5, 0x21, 0x00


	//----- nvinfo : EIATTR_KPARAM_INFO
	.align		4
.L_191:
        /*0098*/ 	.byte	0x04, 0x17
        /*009a*/ 	.short	(.L_193 - .L_192)
.L_192:
        /*009c*/ 	.word	0x00000000
        /*00a0*/ 	.short	0x0000
        /*00a2*/ 	.short	0x0000
        /*00a4*/ 	.byte	0x00, 0xf5, 0x21, 0x00


	//----- nvinfo : EIATTR_SPARSE_MMA_MASK
	.align		4
.L_193:
        /*00a8*/ 	.byte	0x03, 0x50
        /*00aa*/ 	.short	0x0000


	//----- nvinfo : EIATTR_MAXREG_COUNT
	.align		4
        /*00ac*/ 	.byte	0x03, 0x1b
        /*00ae*/ 	.short	0x00ff


	//----- nvinfo : EIATTR_NUM_BARRIERS
	.align		4
        /*00b0*/ 	.byte	0x02, 0x4c
        /*00b2*/ 	.byte	0x01
	.zero		1


	//----- nvinfo : EIATTR_EXTERNS
	.align		4
        /*00b4*/ 	.byte	0x04, 0x0f
        /*00b6*/ 	.short	(.L_195 - .L_194)


	//   ....[0]....
	.align		4
.L_194:
        /*00b8*/ 	.word	index@(vprintf)


	//----- nvinfo : EIATTR_MERCURY_ISA_VERSION
	.align		4
.L_195:
        /*00bc*/ 	.byte	0x03, 0x5f
        /*00be*/ 	.short	0x0101


	//----- nvinfo : EIATTR_VRC_CTA_INIT_COUNT
	.align		4
        /*00c0*/ 	.byte	0x02, 0x4a
	.zero		1
	.zero		1


	//----- nvinfo : EIATTR_SYSCALL_OFFSETS
	.align		4
        /*00c4*/ 	.byte	0x04, 0x46
        /*00c6*/ 	.short	(.L_197 - .L_196)


	//   ....[0]....
.L_196:
        /*00c8*/ 	.word	0x000013e0


	//----- nvinfo : EIATTR_EXIT_INSTR_OFFSETS
	.align		4
.L_197:
        /*00cc*/ 	.byte	0x04, 0x1c
        /*00ce*/ 	.short	(.L_199 - .L_198)


	//   ....[0]....
.L_198:
        /*00d0*/ 	.word	0x00000090


	//   ....[1]....
        /*00d4*/ 	.word	0x000014a0


	//----- nvinfo : EIATTR_CRS_STACK_SIZE
	.align		4
.L_199:
        /*00d8*/ 	.byte	0x04, 0x1e
        /*00da*/ 	.short	(.L_201 - .L_200)
.L_200:
        /*00dc*/ 	.word	0x00000000


	//----- nvinfo : EIATTR_CBANK_PARAM_SIZE
	.align		4
.L_201:
        /*00e0*/ 	.byte	0x03, 0x19
        /*00e2*/ 	.short	0x0040


	//----- nvinfo : EIATTR_PARAM_CBANK
	.align		4
        /*00e4*/ 	.byte	0x04, 0x0a
        /*00e6*/ 	.short	(.L_203 - .L_202)
	.align		4
.L_202:
        /*00e8*/ 	.word	index@(.nv.constant0._Z22SteadyStageOutputlayerPPdS0_S0_PiS1_S1_iiii)
        /*00ec*/ 	.short	0x0380
        /*00ee*/ 	.short	0x0040


	//----- nvinfo : EIATTR_SW_WAR
	.align		4
.L_203:
        /*00f0*/ 	.byte	0x04, 0x36
        /*00f2*/ 	.short	(.L_205 - .L_204)
.L_204:
        /*00f4*/ 	.word	0x00000008
.L_205:


//--------------------- .nv.info._Z22SteadyStageHiddenlayerPPdS0_S0_S0_S0_S0_S0_PiS1_S1_S1_iiiidii --------------------------
	.section	.nv.info._Z22SteadyStageHiddenlayerPPdS0_S0_S0_S0_S0_S0_PiS1_S1_S1_iiiidii,"",@"SHT_CUDA_INFO"
	.sectionflags	@""
	.align	4


	//----- nvinfo : EIATTR_CUDA_API_VERSION
	.align		4
        /*0000*/ 	.byte	0x04, 0x37
        /*0002*/ 	.short	(.L_207 - .L_206)
.L_206:
        /*0004*/ 	.word	0x00000082


	//----- nvinfo : EIATTR_KPARAM_INFO
	.align		4
.L_207:
        /*0008*/ 	.byte	0x04, 0x17
        /*000a*/ 	.short	(.L_209 - .L_208)
.L_208:
        /*000c*/ 	.word	0x00000000
        /*0010*/ 	.short	0x0011
        /*0012*/ 	.short	0x0074
        /*0014*/ 	.byte	0x00, 0xf0, 0x11, 0x00


	//----- nvinfo : EIATTR_KPARAM_INFO
	.align		4
.L_209:
        /*0018*/ 	.byte	0x04, 0x17
        /*001a*/ 	.short	(.L_211 - .L_210)
.L_210:
        /*001c*/ 	.word	0x00000000
        /*0020*/ 	.short	0x0010
        /*0022*/ 	.short	0x0070
        /*0024*/ 	.byte	0x00, 0xf0, 0x11, 0x00


	//----- nvinfo : EIATTR_KPARAM_INFO
	.align		4
.L_211:
        /*0028*/ 	.byte	0x04, 0x17
        /*002a*/ 	.short	(.L_213 - .L_212)
.L_212:
        /*002c*/ 	.word	0x00000000
        /*0030*/ 	.short	0x000f
        /*0032*/ 	.short	0x0068
        /*0034*/ 	.byte	0x00, 0xf0, 0x21, 0x00


	//----- nvinfo : EIATTR_KPARAM_INFO
	.align		4
.L_213:
        /*0038*/ 	.byte	0x04, 0x17
        /*003a*/ 	.short	(.L_215 - .L_214)
.L_214:
        /*003c*/ 	.word	0x00000000
        /*0040*/ 	.short	0x000e
        /*0042*/ 	.short	0x0064
        /*0044*/ 	.byte	0x00, 0xf0, 0x11, 0x00


	//----- nvinfo : EIATTR_KPARAM_INFO
	.align		4
.L_215:
        /*0048*/ 	.byte	0x04, 0x17
        /*004a*/ 	.short	(.L_217 - .L_216)
.L_216:
        /*004c*/ 	.word	0x00000000
        /*0050*/ 	.short	0x000d
        /*0052*/ 	.short	0x0060
        /*0054*/ 	.byte	0x00, 0xf0, 0x11, 0x00


	//----- nvinfo : EIATTR_KPARAM_INFO
	.align		4
.L_217:
        /*0058*/ 	.byte	0x04, 0x17
        /*005a*/ 	.short	(.L_219 - .L_218)
.L_218:
        /*005c*/ 	.word	0x00000000
        /*0060*/ 	.short	0x000c
        /*0062*/ 	.short	0x005c
        /*0064*/ 	.byte	0x00, 0xf0, 0x11, 0x00


	//----- nvinfo : EIATTR_KPARAM_INFO
	.align		4
.L_219:
        /*0068*/ 	.byte	0x04, 0x17
        /*006a*/ 	.short	(.L_221 - .L_220)
.L_220:
        /*006c*/ 	.word	0x00000000
        /*0070*/ 	.short	0x000b
        /*0072*/ 	.short	0x0058
        /*0074*/ 	.byte	0x00, 0xf0, 0x11, 0x00


	//----- nvinfo : EIATTR_KPARAM_INFO
	.align		4
.L_221:
        /*0078*/ 	.byte	0x04, 0x17
        /*007a*/ 	.short	(.L_223 - .L_222)
.L_222:
        /*007c*/ 	.word	0x00000000
        /*0080*/ 	.short	0x000a
        /*0082*/ 	.short	0x0050
        /*0084*/ 	.byte	0x00, 0xf5, 0x21, 0x00


	//----- nvinfo : EIATTR_KPARAM_INFO
	.align		4
.L_223:
        /*0088*/ 	.byte	0x04, 0x17
        /*008a*/ 	.short	(.L_225 - .L_224)
.L_224:
        /*008c*/ 	.word	0x00000000
        /*0090*/ 	.short	0x0009
        /*0092*/ 	.short	0x0048
        /*0094*/ 	.byte	0x00, 0xf5, 0x21, 0x00


	//----- nvinfo : EIATTR_KPARAM_INFO
	.align		4
.L_225:
        /*0098*/ 	.byte	0x04, 0x17
        /*009a*/ 	.short	(.L_227 - .L_226)
.L_226:
        /*009c*/ 	.word	0x00000000
        /*00a0*/ 	.short	0x0008
        /*00a2*/ 	.short	0x0040
        /*00a4*/ 	.byte	0x00, 0xf5, 0x21, 0x00


	//----- nvinfo : EIATTR_KPARAM_INFO
	.align		4
.L_227:
        /*00a8*/ 	.byte	0x04, 0x17
        /*00aa*/ 	.short	(.L_229 - .L_228)
.L_228:
        /*00ac*/ 	.word	0x00000000
        /*00b0*/ 	.short	0x0007
        /*00b2*/ 	.short	0x0038
        /*00b4*/ 	.byte	0x00, 0xf5, 0x21, 0x00


	//----- nvinfo : EIATTR_KPARAM_INFO
	.align		4
.L_229:
        /*00b8*/ 	.byte	0x04, 0x17
        /*00ba*/ 	.short	(.L_231 - .L_230)
.L_230:
        /*00bc*/ 	.word	0x00000000
        /*00c0*/ 	.short	0x0006
        /*00c2*/ 	.short	0x0030
        /*00c4*/ 	.byte	0x00, 0xf5, 0x21, 0x00


	//----- nvinfo : EIATTR_KPARAM_INFO
	.align		4
.L_231:
        /*00c8*/ 	.byte	0x04, 0x17
        /*00ca*/ 	.short	(.L_233 - .L_232)
.L_232:
        /*00cc*/ 	.word	0x00000000
        /*00d0*/ 	.short	0x0005
        /*00d2*/ 	.short	0x0028
        /*00d4*/ 	.byte	0x00, 0xf5, 0x21, 0x00


	//----- nvinfo : EIATTR_KPARAM_INFO
	.align		4
.L_233:
        /*00d8*/ 	.byte	0x04, 0x17
        /*00da*/ 	.short	(.L_235 - .L_234)
.L_234:
        /*00dc*/ 	.word	0x00000000
        /*00e0*/ 	.short	0x0004
        /*00e2*/ 	.short	0x0020
        /*00e4*/ 	.byte	0x00, 0xf5, 0x21, 0x00


	//----- nvinfo : EIATTR_KPARAM_INFO
	.align		4
.L_235:
        /*00e8*/ 	.byte	0x04, 0x17
        /*00ea*/ 	.short	(.L_237 - .L_236)
.L_236:
        /*00ec*/ 	.word	0x00000000
        /*00f0*/ 	.short	0x0003
        /*00f2*/ 	.short	0x0018
        /*00f4*/ 	.byte	0x00, 0xf5, 0x21, 0x00


	//----- nvinfo : EIATTR_KPARAM_INFO
	.align		4
.L_237:
        /*00f8*/ 	.byte	0x04, 0x17
        /*00fa*/ 	.short	(.L_239 - .L_238)
.L_238:
        /*00fc*/ 	.word	0x00000000
        /*0100*/ 	.short	0x0002
        /*0102*/ 	.short	0x0010
        /*0104*/ 	.byte	0x00, 0xf5, 0x21, 0x00


	//----- nvinfo : EIATTR_KPARAM_INFO
	.align		4
.L_239:
        /*0108*/ 	.byte	0x04, 0x17
        /*010a*/ 	.short	(.L_241 - .L_240)
.L_240:
        /*010c*/ 	.word	0x00000000
        /*0110*/ 	.short	0x0001
        /*0112*/ 	.short	0x0008
        /*0114*/ 	.byte	0x00, 0xf5, 0x21, 0x00


	//----- nvinfo : EIATTR_KPARAM_INFO
	.align		4
.L_241:
        /*0118*/ 	.byte	0x04, 0x17
        /*011a*/ 	.short	(.L_243 - .L_242)
.L_242:
        /*011c*/ 	.word	0x00000000
        /*0120*/ 	.short	0x0000
        /*0122*/ 	.short	0x0000
        /*0124*/ 	.byte	0x00, 0xf5, 0x21, 0x00


	//----- nvinfo : EIATTR_SPARSE_MMA_MASK
	.align		4
.L_243:
        /*0128*/ 	.byte	0x03, 0x50
        /*012a*/ 	.short	0x0000


	//----- nvinfo : EIATTR_MAXREG_COUNT
	.align		4
        /*012c*/ 	.byte	0x03, 0x1b
        /*012e*/ 	.short	0x00ff


	//----- nvinfo : EIATTR_NUM_BARRIERS
	.align		4
        /*0130*/ 	.byte	0x02, 0x4c
        /*0132*/ 	.byte	0x01
	.zero		1


	//----- nvinfo : EIATTR_EXTERNS
	.align		4
        /*0134*/ 	.byte	0x04, 0x0f
        /*0136*/ 	.short	(.L_245 - .L_244)


	//   ....[0]....
	.align		4
.L_244:
        /*0138*/ 	.word	index@(vprintf)


	//----- nvinfo : EIATTR_MERCURY_ISA_VERSION
	.align		4
.L_245:
        /*013c*/ 	.byte	0x03, 0x5f
        /*013e*/ 	.short	0x0101


	//----- nvinfo : EIATTR_VRC_CTA_INIT_COUNT
	.align		4
        /*0140*/ 	.byte	0x02, 0x4a
	.zero		1
	.zero		1


	//----- nvinfo : EIATTR_SYSCALL_OFFSETS
	.align		4
        /*0144*/ 	.byte	0x04, 0x46
        /*0146*/ 	.short	(.L_247 - .L_246)


	//   ....[0]....
.L_246:
        /*0148*/ 	.word	0x00001a00


	//   ....[1]....
        /*014c*/ 	.word	0x00002d10


	//----- nvinfo : EIATTR_EXIT_INSTR_OFFSETS
	.align		4
.L_247:
        /*0150*/ 	.byte	0x04, 0x1c
        /*0152*/ 	.short	(.L_249 - .L_248)


	//   ....[0]....
.L_248:
        /*0154*/ 	.word	0x00000080


	//   ....[1]....
        /*0158*/ 	.word	0x00003140


	//----- nvinfo : EIATTR_CRS_STACK_SIZE
	.align		4
.L_249:
        /*015c*/ 	.byte	0x04, 0x1e
        /*015e*/ 	.short	(.L_251 - .L_250)
.L_250:
        /*0160*/ 	.word	0x00000000


	//----- nvinfo : EIATTR_CBANK_PARAM_SIZE
	.align		4
.L_251:
        /*0164*/ 	.byte	0x03, 0x19
        /*0166*/ 	.short	0x0078


	//----- nvinfo : EIATTR_PARAM_CBANK
	.align		4
        /*0168*/ 	.byte	0x04, 0x0a
        /*016a*/ 	.short	(.L_253 - .L_252)
	.align		4
.L_252:
        /*016c*/ 	.word	index@(.nv.constant0._Z22SteadyStageHiddenlayerPPdS0_S0_S0_S0_S0_S0_PiS1_S1_S1_iiiidii)
        /*0170*/ 	.short	0x0380
        /*0172*/ 	.short	0x0078


	//----- nvinfo : EIATTR_SW_WAR
	.align		4
.L_253:
        /*0174*/ 	.byte	0x04, 0x36
        /*0176*/ 	.short	(.L_255 - .L_254)
.L_254:
        /*0178*/ 	.word	0x00000008
.L_255:


//--------------------- .nv.info._Z21SteadyStageInputlayerPdPS_S0_S0_S0_S0_PiS1_iiidii --------------------------
	.section	.nv.info._Z21SteadyStageInputlayerPdPS_S0_S0_S0_S0_PiS1_iiidii,"",@"SHT_CUDA_INFO"
	.sectionflags	@""
	.align	4


	//----- nvinfo : EIATTR_CUDA_API_VERSION
	.align		4
        /*0000*/ 	.byte	0x04, 0x37
        /*0002*/ 	.short	(.L_257 - .L_256)
.L_256:
        /*0004*/ 	.word	0x00000082


	//----- nvinfo : EIATTR_KPARAM_INFO
	.align		4
.L_257:
        /*0008*/ 	.byte	0x04, 0x17
        /*000a*/ 	.short	(.L_259 - .L_258)
.L_258:
        /*000c*/ 	.word	0x00000000
        /*0010*/ 	.short	0x000d
        /*0012*/ 	.short	0x005c
        /*0014*/ 	.byte	0x00, 0xf0, 0x11, 0x00


	//----- nvinfo : EIATTR_KPARAM_INFO
	.align		4
.L_259:
        /*0018*/ 	.byte	0x04, 0x17
        /*001a*/ 	.short	(.L_261 - .L_260)
.L_260:
        /*001c*/ 	.word	0x00000000
        /*0020*/ 	.short	0x000c
        /*0022*/ 	.short	0x0058
        /*0024*/ 	.byte	0x00, 0xf0, 0x11, 0x00


	//----- nvinfo : EIATTR_KPARAM_INFO
	.align		4
.L_261:
        /*0028*/ 	.byte	0x04, 0x17
        /*002a*/ 	.short	(.L_263 - .L_262)
.L_262:
        /*002c*/ 	.word	0x00000000
        /*0030*/ 	.short	0x000b
        /*0032*/ 	.short	0x0050
        /*0034*/ 	.byte	0x00, 0xf0, 0x21, 0x00


	//----- nvinfo : EIATTR_KPARAM_INFO
	.align		4
.L_263:
        /*0038*/ 	.byte	0x04, 0x17
        /*003a*/ 	.short	(.L_265 - .L_264)
.L_264:
        /*003c*/ 	.word	0x00000000
        /*0040*/ 	.short	0x000a
        /*0042*/ 	.short	0x0048
        /*0044*/ 	.byte	0x00, 0xf0, 0x11, 0x00


	//----- nvinfo : EIATTR_KPARAM_INFO
	.align		4
.L_265:
        /*0048*/ 	.byte	0x04, 0x17
        /*004a*/ 	.short	(.L_267 - .L_266)
.L_266:
        /*004c*/ 	.word	0x00000000
        /*0050*/ 	.short	0x0009
        /*0052*/ 	.short	0x0044
        /*0054*/ 	.byte	0x00, 0xf0, 0x11, 0x00


	//----- nvinfo : EIATTR_KPARAM_INFO
	.align		4
.L_267:
        /*0058*/ 	.byte	0x04, 0x17
        /*005a*/ 	.short	(.L_269 - .L_268)
.L_268:
        /*005c*/ 	.word	0x00000000
        /*0060*/ 	.short	0x0008
        /*0062*/ 	.short	0x0040
        /*0064*/ 	.byte	0x00, 0xf0, 0x11, 0x00


	//----- nvinfo : EIATTR_KPARAM_INFO
	.align		4
.L_269:
        /*0068*/ 	.byte	0x04, 0x17
        /*006a*/ 	.short	(.L_271 - .L_270)
.L_270:
        /*006c*/ 	.word	0x00000000
        /*0070*/ 	.short	0x0007
        /*0072*/ 	.short	0x0038
        /*0074*/ 	.byte	0x00, 0xf5, 0x21, 0x00


	//----- nvinfo : EIATTR_KPARAM_INFO
	.align		4
.L_271:
        /*0078*/ 	.byte	0x04, 0x17
        /*007a*/ 	.short	(.L_273 - .L_272)
.L_272:
        /*007c*/ 	.word	0x00000000
        /*0080*/ 	.short	0x0006
        /*0082*/ 	.short	0x0030
        /*0084*/ 	.byte	0x00, 0xf5, 0x21, 0x00


	//----- nvinfo : EIATTR_KPARAM_INFO
	.align		4
.L_273:
        /*0088*/ 	.byte	0x04, 0x17
        /*008a*/ 	.short	(.L_275 - .L_274)
.L_274:
        /*008c*/ 	.word	0x00000000
        /*0090*/ 	.short	0x0005
        /*0092*/ 	.short	0x0028
        /*0094*/ 	.byte	0x00, 0xf5, 0x21, 0x00


	//----- nvinfo : EIATTR_KPARAM_INFO
	.align		4
.L_275:
        /*0098*/ 	.byte	0x04, 0x17
        /*009a*/ 	.short	(.L_277 - .L_276)
.L_276:
        /*009c*/ 	.word	0x00000000
        /*00a0*/ 	.short	0x0004
        /*00a2*/ 	.short	0x0020
        /*00a4*/ 	.byte	0x00, 0xf5, 0x21, 0x00


	//----- nvinfo : EIATTR_KPARAM_INFO
	.align		4
.L_277:
        /*00a8*/ 	.byte	0x04, 0x17
        /*00aa*/ 	.short	(.L_279 - .L_278)
.L_278:
        /*00ac*/ 	.word	0x00000000
        /*00b0*/ 	.short	0x0003
        /*00b2*/ 	.short	0x0018
        /*00b4*/ 	.byte	0x00, 0xf5, 0x21, 0x00


	//----- nvinfo : EIATTR_KPARAM_INFO
	.align		4
.L_279:
        /*00b8*/ 	.byte	0x04, 0x17
        /*00ba*/ 	.short	(.L_281 - .L_280)
.L_280:
        /*00bc*/ 	.word	0x00000000
        /*00c0*/ 	.short	0x0002
        /*00c2*/ 	.short	0x0010
        /*00c4*/ 	.byte	0x00, 0xf5, 0x21, 0x00


	//----- nvinfo : EIATTR_KPARAM_INFO
	.align		4
.L_281:
        /*00c8*/ 	.byte	0x04, 0x17
        /*00ca*/ 	.short	(.L_283 - .L_282)
.L_282:
        /*00cc*/ 	.word	0x00000000
        /*00d0*/ 	.short	0x0001
        /*00d2*/ 	.short	0x0008
        /*00d4*/ 	.byte	0x00, 0xf5, 0x21, 0x00


	//----- nvinfo : EIATTR_KPARAM_INFO
	.align		4
.L_283:
        /*00d8*/ 	.byte	0x04, 0x17
        /*00da*/ 	.short	(.L_285 - .L_284)
.L_284:
        /*00dc*/ 	.word	0x00000000
        /*00e0*/ 	.short	0x0000
        /*00e2*/ 	.short	0x0000
        /*00e4*/ 	.byte	0x00, 0xf5, 0x21, 0x00


	//----- nvinfo : EIATTR_SPARSE_MMA_MASK
	.align		4
.L_285:
        /*00e8*/ 	.byte	0x03, 0x50
        /*00ea*/ 	.short	0x0000


	//----- nvinfo : EIATTR_MAXREG_COUNT
	.align		4
        /*00ec*/ 	.byte	0x03, 0x1b
        /*00ee*/ 	.short	0x00ff


	//----- nvinfo : EIATTR_NUM_BARRIERS
	.align		4
        /*00f0*/ 	.byte	0x02, 0x4c
        /*00f2*/ 	.byte	0x01
	.zero		1


	//----- nvinfo : EIATTR_EXTERNS
	.align		4
        /*00f4*/ 	.byte	0x04, 0x0f
        /*00f6*/ 	.short	(.L_287 - .L_286)


	//   ....[0]....
	.align		4
.L_286:
        /*00f8*/ 	.word	index@(vprintf)


	//----- nvinfo : EIATTR_MERCURY_ISA_VERSION
	.align		4
.L_287:
        /*00fc*/ 	.byte	0x03, 0x5f
        /*00fe*/ 	.short	0x0101


	//----- nvinfo : EIATTR_VRC_CTA_INIT_COUNT
	.align		4
        /*0100*/ 	.byte	0x02, 0x4a
	.zero		1
	.zero		1


	//----- nvinfo : EIATTR_SYSCALL_OFFSETS
	.align		4
        /*0104*/ 	.byte	0x04, 0x46
        /*0106*/ 	.short	(.L_289 - .L_288)


	//   ....[0]....
.L_288:
        /*0108*/ 	.word	0x00001940


	//   ....[1]....
        /*010c*/ 	.word	0x00001ff0


	//----- nvinfo : EIATTR_EXIT_INSTR_OFFSETS
	.align		4
.L_289:
        /*0110*/ 	.byte	0x04, 0x1c
        /*0112*/ 	.short	(.L_291 - .L_290)


	//   ....[0]....
.L_290:
        /*0114*/ 	.word	0x00000090


	//   ....[1]....
        /*0118*/ 	.word	0x000020b0


	//----- nvinfo : EIATTR_CRS_STACK_SIZE
	.align		4
.L_291:
        /*011c*/ 	.byte	0x04, 0x1e
        /*011e*/ 	.short	(.L_293 - .L_292)
.L_292:
        /*0120*/ 	.word	0x00000000


	//----- nvinfo : EIATTR_CBANK_PARAM_SIZE
	.align		4
.L_293:
        /*0124*/ 	.byte	0x03, 0x19
        /*0126*/ 	.short	0x0060


	//----- nvinfo : EIATTR_PARAM_CBANK
	.align		4
        /*0128*/ 	.byte	0x04, 0x0a
        /*012a*/ 	.short	(.L_295 - .L_294)
	.align		4
.L_294:
        /*012c*/ 	.word	index@(.nv.constant0._Z21SteadyStageInputlayerPdPS_S0_S0_S0_S0_PiS1_iiidii)
        /*0130*/ 	.short	0x0380
        /*0132*/ 	.short	0x0060


	//----- nvinfo : EIATTR_SW_WAR
	.align		4
.L_295:
        /*0134*/ 	.byte	0x04, 0x36
        /*0136*/ 	.short	(.L_297 - .L_296)
.L_296:
        /*0138*/ 	.word	0x00000008
.L_297:


//--------------------- .nv.callgraph             --------------------------
	.section	.nv.callgraph,"",@"SHT_CUDA_CALLGRAPH"
	.align	4
	.sectionentsize	8
	.align		4
        /*0000*/ 	.word	0x00000000
	.align		4
        /*0004*/ 	.word	0xffffffff
	.align		4
        /*0008*/ 	.word	index@(_Z21StartStageOutputlayerPPdS0_S0_PiS1_S1_ii)
	.align		4
        /*000c*/ 	.word	index@(vprintf)
	.align		4
        /*0010*/ 	.word	index@(_Z21StartStageHiddenlayerPPdS0_S0_S0_S0_S0_S0_PiS1_S1_S1_iiiid)
	.align		4
        /*0014*/ 	.word	index@(vprintf)
	.align		4
        /*0018*/ 	.word	index@(_Z20StartStageInputlayerPdPS_S0_S0_S0_S0_PiS1_iiid)
	.align		4
        /*001c*/ 	.word	index@(vprintf)
	.align		4
        /*0020*/ 	.word	index@(_Z22SteadyStageOutputlayerPPdS0_S0_PiS1_S1_iiii)
	.align		4
        /*0024*/ 	.word	index@(vprintf)
	.align		4
        /*0028*/ 	.word	index@(_Z22SteadyStageHiddenlayerPPdS0_S0_S0_S0_S0_S0_PiS1_S1_S1_iiiidii)
	.align		4
        /*002c*/ 	.word	index@(vprintf)
	.align		4
        /*0030*/ 	.word	index@(_Z21SteadyStageInputlayerPdPS_S0_S0_S0_S0_PiS1_iiidii)
	.align		4
        /*0034*/ 	.word	index@(vprintf)
	.align		4
        /*0038*/ 	.word	0x00000000
	.align		4
        /*003c*/ 	.word	0xfffffffe
	.align		4
        /*0040*/ 	.word	0x00000000
	.align		4
        /*0044*/ 	.word	0xfffffffd
	.align		4
        /*0048*/ 	.word	0x00000000
	.align		4
        /*004c*/ 	.word	0xfffffffc


//--------------------- .nv.constant4             --------------------------
	.section	.nv.constant4,"a",@progbits
	.align	8
	.align		8
.nv.constant4:
        /*0000*/ 	.dword	vprintf
	.align		8
        /*0008*/ 	.dword	$str
	.align		8
        /*0010*/ 	.dword	$str$1
	.align		8
        /*0018*/ 	.dword	$str$2
	.align		8
        /*0020*/ 	.dword	$str$3
	.align		8
        /*0028*/ 	.dword	$str$4
	.align		8
        /*0030*/ 	.dword	$str$5
	.align		8
        /*0038*/ 	.dword	$str$6
	.align		8
        /*0040*/ 	.dword	$str$7
	.align		8
        /*0048*/ 	.dword	$str$8
	.align		8
        /*0050*/ 	.dword	$str$9


//--------------------- .text._Z21StartStageOutputlayerPPdS0_S0_PiS1_S1_ii --------------------------
	.section	.text._Z21StartStageOutputlayerPPdS0_S0_PiS1_S1_ii,"ax",@progbits
	.align	128
        .global         _Z21StartStageOutputlayerPPdS0_S0_PiS1_S1_ii
        .type           _Z21StartStageOutputlayerPPdS0_S0_PiS1_S1_ii,@function
        .size           _Z21StartStageOutputlayerPPdS0_S0_PiS1_S1_ii,(.L_x_164 - _Z21StartStageOutputlayerPPdS0_S0_PiS1_S1_ii)
        .other          _Z21StartStageOutputlayerPPdS0_S0_PiS1_S1_ii,@"STO_CUDA_ENTRY STV_DEFAULT"
_Z21StartStageOutputlayerPPdS0_S0_PiS1_S1_ii:
.text._Z21StartStageOutputlayerPPdS0_S0_PiS1_S1_ii:
[----:B------:R-:W0:Y:S08]  /*0000*/  LDC R1, c[0x0][0x37c] ;  /* 0x0000df00ff017b82 */ /* 0x000e300000000800 */
[----:B------:R-:W1:Y:S01]  /*0010*/  LDC R0, c[0x0][0x3b4] ;  /* 0x0000ed00ff007b82 */ /* 0x000e620000000800 */
[----:B------:R-:W2:Y:S01]  /*0020*/  S2R R16, SR_CTAID.X ;  /* 0x0000000000107919 */ /* 0x000ea20000002500 */
[----:B0-----:R-:W-:Y:S01]  /*0030*/  VIADD R1, R1, 0xfffffff8 ;  /* 0xfffffff801017836 */ /* 0x001fe20000000000 */
[----:B------:R-:W0:Y:S01]  /*0040*/  LDCU UR38, c[0x0][0x2f8] ;  /* 0x00005f00ff2677ac */ /* 0x000e220008000800 */
[----:B------:R-:W3:Y:S03]  /*0050*/  S2R R3, SR_TID.X ;  /* 0x0000000000037919 */ /* 0x000ee60000002100 */
[----:B------:R-:W-:Y:S01]  /*0060*/  R2UR UR4, R1 ;  /* 0x00000000010472ca */ /* 0x000fe200000e0000 */
[----:B------:R-:W4:Y:S01]  /*0070*/  LDCU UR39, c[0x0][0x2fc] ;  /* 0x00005f80ff2777ac */ /* 0x000f220008000800 */
[----:B-1----:R-:W-:-:S13]  /*0080*/  ISETP.GE.AND P0, PT, R0, 0x1, PT ;  /* 0x000000010000780c */ /* 0x002fda0003f06270 */
[----:B0-2-4-:R-:W-:Y:S05]  /*0090*/  @!P0 EXIT ;  /* 0x000000000000894d */ /* 0x015fea0003800000 */
[----:B------:R-:W0:Y:S01]  /*00a0*/  LDCU UR40, c[0x0][0x3b0] ;  /* 0x00007600ff2877ac */ /* 0x000e220008000800 */
[----:B------:R-:W-:Y:S01]  /*00b0*/  IMAD.MOV.U32 R2, RZ, RZ, RZ ;  /* 0x000000ffff027224 */ /* 0x000fe200078e00ff */
[----:B------:R-:W-:Y:S01]  /*00c0*/  UIADD3 UR38, UP0, UPT, UR4, UR38, URZ ;  /* 0x0000002604267290 */ /* 0x000fe2000ff1e0ff */
[----:B------:R-:W3:Y:S03]  /*00d0*/  LDCU UR4, c[0x0][0x360] ;  /* 0x00006c00ff0477ac */ /* 0x000ee60008000800 */
[----:B------:R-:W-:Y:S01]  /*00e0*/  UIADD3.X UR39, UPT, UPT, URZ, UR39, URZ, UP0, !UPT ;  /* 0x00000027ff277290 */ /* 0x000fe200087fe4ff */
[----:B------:R-:W1:Y:S01]  /*00f0*/  LDCU.64 UR36, c[0x0][0x358] ;  /* 0x00006b00ff2477ac */ /* 0x000e620008000a00 */
[----:B0-----:R-:W-:Y:S02]  /*0100*/  UIADD3 UR44, UPT, UPT, UR40, -0x1, URZ ;  /* 0xffffffff282c7890 */ /* 0x001fe4000fffe0ff */
[----:B------:R-:W-:-:S02]  /*0110*/  UIADD3 UR41, UPT, UPT, UR40, 0x7, URZ ;  /* 0x0000000728297890 */ /* 0x000fc4000fffe0ff */
[----:B------:R-:W-:Y:S02]  /*0120*/  ULOP3.LUT UR43, UR44, 0xfffffff0, URZ, 0xc0, !UPT ;  /* 0xfffffff02c2b7892 */ /* 0x000fe4000f8ec0ff */
[----:B------:R-:W-:Y:S01]  /*0130*/  ULOP3.LUT UR42, UR41, 0x7, URZ, 0xc0, !UPT ;  /* 0x00000007292a7892 */ /* 0x000fe2000f8ec0ff */
[----:B---3--:R-:W-:Y:S01]  /*0140*/  IMAD R16, R16, UR4, R3 ;  /* 0x0000000410107c24 */ /* 0x008fe2000f8e0203 */
[----:B------:R-:W-:Y:S02]  /*0150*/  UIADD3 UR45, UPT, UPT, UR40, -0x2, URZ ;  /* 0xfffffffe282d7890 */ /* 0x000fe4000fffe0ff */
[----:B------:R-:W-:Y:S02]  /*0160*/  UIADD3 UR40, UPT, UPT, UR40, 0xf, URZ ;  /* 0x0000000f28287890 */ /* 0x000fe4000fffe0ff */
[----:B------:R-:W-:Y:S02]  /*0170*/  ULOP3.LUT UR41, UR41, 0x3, URZ, 0xc0, !UPT ;  /* 0x0000000329297892 */ /* 0x000fe4000f8ec0ff */
[----:B------:R-:W-:-:S02]  /*0180*/  UIADD3 UR42, UPT, UPT, UR42, -0x1, URZ ;  /* 0xffffffff2a2a7890 */ /* 0x000fc4000fffe0ff */
[----:B-1----:R-:W-:-:S12]  /*0190*/  UIADD3 UR43, UPT, UPT, -UR43, URZ, URZ ;  /* 0x000000ff2b2b7290 */ /* 0x002fd8000fffe1ff */
.L_x_17:
[----:B0-----:R-:W0:Y:S01]  /*01a0*/  LDC R3, c[0x0][0x3b0] ;  /* 0x0000ec00ff037b82 */ /* 0x001e220000000800 */
[----:B------:R-:W-:Y:S01]  /*01b0*/  BSSY.RECONVERGENT B6, `(.L_x_0) ;  /* 0x000010d000067945 */ /* 0x000fe20003800200 */
[----:B0-----:R-:W-:-:S13]  /*01c0*/  ISETP.GE.AND P0, PT, R16, R3, PT ;  /* 0x000000031000720c */ /* 0x001fda0003f06270 */
[----:B------:R-:W-:Y:S05]  /*01d0*/  @P0 BRA `(.L_x_1) ;  /* 0x0000001000280947 */ /* 0x000fea0003800000 */
[----:B------:R-:W0:Y:S01]  /*01e0*/  LDC.64 R14, c[0x0][0x380] ;  /* 0x0000e000ff0e7b82 */ /* 0x000e220000000a00 */
[----:B------:R-:W-:-:S07]  /*01f0*/  ISETP.NE.AND P1, PT, R16, RZ, PT ;  /* 0x000000ff1000720c */ /* 0x000fce0003f25270 */
[----:B------:R-:W1:Y:S01]  /*0200*/  LDC.64 R8, c[0x0][0x3a0] ;  /* 0x0000e800ff087b82 */ /* 0x000e620000000a00 */
[----:B0-----:R-:W-:-:S04]  /*0210*/  IMAD.WIDE.U32 R14, R2, 0x8, R14 ;  /* 0x00000008020e7825 */ /* 0x001fc800078e000e */
[----:B-1----:R-:W-:Y:S01]  /*0220*/  IMAD.WIDE.U32 R8, R2, 0x4, R8 ;  /* 0x0000000402087825 */ /* 0x002fe200078e0008 */
[----:B------:R-:W-:Y:S06]  /*0230*/  @P1 BRA `(.L_x_2) ;  /* 0x0000000000181947 */ /* 0x000fec0003800000 */
[----:B------:R-:W-:Y:S02]  /*0240*/  IMAD.MOV.U32 R4, RZ, RZ, 0x1 ;  /* 0x00000001ff047424 */ /* 0x000fe400078e00ff */
[----:B------:R-:W-:-:S07]  /*0250*/  IMAD.MOV.U32 R5, RZ, RZ, 0x1 ;  /* 0x00000001ff057424 */ /* 0x000fce00078e00ff */
.L_x_3:
[----:B------:R-:W-:Y:S05]  /*0260*/  YIELD ;  /* 0x0000000000007946 */ /* 0x000fea0003800000 */
[----:B------:R-:W2:Y:S02]  /*0270*/  ATOMG.E.CAS.STRONG.GPU PT, R0, [R8], R4, R5 ;  /* 0x00000004080073a9 */ /* 0x000ea400001ee105 */
[----:B--2---:R-:W-:-:S13]  /*0280*/  ISETP.NE.AND P0, PT, R0, 0x1, PT ;  /* 0x000000010000780c */ /* 0x004fda0003f05270 */
[----:B------:R-:W-:Y:S05]  /*0290*/  @P0 BRA `(.L_x_3) ;  /* 0xfffffffc00f00947 */ /* 0x000fea000383ffff */
.L_x_2:
[----:B------:R-:W-:Y:S05]  /*02a0*/  WARPSYNC.ALL ;  /* 0x0000000000007948 */ /* 0x000fea0003800000 */
[----:B------:R-:W-:Y:S06]  /*02b0*/  BAR.SYNC.DEFER_BLOCKING 0x0 ;  /* 0x0000000000007b1d */ /* 0x000fec0000010000 */
[----:B------:R-:W2:Y:S01]  /*02c0*/  LDG.E.64 R4, desc[UR36][R14.64] ;  /* 0x000000240e047981 */ /* 0x000ea2000c1e1b00 */
[----:B------:R-:W-:-:S02]  /*02d0*/  IMAD.MOV.U32 R10, RZ, RZ, 0x652b82fe ;  /* 0x652b82feff0a7424 */ /* 0x000fc400078e00ff */
[----:B--2---:R-:W-:-:S05]  /*02e0*/  IMAD.WIDE R4, R16, 0x8, R4 ;  /* 0x0000000810047825 */ /* 0x004fca00078e0204 */
[----:B------:R-:W2:Y:S01]  /*02f0*/  LD.E.64 R6, desc[UR36][R4.64] ;  /* 0x0000002404067980 */ /* 0x000ea2000c101b00 */
[----:B------:R-:W-:Y:S01]  /*0300*/  IMAD.MOV.U32 R11, RZ, RZ, 0x3ff71547 ;  /* 0x3ff71547ff0b7424 */ /* 0x000fe200078e00ff */
[----:B------:R-:W-:Y:S01]  /*0310*/  UMOV UR4, 0xfefa39ef ;  /* 0xfefa39ef00047882 */ /* 0x000fe20000000000 */
[----:B------:R-:W-:Y:S01]  /*0320*/  UMOV UR5, 0x3fe62e42 ;  /* 0x3fe62e4200057882 */ /* 0x000fe20000000000 */
[----:B------:R-:W-:Y:S03]  /*0330*/  BSSY.RECONVERGENT B0, `(.L_x_4) ;  /* 0x0000037000007945 */ /* 0x000fe60003800200 */
[----:B--2---:R-:W-:Y:S01]  /*0340*/  DFMA R10, R6, R10, 6.75539944105574400000e+15 ;  /* 0x43380000060a742b */ /* 0x004fe2000000000a */
[----:B------:R-:W-:-:S07]  /*0350*/  FSETP.GEU.AND P0, PT, |R7|, 4.1917929649353027344, PT ;  /* 0x4086232b0700780b */ /* 0x000fce0003f0e200 */
[----:B------:R-:W-:-:S08]  /*0360*/  DADD R12, R10, -6.75539944105574400000e+15 ;  /* 0xc33800000a0c7429 */ /* 0x000fd00000000000 */
[----:B------:R-:W-:Y:S01]  /*0370*/  DFMA R18, R12, -UR4, R6 ;  /* 0x800000040c127c2b */ /* 0x000fe20008000006 */
[----:B------:R-:W-:Y:S01]  /*0380*/  UMOV UR4, 0x3b39803f ;  /* 0x3b39803f00047882 */ /* 0x000fe20000000000 */
[----:B------:R-:W-:-:S06]  /*0390*/  UMOV UR5, 0x3c7abc9e ;  /* 0x3c7abc9e00057882 */ /* 0x000fcc0000000000 */
[----:B------:R-:W-:Y:S01]  /*03a0*/  DFMA R12, R12, -UR4, R18 ;  /* 0x800000040c0c7c2b */ /* 0x000fe20008000012 */
[----:B------:R-:W-:Y:S01]  /*03b0*/  UMOV UR4, 0x69ce2bdf ;  /* 0x69ce2bdf00047882 */ /* 0x000fe20000000000 */
[----:B------:R-:W-:Y:S01]  /*03c0*/  IMAD.MOV.U32 R18, RZ, RZ, -0x35dec16 ;  /* 0xfca213eaff127424 */ /* 0x000fe200078e00ff */
[----:B------:R-:W-:Y:S01]  /*03d0*/  MOV R19, 0x3e928af3 ;  /* 0x3e928af300137802 */ /* 0x000fe20000000f00 */
[----:B------:R-:W-:-:S05]  /*03e0*/  UMOV UR5, 0x3e5ade15 ;  /* 0x3e5ade1500057882 */ /* 0x000fca0000000000 */
[----:B------:R-:W-:Y:S01]  /*03f0*/  DFMA R18, R12, UR4, R18 ;  /* 0x000000040c127c2b */ /* 0x000fe20008000012 */
[----:B------:R-:W-:Y:S01]  /*0400*/  UMOV UR4, 0x62401315 ;  /* 0x6240131500047882 */ /* 0x000fe20000000000 */
[----:B------:R-:W-:-:S06]  /*0410*/  UMOV UR5, 0x3ec71dee ;  /* 0x3ec71dee00057882 */ /* 0x000fcc0000000000 */
[----:B------:R-:W-:Y:S01]  /*0420*/  DFMA R18, R12, R18, UR4 ;  /* 0x000000040c127e2b */ /* 0x000fe20008000012 */
        /* <DEDUP_REMOVED lines=20> */
[----:B------:R-:W-:-:S08]  /*0570*/  DFMA R18, R12, R18, UR4 ;  /* 0x000000040c127e2b */ /* 0x000fd00008000012 */
[----:B------:R-:W-:-:S08]  /*0580*/  DFMA R18, R12, R18, 1 ;  /* 0x3ff000000c12742b */ /* 0x000fd00000000012 */
[----:B------:R-:W-:-:S10]  /*0590*/  DFMA R18, R12, R18, 1 ;  /* 0x3ff000000c12742b */ /* 0x000fd40000000012 */
[----:B------:R-:W-:Y:S02]  /*05a0*/  IMAD R13, R10, 0x100000, R19 ;  /* 0x001000000a0d7824 */ /* 0x000fe400078e0213 */
[----:B------:R-:W-:Y:S01]  /*05b0*/  IMAD.MOV.U32 R12, RZ, RZ, R18 ;  /* 0x000000ffff0c7224 */ /* 0x000fe200078e0012 */
[----:B------:R-:W-:Y:S06]  /*05c0*/  @!P0 BRA `(.L_x_5) ;  /* 0x0000000000348947 */ /* 0x000fec0003800000 */
[----:B------:R-:W-:Y:S01]  /*05d0*/  FSETP.GEU.AND P2, PT, |R7|, 4.2275390625, PT ;  /* 0x408748000700780b */ /* 0x000fe20003f4e200 */
[C---:B------:R-:W-:Y:S02]  /*05e0*/  DADD R12, R6.reuse, +INF ;  /* 0x7ff00000060c7429 */ /* 0x040fe40000000000 */
[----:B------:R-:W-:-:S08]  /*05f0*/  DSETP.GEU.AND P0, PT, R6, RZ, PT ;  /* 0x000000ff0600722a */ /* 0x000fd00003f0e000 */
[----:B------:R-:W-:Y:S02]  /*0600*/  FSEL R12, R12, RZ, P0 ;  /* 0x000000ff0c0c7208 */ /* 0x000fe40000000000 */
[----:B------:R-:W-:Y:S01]  /*0610*/  @!P2 LEA.HI R0, R10, R10, RZ, 0x1 ;  /* 0x0000000a0a00a211 */ /* 0x000fe200078f08ff */
[----:B------:R-:W-:Y:S01]  /*0620*/  @!P2 IMAD.MOV.U32 R6, RZ, RZ, R18 ;  /* 0x000000ffff06a224 */ /* 0x000fe200078e0012 */
[----:B------:R-:W-:Y:S02]  /*0630*/  FSEL R13, R13, RZ, P0 ;  /* 0x000000ff0d0d7208 */ /* 0x000fe40000000000 */
[----:B------:R-:W-:-:S05]  /*0640*/  @!P2 SHF.R.S32.HI R7, RZ, 0x1, R0 ;  /* 0x00000001ff07a819 */ /* 0x000fca0000011400 */
[----:B------:R-:W-:Y:S02]  /*0650*/  @!P2 IMAD.IADD R10, R10, 0x1, -R7 ;  /* 0x000000010a0aa824 */ /* 0x000fe400078e0a07 */
[----:B------:R-:W-:-:S03]  /*0660*/  @!P2 IMAD R7, R7, 0x100000, R19 ;  /* 0x001000000707a824 */ /* 0x000fc600078e0213 */
[----:B------:R-:W-:Y:S01]  /*0670*/  @!P2 LEA R11, R10, 0x3ff00000, 0x14 ;  /* 0x3ff000000a0ba811 */ /* 0x000fe200078ea0ff */
[----:B------:R-:W-:-:S06]  /*0680*/  @!P2 IMAD.MOV.U32 R10, RZ, RZ, RZ ;  /* 0x000000ffff0aa224 */ /* 0x000fcc00078e00ff */
[----:B------:R-:W-:-:S11]  /*0690*/  @!P2 DMUL R12, R6, R10 ;  /* 0x0000000a060ca228 */ /* 0x000fd60000000000 */
.L_x_5:
[----:B------:R-:W-:Y:S05]  /*06a0*/  BSYNC.RECONVERGENT B0 ;  /* 0x0000000000007941 */ /* 0x000fea0003800200 */
.L_x_4:
[----:B------:R0:W-:Y:S01]  /*06b0*/  ST.E.64 desc[UR36][R4.64], R12 ;  /* 0x0000000c04007985 */ /* 0x0001e2000c101b24 */
[----:B------:R-:W-:Y:S04]  /*06c0*/  BSSY.RECONVERGENT B0, `(.L_x_6) ;  /* 0x0000004000007945 */ /* 0x000fe80003800200 */
[----:B------:R-:W-:Y:S05]  /*06d0*/  @P1 BRA `(.L_x_7) ;  /* 0x0000000000081947 */ /* 0x000fea0003800000 */
[----:B0-----:R-:W2:Y:S04]  /*06e0*/  LDG.E.64 R4, desc[UR36][R14.64] ;  /* 0x000000240e047981 */ /* 0x001ea8000c1e1b00 */
[----:B--2---:R1:W-:Y:S02]  /*06f0*/  ST.E.64 desc[UR36][R4.64], RZ ;  /* 0x000000ff04007985 */ /* 0x0043e4000c101b24 */
.L_x_7:
[----:B------:R-:W-:Y:S05]  /*0700*/  BSYNC.RECONVERGENT B0 ;  /* 0x0000000000007941 */ /* 0x000fea0003800200 */
.L_x_6:
[----:B------:R-:W-:Y:S06]  /*0710*/  BAR.SYNC.DEFER_BLOCKING 0x0 ;  /* 0x0000000000007b1d */ /* 0x000fec0000010000 */
[----:B0-----:R0:W5:Y:S01]  /*0720*/  LDG.E.64 R12, desc[UR36][R14.64] ;  /* 0x000000240e0c7981 */ /* 0x001162000c1e1b00 */
[----:B------:R-:W-:Y:S02]  /*0730*/  ISETP.GE.AND P0, PT, R3, 0x2, PT ;  /* 0x000000020300780c */ /* 0x000fe40003f06270 */
[----:B------:R-:W-:-:S11]  /*0740*/  CS2R R6, SRZ ;  /* 0x0000000000067805 */ /* 0x000fd6000001ff00 */
[----:B0-----:R-:W-:Y:S05]  /*0750*/  @!P0 BRA `(.L_x_8) ;  /* 0x0000000400948947 */ /* 0x001fea0003800000 */
[----:B------:R-:W-:Y:S01]  /*0760*/  UISETP.GE.U32.AND UP0, UPT, UR45, 0xf, UPT ;  /* 0x0000000f2d00788c */ /* 0x000fe2000bf06070 */
[----:B------:R-:W-:Y:S02]  /*0770*/  MOV R3, 0x1 ;  /* 0x0000000100037802 */ /* 0x000fe40000000f00 */
[----:B------:R-:W-:-:S06]  /*0780*/  CS2R R6, SRZ ;  /* 0x0000000000067805 */ /* 0x000fcc000001ff00 */
[----:B------:R-:W-:Y:S05]  /*0790*/  BRA.U !UP0, `(.L_x_9) ;  /* 0x0000000108b87547 */ /* 0x000fea000b800000 */
[----:B-----5:R-:W-:Y:S01]  /*07a0*/  IADD3 R3, P0, PT, R12, 0x40, RZ ;  /* 0x000000400c037810 */ /* 0x020fe20007f1e0ff */
[----:B------:R-:W-:Y:S01]  /*07b0*/  IMAD.MOV.U32 R0, RZ, RZ, RZ ;  /* 0x000000ffff007224 */ /* 0x000fe200078e00ff */
[----:B------:R-:W-:Y:S01]  /*07c0*/  CS2R R6, SRZ ;  /* 0x0000000000067805 */ /* 0x000fe2000001ff00 */
[----:B------:R-:W-:Y:S02]  /*07d0*/  UMOV UR4, UR43 ;  /* 0x0000002b00047c82 */ /* 0x000fe40008000000 */
[----:B------:R-:W-:-:S08]  /*07e0*/  IMAD.X R10, RZ, RZ, R13, P0 ;  /* 0x000000ffff0a7224 */ /* 0x000fd000000e060d */
.L_x_10:
[----:B-1----:R-:W-:Y:S02]  /*07f0*/  IMAD.MOV.U32 R4, RZ, RZ, R3 ;  /* 0x000000ffff047224 */ /* 0x002fe400078e0003 */
[----:B------:R-:W-:-:S05]  /*0800*/  IMAD.MOV.U32 R5, RZ, RZ, R10 ;  /* 0x000000ffff057224 */ /* 0x000fca00078e000a */
[----:B------:R-:W2:Y:S04]  /*0810*/  LD.E.64 R18, desc[UR36][R4.64+-0x38] ;  /* 0xffffc82404127980 */ /* 0x000ea8000c101b00 */
[----:B------:R-:W3:Y:S04]  /*0820*/  LD.E.64 R10, desc[UR36][R4.64+-0x30] ;  /* 0xffffd024040a7980 */ /* 0x000ee8000c101b00 */
[----:B------:R-:W4:Y:S04]  /*0830*/  LD.E.64 R26, desc[UR36][R4.64+-0x28] ;  /* 0xffffd824041a7980 */ /* 0x000f28000c101b00 */
[----:B------:R-:W5:Y:S04]  /*0840*/  LD.E.64 R22, desc[UR36][R4.64+-0x20] ;  /* 0xffffe02404167980 */ /* 0x000f68000c101b00 */
[----:B------:R-:W5:Y:S04]  /*0850*/  LD.E.64 R24, desc[UR36][R4.64+-0x18] ;  /* 0xffffe82404187980 */ /* 0x000f68000c101b00 */
[----:B------:R-:W5:Y:S01]  /*0860*/  LD.E.64 R20, desc[UR36][R4.64+-0x10] ;  /* 0xfffff02404147980 */ /* 0x000f62000c101b00 */
[----:B--2---:R-:W-:-:S03]  /*0870*/  DADD R6, R18, R6 ;  /* 0x0000000012067229 */ /* 0x004fc60000000006 */
[----:B------:R-:W2:Y:S05]  /*0880*/  LD.E.64 R18, desc[UR36][R4.64+-0x8] ;  /* 0xfffff82404127980 */ /* 0x000eaa000c101b00 */
[----:B---3--:R-:W-:Y:S01]  /*0890*/  DADD R6, R6, R10 ;  /* 0x0000000006067229 */ /* 0x008fe2000000000a */
[----:B------:R-:W3:Y:S07]  /*08a0*/  LD.E.64 R10, desc[UR36][R4.64] ;  /* 0x00000024040a7980 */ /* 0x000eee000c101b00 */
[----:B----4-:R-:W-:-:S02]  /*08b0*/  DADD R26, R6, R26 ;  /* 0x00000000061a7229 */ /* 0x010fc4000000001a */
[----:B------:R-:W4:Y:S06]  /*08c0*/  LD.E.64 R6, desc[UR36][R4.64+0x8] ;  /* 0x0000082404067980 */ /* 0x000f2c000c101b00 */
[----:B-----5:R-:W-:Y:S01]  /*08d0*/  DADD R26, R26, R22 ;  /* 0x000000001a1a7229 */ /* 0x020fe20000000016 */
[----:B------:R-:W5:Y:S07]  /*08e0*/  LD.E.64 R22, desc[UR36][R4.64+0x10] ;  /* 0x0000102404167980 */ /* 0x000f6e000c101b00 */
[----:B------:R-:W-:Y:S01]  /*08f0*/  DADD R26, R26, R24 ;  /* 0x000000001a1a7229 */ /* 0x000fe20000000018 */
[----:B------:R-:W5:Y:S07]  /*0900*/  LD.E.64 R24, desc[UR36][R4.64+0x18] ;  /* 0x0000182404187980 */ /* 0x000f6e000c101b00 */
[----:B------:R-:W-:Y:S01]  /*0910*/  DADD R26, R26, R20 ;  /* 0x000000001a1a7229 */ /* 0x000fe20000000014 */
[----:B------:R-:W5:Y:S07]  /*0920*/  LD.E.64 R20, desc[UR36][R4.64+0x20] ;  /* 0x0000202404147980 */ /* 0x000f6e000c101b00 */
[----:B--2---:R-:W-:Y:S01]  /*0930*/  DADD R26, R26, R18 ;  /* 0x000000001a1a7229 */ /* 0x004fe20000000012 */
[----:B------:R-:W2:Y:S07]  /*0940*/  LD.E.64 R18, desc[UR36][R4.64+0x28] ;  /* 0x0000282404127980 */ /* 0x000eae000c101b00 */
[----:B---3--:R-:W-:Y:S01]  /*0950*/  DADD R26, R26, R10 ;  /* 0x000000001a1a7229 */ /* 0x008fe2000000000a */
[----:B------:R-:W3:Y:S07]  /*0960*/  LD.E.64 R10, desc[UR36][R4.64+0x30] ;  /* 0x00003024040a7980 */ /* 0x000eee000c101b00 */
[----:B----4-:R-:W-:Y:S01]  /*0970*/  DADD R26, R26, R6 ;  /* 0x000000001a1a7229 */ /* 0x010fe20000000006 */
[----:B------:R-:W4:Y:S07]  /*0980*/  LD.E.64 R6, desc[UR36][R4.64+0x38] ;  /* 0x0000382404067980 */ /* 0x000f2e000c101b00 */
[----:B-----5:R-:W-:Y:S01]  /*0990*/  DADD R26, R26, R22 ;  /* 0x000000001a1a7229 */ /* 0x020fe20000000016 */
[----:B------:R-:W5:Y:S01]  /*09a0*/  LD.E.64 R22, desc[UR36][R4.64+0x40] ;  /* 0x0000402404167980 */ /* 0x000f62000c101b00 */
[----:B------:R-:W-:Y:S01]  /*09b0*/  UIADD3 UR4, UPT, UPT, UR4, 0x10, URZ ;  /* 0x0000001004047890 */ /* 0x000fe2000fffe0ff */
[----:B------:R-:W-:Y:S01]  /*09c0*/  IADD3 R3, P0, PT, R4, 0x80, RZ ;  /* 0x0000008004037810 */ /* 0x000fe20007f1e0ff */
[----:B------:R-:W-:-:S02]  /*09d0*/  VIADD R0, R0, 0x10 ;  /* 0x0000001000007836 */ /* 0x000fc40000000000 */
[----:B------:R-:W-:Y:S02]  /*09e0*/  UISETP.NE.AND UP0, UPT, UR4, URZ, UPT ;  /* 0x000000ff0400728c */ /* 0x000fe4000bf05270 */
[----:B------:R-:W-:-:S08]  /*09f0*/  DADD R24, R26, R24 ;  /* 0x000000001a187229 */ /* 0x000fd00000000018 */
[----:B------:R-:W-:-:S08]  /*0a00*/  DADD R20, R24, R20 ;  /* 0x0000000018147229 */ /* 0x000fd00000000014 */
[----:B--2---:R-:W-:-:S08]  /*0a10*/  DADD R18, R20, R18 ;  /* 0x0000000014127229 */ /* 0x004fd00000000012 */
[----:B---3--:R-:W-:-:S08]  /*0a20*/  DADD R10, R18, R10 ;  /* 0x00000000120a7229 */ /* 0x008fd0000000000a */
[----:B----4-:R-:W-:Y:S01]  /*0a30*/  DADD R6, R10, R6 ;  /* 0x000000000a067229 */ /* 0x010fe20000000006 */
[----:B------:R-:W-:-:S07]  /*0a40*/  IMAD.X R10, RZ, RZ, R5, P0 ;  /* 0x000000ffff0a7224 */ /* 0x000fce00000e0605 */
[----:B-----5:R-:W-:Y:S01]  /*0a50*/  DADD R6, R6, R22 ;  /* 0x0000000006067229 */ /* 0x020fe20000000016 */
[----:B------:R-:W-:Y:S10]  /*0a60*/  BRA.U UP0, `(.L_x_10) ;  /* 0xfffffffd00607547 */ /* 0x000ff4000b83ffff */
[----:B------:R-:W-:-:S07]  /*0a70*/  IADD3 R3, PT, PT, R0, 0x1, RZ ;  /* 0x0000000100037810 */ /* 0x000fce0007ffe0ff */
.L_x_9:
[----:B------:R-:W-:-:S09]  /*0a80*/  ULOP3.LUT UP0, URZ, UR44, 0xf, URZ, 0xc0, !UPT ;  /* 0x0000000f2cff7892 */ /* 0x000fd2000f80c0ff */
[----:B------:R-:W-:Y:S05]  /*0a90*/  BRA.U !UP0, `(.L_x_8) ;  /* 0x0000000108c47547 */ /* 0x000fea000b800000 */
[----:B------:R-:W-:Y:S02]  /*0aa0*/  ULOP3.LUT UR4, UR40, 0xf, URZ, 0xc0, !UPT ;  /* 0x0000000f28047892 */ /* 0x000fe4000f8ec0ff */
[----:B------:R-:W-:Y:S02]  /*0ab0*/  ULOP3.LUT UP1, URZ, UR40, 0x7, URZ, 0xc0, !UPT ;  /* 0x0000000728ff7892 */ /* 0x000fe4000f82c0ff */
[----:B------:R-:W-:-:S04]  /*0ac0*/  UIADD3 UR4, UPT, UPT, UR4, -0x1, URZ ;  /* 0xffffffff04047890 */ /* 0x000fc8000fffe0ff */
[----:B------:R-:W-:-:S09]  /*0ad0*/  UISETP.GE.U32.AND UP0, UPT, UR4, 0x7, UPT ;  /* 0x000000070400788c */ /* 0x000fd2000bf06070 */
[----:B------:R-:W-:Y:S05]  /*0ae0*/  BRA.U !UP0, `(.L_x_11) ;  /* 0x0000000108487547 */ /* 0x000fea000b800000 */
[----:B-1---5:R-:W-:-:S05]  /*0af0*/  IMAD.WIDE.U32 R4, R3, 0x8, R12 ;  /* 0x0000000803047825 */ /* 0x022fca00078e000c */
[----:B------:R-:W2:Y:S04]  /*0b00*/  LD.E.64 R26, desc[UR36][R4.64] ;  /* 0x00000024041a7980 */ /* 0x000ea8000c101b00 */
[----:B------:R-:W3:Y:S04]  /*0b10*/  LD.E.64 R10, desc[UR36][R4.64+0x8] ;  /* 0x00000824040a7980 */ /* 0x000ee8000c101b00 */
[----:B------:R-:W4:Y:S04]  /*0b20*/  LD.E.64 R18, desc[UR36][R4.64+0x10] ;  /* 0x0000102404127980 */ /* 0x000f28000c101b00 */
[----:B------:R-:W4:Y:S04]  /*0b30*/  LD.E.64 R20, desc[UR36][R4.64+0x18] ;  /* 0x0000182404147980 */ /* 0x000f28000c101b00 */
[----:B------:R-:W4:Y:S04]  /*0b40*/  LD.E.64 R22, desc[UR36][R4.64+0x20] ;  /* 0x0000202404167980 */ /* 0x000f28000c101b00 */
[----:B------:R-:W4:Y:S04]  /*0b50*/  LD.E.64 R24, desc[UR36][R4.64+0x28] ;  /* 0x0000282404187980 */ /* 0x000f28000c101b00 */
[----:B------:R-:W4:Y:S01]  /*0b60*/  LD.E.64 R28, desc[UR36][R4.64+0x38] ;  /* 0x00003824041c7980 */ /* 0x000f22000c101b00 */
[----:B--2---:R-:W-:-:S03]  /*0b70*/  DADD R26, R6, R26 ;  /* 0x00000000061a7229 */ /* 0x004fc6000000001a */
[----:B------:R-:W2:Y:S05]  /*0b80*/  LD.E.64 R6, desc[UR36][R4.64+0x30] ;  /* 0x0000302404067980 */ /* 0x000eaa000c101b00 */
[----:B---3--:R-:W-:-:S08]  /*0b90*/  DADD R10, R26, R10 ;  /* 0x000000001a0a7229 */ /* 0x008fd0000000000a */
[----:B----4-:R-:W-:-:S08]  /*0ba0*/  DADD R10, R10, R18 ;  /* 0x000000000a0a7229 */ /* 0x010fd00000000012 */
[----:B------:R-:W-:-:S08]  /*0bb0*/  DADD R10, R10, R20 ;  /* 0x000000000a0a7229 */ /* 0x000fd00000000014 */
[----:B------:R-:W-:-:S08]  /*0bc0*/  DADD R10, R10, R22 ;  /* 0x000000000a0a7229 */ /* 0x000fd00000000016 */
[----:B------:R-:W-:Y:S01]  /*0bd0*/  DADD R10, R10, R24 ;  /* 0x000000000a0a7229 */ /* 0x000fe20000000018 */
[----:B------:R-:W-:-:S07]  /*0be0*/  VIADD R3, R3, 0x8 ;  /* 0x0000000803037836 */ /* 0x000fce0000000000 */
[----:B--2---:R-:W-:-:S08]  /*0bf0*/  DADD R6, R10, R6 ;  /* 0x000000000a067229 */ /* 0x004fd00000000006 */
[----:B------:R-:W-:-:S11]  /*0c00*/  DADD R6, R6, R28 ;  /* 0x0000000006067229 */ /* 0x000fd6000000001c */
.L_x_11:
[----:B------:R-:W-:Y:S05]  /*0c10*/  BRA.U !UP1, `(.L_x_8) ;  /* 0x0000000109647547 */ /* 0x000fea000b800000 */
[----:B------:R-:W-:Y:S02]  /*0c20*/  UISETP.GE.U32.AND UP0, UPT, UR42, 0x3, UPT ;  /* 0x000000032a00788c */ /* 0x000fe4000bf06070 */
[----:B------:R-:W-:-:S07]  /*0c30*/  UISETP.NE.AND UP1, UPT, UR41, URZ, UPT ;  /* 0x000000ff2900728c */ /* 0x000fce000bf25270 */
[----:B------:R-:W-:Y:S05]  /*0c40*/  BRA.U !UP0, `(.L_x_12) ;  /* 0x0000000108287547 */ /* 0x000fea000b800000 */
[----:B-1---5:R-:W-:-:S05]  /*0c50*/  IMAD.WIDE.U32 R4, R3, 0x8, R12 ;  /* 0x0000000803047825 */ /* 0x022fca00078e000c */
[----:B------:R-:W2:Y:S04]  /*0c60*/  LD.E.64 R10, desc[UR36][R4.64] ;  /* 0x00000024040a7980 */ /* 0x000ea8000c101b00 */
[----:B------:R-:W3:Y:S04]  /*0c70*/  LD.E.64 R18, desc[UR36][R4.64+0x8] ;  /* 0x0000082404127980 */ /* 0x000ee8000c101b00 */
[----:B------:R-:W4:Y:S04]  /*0c80*/  LD.E.64 R20, desc[UR36][R4.64+0x10] ;  /* 0x0000102404147980 */ /* 0x000f28000c101b00 */
[----:B------:R-:W4:Y:S01]  /*0c90*/  LD.E.64 R22, desc[UR36][R4.64+0x18] ;  /* 0x0000182404167980 */ /* 0x000f22000c101b00 */
[----:B------:R-:W-:Y:S01]  /*0ca0*/  VIADD R3, R3, 0x4 ;  /* 0x0000000403037836 */ /* 0x000fe20000000000 */
[----:B--2---:R-:W-:-:S08]  /*0cb0*/  DADD R10, R6, R10 ;  /* 0x00000000060a7229 */ /* 0x004fd0000000000a */
[----:B---3--:R-:W-:-:S08]  /*0cc0*/  DADD R10, R10, R18 ;  /* 0x000000000a0a7229 */ /* 0x008fd00000000012 */
[----:B----4-:R-:W-:-:S08]  /*0cd0*/  DADD R10, R10, R20 ;  /* 0x000000000a0a7229 */ /* 0x010fd00000000014 */
[----:B------:R-:W-:-:S11]  /*0ce0*/  DADD R6, R10, R22 ;  /* 0x000000000a067229 */ /* 0x000fd60000000016 */
.L_x_12:
[----:B------:R-:W-:Y:S05]  /*0cf0*/  BRA.U !UP1, `(.L_x_8) ;  /* 0x00000001092c7547 */ /* 0x000fea000b800000 */
[----:B-----5:R-:W-:-:S05]  /*0d00*/  IMAD.WIDE.U32 R18, R3, 0x8, R12 ;  /* 0x0000000803127825 */ /* 0x020fca00078e000c */
[----:B-1----:R-:W2:Y:S01]  /*0d10*/  LD.E.64 R4, desc[UR36][R18.64] ;  /* 0x0000002412047980 */ /* 0x002ea2000c101b00 */
[----:B------:R-:W-:Y:S01]  /*0d20*/  UISETP.NE.AND UP0, UPT, UR41, 0x1, UPT ;  /* 0x000000012900788c */ /* 0x000fe2000bf05270 */
[----:B--2---:R-:W-:-:S08]  /*0d30*/  DADD R6, R6, R4 ;  /* 0x0000000006067229 */ /* 0x004fd00000000004 */
[----:B------:R-:W-:Y:S05]  /*0d40*/  BRA.U !UP0, `(.L_x_8) ;  /* 0x0000000108187547 */ /* 0x000fea000b800000 */
[----:B------:R-:W-:Y:S01]  /*0d50*/  UISETP.NE.AND UP0, UPT, UR41, 0x2, UPT ;  /* 0x000000022900788c */ /* 0x000fe2000bf05270 */
[----:B------:R-:W2:Y:S05]  /*0d60*/  LD.E.64 R4, desc[UR36][R18.64+0x8] ;  /* 0x0000082412047980 */ /* 0x000eaa000c101b00 */
[----:B------:R-:W-:-:S13]  /*0d70*/  PLOP3.LUT P0, PT, PT, PT, UP0, 0x80, 0x8 ;  /* 0x000000000008781c */ /* 0x000fda0003f0f008 */
[----:B------:R-:W3:Y:S01]  /*0d80*/  @P0 LD.E.64 R10, desc[UR36][R18.64+0x10] ;  /* 0x00001024120a0980 */ /* 0x000ee2000c101b00 */
[----:B--2---:R-:W-:-:S08]  /*0d90*/  DADD R6, R6, R4 ;  /* 0x0000000006067229 */ /* 0x004fd00000000004 */
[----:B---3--:R-:W-:-:S11]  /*0da0*/  @P0 DADD R6, R6, R10 ;  /* 0x0000000006060229 */ /* 0x008fd6000000000a */
.L_x_8:
[----:B-----5:R-:W-:-:S05]  /*0db0*/  IMAD.WIDE R12, R16, 0x8, R12 ;  /* 0x00000008100c7825 */ /* 0x020fca00078e020c */
[----:B------:R-:W2:Y:S01]  /*0dc0*/  LD.E.64 R18, desc[UR36][R12.64] ;  /* 0x000000240c127980 */ /* 0x000ea2000c101b00 */
[----:B-1----:R-:W0:Y:S01]  /*0dd0*/  MUFU.RCP64H R5, R7 ;  /* 0x0000000700057308 */ /* 0x002e220000001800 */
[----:B------:R-:W-:Y:S01]  /*0de0*/  IMAD.MOV.U32 R4, RZ, RZ, 0x1 ;  /* 0x00000001ff047424 */ /* 0x000fe200078e00ff */
[----:B------:R-:W-:Y:S05]  /*0df0*/  BSSY.RECONVERGENT B0, `(.L_x_13) ;  /* 0x0000011000007945 */ /* 0x000fea0003800200 */
[----:B0-----:R-:W-:-:S08]  /*0e00*/  DFMA R10, R4, -R6, 1 ;  /* 0x3ff00000040a742b */ /* 0x001fd00000000806 */
[----:B------:R-:W-:-:S08]  /*0e10*/  DFMA R10, R10, R10, R10 ;  /* 0x0000000a0a0a722b */ /* 0x000fd0000000000a */
[----:B------:R-:W-:-:S08]  /*0e20*/  DFMA R10, R4, R10, R4 ;  /* 0x0000000a040a722b */ /* 0x000fd00000000004 */
[----:B------:R-:W-:-:S08]  /*0e30*/  DFMA R4, R10, -R6, 1 ;  /* 0x3ff000000a04742b */ /* 0x000fd00000000806 */
[----:B------:R-:W-:-:S08]  /*0e40*/  DFMA R4, R10, R4, R10 ;  /* 0x000000040a04722b */ /* 0x000fd0000000000a */
[----:B--2---:R-:W-:Y:S01]  /*0e50*/  DMUL R10, R18, R4 ;  /* 0x00000004120a7228 */ /* 0x004fe20000000000 */
[----:B------:R-:W-:-:S07]  /*0e60*/  FSETP.GEU.AND P2, PT, |R19|, 6.5827683646048100446e-37, PT ;  /* 0x036000001300780b */ /* 0x000fce0003f4e200 */
[----:B------:R-:W-:-:S08]  /*0e70*/  DFMA R20, R10, -R6, R18 ;  /* 0x800000060a14722b */ /* 0x000fd00000000012 */
[----:B------:R-:W-:-:S10]  /*0e80*/  DFMA R4, R4, R20, R10 ;  /* 0x000000140404722b */ /* 0x000fd4000000000a */
[----:B------:R-:W-:-:S05]  /*0e90*/  FFMA R0, RZ, R7, R5 ;  /* 0x00000007ff007223 */ /* 0x000fca0000000005 */
[----:B------:R-:W-:-:S13]  /*0ea0*/  FSETP.GT.AND P0, PT, |R0|, 1.469367938527859385e-39, PT ;  /* 0x001000000000780b */ /* 0x000fda0003f04200 */
[----:B------:R-:W-:Y:S05]  /*0eb0*/  @P0 BRA P2, `(.L_x_14) ;  /* 0x0000000000100947 */ /* 0x000fea0001000000 */
[----:B------:R-:W-:-:S07]  /*0ec0*/  MOV R0, 0xee0 ;  /* 0x00000ee000007802 */ /* 0x000fce0000000f00 */
[----:B------:R-:W-:Y:S05]  /*0ed0*/  CALL.REL.NOINC `($__internal_0_$__cuda_sm20_div_rn_f64_full) ;  /* 0x0000000400007944 */ /* 0x000fea0003c00000 */
[----:B------:R-:W-:Y:S02]  /*0ee0*/  IMAD.MOV.U32 R4, RZ, RZ, R20 ;  /* 0x000000ffff047224 */ /* 0x000fe400078e0014 */
[----:B------:R-:W-:-:S07]  /*0ef0*/  IMAD.MOV.U32 R5, RZ, RZ, R21 ;  /* 0x000000ffff057224 */ /* 0x000fce00078e0015 */
.L_x_14:
[----:B------:R-:W-:Y:S05]  /*0f00*/  BSYNC.RECONVERGENT B0 ;  /* 0x0000000000007941 */ /* 0x000fea0003800200 */
.L_x_13:
[----:B------:R-:W0:Y:S01]  /*0f10*/  LDC.64 R10, c[0x0][0x3a8] ;  /* 0x0000ea00ff0a7b82 */ /* 0x000e220000000a00 */
[----:B------:R1:W-:Y:S07]  /*0f20*/  ST.E.64 desc[UR36][R12.64], R4 ;  /* 0x000000040c007985 */ /* 0x0003ee000c101b24 */
[----:B------:R-:W2:Y:S08]  /*0f30*/  LDC.64 R20, c[0x0][0x388] ;  /* 0x0000e200ff147b82 */ /* 0x000eb00000000a00 */
[----:B------:R-:W3:Y:S01]  /*0f40*/  LDC.64 R24, c[0x0][0x398] ;  /* 0x0000e600ff187b82 */ /* 0x000ee20000000a00 */
[----:B0-----:R-:W-:-:S06]  /*0f50*/  IMAD.WIDE.U32 R10, R2, 0x4, R10 ;  /* 0x00000004020a7825 */ /* 0x001fcc00078e000a */
[----:B------:R-:W4:Y:S02]  /*0f60*/  LDG.E R11, desc[UR36][R10.64] ;  /* 0x000000240a0b7981 */ /* 0x000f24000c1e1900 */
[----:B----4-:R-:W-:-:S13]  /*0f70*/  ISETP.NE.AND P0, PT, R16, R11, PT ;  /* 0x0000000b1000720c */ /* 0x010fda0003f05270 */
[----:B------:R-:W4:Y:S02]  /*0f80*/  @P0 LDG.E.64 R6, desc[UR36][R14.64] ;  /* 0x000000240e060981 */ /* 0x000f24000c1e1b00 */
[----:B----4-:R-:W-:-:S04]  /*0f90*/  @P0 IMAD.WIDE R18, R16, 0x8, R6 ;  /* 0x0000000810120825 */ /* 0x010fc800078e0206 */
[----:B--2---:R-:W-:Y:S02]  /*0fa0*/  IMAD.WIDE.U32 R6, R2, 0x8, R20 ;  /* 0x0000000802067825 */ /* 0x004fe400078e0014 */
[----:B------:R-:W2:Y:S04]  /*0fb0*/  @P0 LD.E.64 R18, desc[UR36][R18.64] ;  /* 0x0000002412120980 */ /* 0x000ea8000c101b00 */
[----:B------:R-:W4:Y:S01]  /*0fc0*/  @P0 LDG.E.64 R22, desc[UR36][R6.64] ;  /* 0x0000002406160981 */ /* 0x000f22000c1e1b00 */
[----:B--2---:R-:W-:Y:S01]  /*0fd0*/  @P0 DADD R20, RZ, -R18 ;  /* 0x00000000ff140229 */ /* 0x004fe20000000812 */
[----:B----4-:R-:W-:-:S06]  /*0fe0*/  @P0 IMAD.WIDE R22, R16, 0x8, R22 ;  /* 0x0000000810160825 */ /* 0x010fcc00078e0216 */
[----:B------:R0:W-:Y:S04]  /*0ff0*/  @P0 ST.E.64 desc[UR36][R22.64], R20 ;  /* 0x0000001416000985 */ /* 0x0001e8000c101b24 */
[----:B-1----:R-:W2:Y:S04]  /*1000*/  @!P0 LDG.E.64 R4, desc[UR36][R14.64] ;  /* 0x000000240e048981 */ /* 0x002ea8000c1e1b00 */
[----:B------:R-:W4:Y:S01]  /*1010*/  @!P0 LDG.E.64 R10, desc[UR36][R6.64] ;  /* 0x00000024060a8981 */ /* 0x000f22000c1e1b00 */
[----:B--2---:R-:W-:-:S06]  /*1020*/  @!P0 IMAD.WIDE R4, R16, 0x8, R4 ;  /* 0x0000000810048825 */ /* 0x004fcc00078e0204 */
[----:B------:R-:W2:Y:S01]  /*1030*/  @!P0 LD.E.64 R4, desc[UR36][R4.64] ;  /* 0x0000002404048980 */ /* 0x000ea2000c101b00 */
[----:B----4-:R-:W-:-:S04]  /*1040*/  @!P0 IMAD.WIDE R18, R16, 0x8, R10 ;  /* 0x0000000810128825 */ /* 0x010fc800078e020a */
[----:B---3--:R-:W-:Y:S01]  /*1050*/  IMAD.WIDE.U32 R10, R2, 0x4, R24 ;  /* 0x00000004020a7825 */ /* 0x008fe200078e0018 */
[----:B--2---:R-:W-:-:S07]  /*1060*/  @!P0 DADD R12, -R4, 1 ;  /* 0x3ff00000040c8429 */ /* 0x004fce0000000100 */
[----:B------:R0:W-:Y:S01]  /*1070*/  @!P0 ST.E.64 desc[UR36][R18.64], R12 ;  /* 0x0000000c12008985 */ /* 0x0001e2000c101b24 */
[----:B------:R-:W-:Y:S05]  /*1080*/  @P1 BRA `(.L_x_15) ;  /* 0x0000000000181947 */ /* 0x000fea0003800000 */
[----:B------:R-:W-:Y:S01]  /*1090*/  IMAD.MOV.U32 R4, RZ, RZ, 0x1 ;  /* 0x00000001ff047424 */ /* 0x000fe200078e00ff */
[----:B------:R-:W-:-:S07]  /*10a0*/  MOV R5, 0x1 ;  /* 0x0000000100057802 */ /* 0x000fce0000000f00 */
.L_x_16:
[----:B------:R-:W-:Y:S05]  /*10b0*/  YIELD ;  /* 0x0000000000007946 */ /* 0x000fea0003800000 */
[----:B------:R-:W2:Y:S02]  /*10c0*/  ATOMG.E.CAS.STRONG.GPU PT, R0, [R10], R4, R5 ;  /* 0x000000040a0073a9 */ /* 0x000ea400001ee105 */
[----:B--2---:R-:W-:-:S13]  /*10d0*/  ISETP.NE.AND P0, PT, R0, 0x1, PT ;  /* 0x000000010000780c */ /* 0x004fda0003f05270 */
[----:B------:R-:W-:Y:S05]  /*10e0*/  @!P0 BRA `(.L_x_16) ;  /* 0xfffffffc00f08947 */ /* 0x000fea000383ffff */
.L_x_15:
[----:B------:R-:W-:Y:S05]  /*10f0*/  WARPSYNC.ALL ;  /* 0x0000000000007948 */ /* 0x000fea0003800000 */
[----:B------:R-:W-:Y:S08]  /*1100*/  BAR.SYNC.DEFER_BLOCKING 0x0 ;  /* 0x0000000000007b1d */ /* 0x000ff00000010000 */
[----:B0-----:R-:W0:Y:S01]  /*1110*/  LDC.64 R12, c[0x0][0x390] ;  /* 0x0000e400ff0c7b82 */ /* 0x001e220000000a00 */
[----:B------:R-:W2:Y:S01]  /*1120*/  LDG.E.64 R6, desc[UR36][R6.64] ;  /* 0x0000002406067981 */ /* 0x000ea2000c1e1b00 */
[----:B0-----:R-:W-:-:S06]  /*1130*/  IMAD.WIDE.U32 R12, R2, 0x8, R12 ;  /* 0x00000008020c7825 */ /* 0x001fcc00078e000c */
[----:B------:R-:W3:Y:S01]  /*1140*/  LDG.E.64 R12, desc[UR36][R12.64] ;  /* 0x000000240c0c7981 */ /* 0x000ee2000c1e1b00 */
[----:B--2---:R-:W-:-:S06]  /*1150*/  IMAD.WIDE R4, R16, 0x8, R6 ;  /* 0x0000000810047825 */ /* 0x004fcc00078e0206 */
[----:B------:R-:W2:Y:S01]  /*1160*/  LD.E.64 R4, desc[UR36][R4.64] ;  /* 0x0000002404047980 */ /* 0x000ea2000c101b00 */
[----:B---3--:R-:W-:-:S05]  /*1170*/  IMAD.WIDE R14, R16, 0x8, R12 ;  /* 0x00000008100e7825 */ /* 0x008fca00078e020c */
[----:B--2---:R0:W-:Y:S01]  /*1180*/  ST.E.64 desc[UR36][R14.64], R4 ;  /* 0x000000040e007985 */ /* 0x0041e2000c101b24 */
[----:B------:R-:W-:Y:S06]  /*1190*/  BAR.SYNC.DEFER_BLOCKING 0x0 ;  /* 0x0000000000007b1d */ /* 0x000fec0000010000 */
[----:B------:R-:W-:Y:S05]  /*11a0*/  @P1 BRA `(.L_x_1) ;  /* 0x0000000000341947 */ /* 0x000fea0003800000 */
[----:B------:R-:W-:Y:S01]  /*11b0*/  IMAD.MOV.U32 R3, RZ, RZ, 0x1 ;  /* 0x00000001ff037424 */ /* 0x000fe200078e00ff */
[----:B------:R-:W-:Y:S01]  /*11c0*/  MOV R0, 0x0 ;  /* 0x0000000000007802 */ /* 0x000fe20000000f00 */
[----:B------:R1:W-:Y:S01]  /*11d0*/  STL [R1], R2 ;  /* 0x0000000201007387 */ /* 0x0003e20000100800 */
[----:B------:R-:W0:Y:S01]  /*11e0*/  LDCU.64 UR4, c[0x4][0x50] ;  /* 0x01000a00ff0477ac */ /* 0x000e220008000a00 */
[----:B------:R-:W-:Y:S01]  /*11f0*/  IMAD.U32 R6, RZ, RZ, UR38 ;  /* 0x00000026ff067e24 */ /* 0x000fe2000f8e00ff */
[----:B------:R1:W2:Y:S01]  /*1200*/  LDC.64 R12, c[0x4][R0] ;  /* 0x01000000000c7b82 */ /* 0x0002a20000000a00 */
[----:B------:R1:W-:Y:S01]  /*1210*/  STG.E desc[UR36][R10.64], R3 ;  /* 0x000000030a007986 */ /* 0x0003e2000c101924 */
[----:B------:R-:W-:-:S03]  /*1220*/  IMAD.U32 R7, RZ, RZ, UR39 ;  /* 0x00000027ff077e24 */ /* 0x000fc6000f8e00ff */
[----:B------:R1:W-:Y:S01]  /*1230*/  STG.E desc[UR36][R8.64], RZ ;  /* 0x000000ff08007986 */ /* 0x0003e2000c101924 */
[----:B0-----:R-:W-:Y:S02]  /*1240*/  IMAD.U32 R4, RZ, RZ, UR4 ;  /* 0x00000004ff047e24 */ /* 0x001fe4000f8e00ff */
[----:B-1----:R-:W-:-:S07]  /*1250*/  IMAD.U32 R5, RZ, RZ, UR5 ;  /* 0x00000005ff057e24 */ /* 0x002fce000f8e00ff */
[----:B------:R-:W-:-:S07]  /*1260*/  LEPC R20, `(.L_x_1) ;  /* 0x000000001014794e */ /* 0x000fce0000000000 */
[----:B--2---:R-:W-:Y:S05]  /*1270*/  CALL.ABS.NOINC R12 ;  /* 0x000000000c007343 */ /* 0x004fea0003c00000 */
.L_x_1:
[----:B------:R-:W-:Y:S05]  /*1280*/  BSYNC.RECONVERGENT B6 ;  /* 0x0000000000067941 */ /* 0x000fea0003800200 */
.L_x_0:
[----:B------:R-:W1:Y:S01]  /*1290*/  LDCU UR4, c[0x0][0x3b4] ;  /* 0x00007680ff0477ac */ /* 0x000e620008000800 */
[----:B------:R-:W-:-:S05]  /*12a0*/  VIADD R2, R2, 0x1 ;  /* 0x0000000102027836 */ /* 0x000fca0000000000 */
[----:B-1----:R-:W-:-:S13]  /*12b0*/  ISETP.NE.AND P0, PT, R2, UR4, PT ;  /* 0x0000000402007c0c */ /* 0x002fda000bf05270 */
[----:B------:R-:W-:Y:S05]  /*12c0*/  @P0 BRA `(.L_x_17) ;  /* 0xffffffec00b40947 */ /* 0x000fea000383ffff */
[----:B------:R-:W-:Y:S05]  /*12d0*/  EXIT ;  /* 0x000000000000794d */ /* 0x000fea0003800000 */
        .weak           $__internal_0_$__cuda_sm20_div_rn_f64_full
        .type           $__internal_0_$__cuda_sm20_div_rn_f64_full,@function
        .size           $__internal_0_$__cuda_sm20_div_rn_f64_full,(.L_x_164 - $__internal_0_$__cuda_sm20_div_rn_f64_full)
$__internal_0_$__cuda_sm20_div_rn_f64_full:
[C---:B------:R-:W-:Y:S01]  /*12e0*/  FSETP.GEU.AND P0, PT, |R7|.reuse, 1.469367938527859385e-39, PT ;  /* 0x001000000700780b */ /* 0x040fe20003f0e200 */
[----:B------:R-:W-:Y:S01]  /*12f0*/  IMAD.MOV.U32 R5, RZ, RZ, R19 ;  /* 0x000000ffff057224 */ /* 0x000fe200078e0013 */
[C---:B------:R-:W-:Y:S01]  /*1300*/  LOP3.LUT R10, R7.reuse, 0x800fffff, RZ, 0xc0, !PT ;  /* 0x800fffff070a7812 */ /* 0x040fe200078ec0ff */
[----:B------:R-:W-:Y:S01]  /*1310*/  IMAD.MOV.U32 R22, RZ, RZ, 0x1 ;  /* 0x00000001ff167424 */ /* 0x000fe200078e00ff */
[----:B------:R-:W-:Y:S01]  /*1320*/  LOP3.LUT R26, R7, 0x7ff00000, RZ, 0xc0, !PT ;  /* 0x7ff00000071a7812 */ /* 0x000fe200078ec0ff */
[----:B------:R-:W-:Y:S01]  /*1330*/  IMAD.MOV.U32 R4, RZ, RZ, R18 ;  /* 0x000000ffff047224 */ /* 0x000fe200078e0012 */
[----:B------:R-:W-:Y:S01]  /*1340*/  LOP3.LUT R11, R10, 0x3ff00000, RZ, 0xfc, !PT ;  /* 0x3ff000000a0b7812 */ /* 0x000fe200078efcff */
[----:B------:R-:W-:Y:S01]  /*1350*/  IMAD.MOV.U32 R17, RZ, RZ, 0x1ca00000 ;  /* 0x1ca00000ff117424 */ /* 0x000fe200078e00ff */
[----:B------:R-:W-:Y:S01]  /*1360*/  MOV R10, R6 ;  /* 0x00000006000a7202 */ /* 0x000fe20000000f00 */
[----:B------:R-:W-:Y:S01]  /*1370*/  BSSY.RECONVERGENT B1, `(.L_x_18) ;  /* 0x0000050000017945 */ /* 0x000fe20003800200 */
[----:B------:R-:W-:-:S02]  /*1380*/  FSETP.GEU.AND P3, PT, |R5|, 1.469367938527859385e-39, PT ;  /* 0x001000000500780b */ /* 0x000fc40003f6e200 */
[----:B------:R-:W-:Y:S01]  /*1390*/  LOP3.LUT R3, R5, 0x7ff00000, RZ, 0xc0, !PT ;  /* 0x7ff0000005037812 */ /* 0x000fe200078ec0ff */
[----:B------:R-:W-:-:S03]  /*13a0*/  @!P0 DMUL R10, R6, 8.98846567431157953865e+307 ;  /* 0x7fe00000060a8828 */ /* 0x000fc60000000000 */
[----:B------:R-:W-:-:S03]  /*13b0*/  ISETP.GE.U32.AND P2, PT, R3, R26, PT ;  /* 0x0000001a0300720c */ /* 0x000fc60003f46070 */
[----:B------:R-:W0:Y:S04]  /*13c0*/  MUFU.RCP64H R23, R11 ;  /* 0x0000000b00177308 */ /* 0x000e280000001800 */
[----:B------:R-:W-:Y:S02]  /*13d0*/  @!P3 LOP3.LUT R20, R7, 0x7ff00000, RZ, 0xc0, !PT ;  /* 0x7ff000000714b812 */ /* 0x000fe400078ec0ff */
[----:B------:R-:W-:Y:S02]  /*13e0*/  @!P0 LOP3.LUT R26, R11, 0x7ff00000, RZ, 0xc0, !PT ;  /* 0x7ff000000b1a8812 */ /* 0x000fe400078ec0ff */
[----:B------:R-:W-:-:S04]  /*13f0*/  @!P3 ISETP.GE.U32.AND P4, PT, R3, R20, PT ;  /* 0x000000140300b20c */ /* 0x000fc80003f86070 */
[----:B------:R-:W-:-:S04]  /*1400*/  @!P3 SEL R21, R17, 0x63400000, !P4 ;  /* 0x634000001115b807 */ /* 0x000fc80006000000 */
[----:B------:R-:W-:Y:S01]  /*1410*/  @!P3 LOP3.LUT R24, R21, 0x80000000, R5, 0xf8, !PT ;  /* 0x800000001518b812 */ /* 0x000fe200078ef805 */
[----:B0-----:R-:W-:-:S03]  /*1420*/  DFMA R18, R22, -R10, 1 ;  /* 0x3ff000001612742b */ /* 0x001fc6000000080a */
[----:B------:R-:W-:Y:S01]  /*1430*/  @!P3 LOP3.LUT R25, R24, 0x100000, RZ, 0xfc, !PT ;  /* 0x001000001819b812 */ /* 0x000fe200078efcff */
[----:B------:R-:W-:-:S04]  /*1440*/  @!P3 IMAD.MOV.U32 R24, RZ, RZ, RZ ;  /* 0x000000ffff18b224 */ /* 0x000fc800078e00ff */
[----:B------:R-:W-:-:S08]  /*1450*/  DFMA R18, R18, R18, R18 ;  /* 0x000000121212722b */ /* 0x000fd00000000012 */
[----:B------:R-:W-:Y:S01]  /*1460*/  DFMA R22, R22, R18, R22 ;  /* 0x000000121616722b */ /* 0x000fe20000000016 */
[----:B------:R-:W-:Y:S01]  /*1470*/  SEL R19, R17, 0x63400000, !P2 ;  /* 0x6340000011137807 */ /* 0x000fe20005000000 */
[----:B------:R-:W-:-:S03]  /*1480*/  IMAD.MOV.U32 R18, RZ, RZ, R4 ;  /* 0x000000ffff127224 */ /* 0x000fc600078e0004 */
[----:B------:R-:W-:-:S03]  /*1490*/  LOP3.LUT R19, R19, 0x800fffff, R5, 0xf8, !PT ;  /* 0x800fffff13137812 */ /* 0x000fc600078ef805 */
[----:B------:R-:W-:-:S03]  /*14a0*/  DFMA R20, R22, -R10, 1 ;  /* 0x3ff000001614742b */ /* 0x000fc6000000080a */
[----:B------:R-:W-:-:S05]  /*14b0*/  @!P3 DFMA R18, R18, 2, -R24 ;  /* 0x400000001212b82b */ /* 0x000fca0000000818 */
[----:B------:R-:W-:-:S08]  /*14c0*/  DFMA R20, R22, R20, R22 ;  /* 0x000000141614722b */ /* 0x000fd00000000016 */
[----:B------:R-:W-:-:S08]  /*14d0*/  DMUL R22, R20, R18 ;  /* 0x0000001214167228 */ /* 0x000fd00000000000 */
[----:B------:R-:W-:-:S08]  /*14e0*/  DFMA R24, R22, -R10, R18 ;  /* 0x8000000a1618722b */ /* 0x000fd00000000012 */
[----:B------:R-:W-:Y:S01]  /*14f0*/  DFMA R24, R20, R24, R22 ;  /* 0x000000181418722b */ /* 0x000fe20000000016 */
[----:B------:R-:W-:Y:S01]  /*1500*/  MOV R23, R3 ;  /* 0x0000000300177202 */ /* 0x000fe20000000f00 */
[----:B------:R-:W-:Y:S01]  /*1510*/  VIADD R21, R26, 0xffffffff ;  /* 0xffffffff1a157836 */ /* 0x000fe20000000000 */
[----:B------:R-:W-:-:S05]  /*1520*/  @!P3 LOP3.LUT R23, R19, 0x7ff00000, RZ, 0xc0, !PT ;  /* 0x7ff000001317b812 */ /* 0x000fca00078ec0ff */
[----:B------:R-:W-:-:S05]  /*1530*/  VIADD R20, R23, 0xffffffff ;  /* 0xffffffff17147836 */ /* 0x000fca0000000000 */
[----:B------:R-:W-:-:S04]  /*1540*/  ISETP.GT.U32.AND P0, PT, R20, 0x7feffffe, PT ;  /* 0x7feffffe1400780c */ /* 0x000fc80003f04070 */
[----:B------:R-:W-:-:S13]  /*1550*/  ISETP.GT.U32.OR P0, PT, R21, 0x7feffffe, P0 ;  /* 0x7feffffe1500780c */ /* 0x000fda0000704470 */
[----:B------:R-:W-:Y:S05]  /*1560*/  @P0 BRA `(.L_x_19) ;  /* 0x00000000006c0947 */ /* 0x000fea0003800000 */
[----:B------:R-:W-:-:S04]  /*1570*/  LOP3.LUT R20, R7, 0x7ff00000, RZ, 0xc0, !PT ;  /* 0x7ff0000007147812 */ /* 0x000fc800078ec0ff */
[CC--:B------:R-:W-:Y:S02]  /*1580*/  VIADDMNMX R4, R3.reuse, -R20.reuse, 0xb9600000, !PT ;  /* 0xb960000003047446 */ /* 0x0c0fe40007800914 */
[----:B------:R-:W-:Y:S02]  /*1590*/  ISETP.GE.U32.AND P0, PT, R3, R20, PT ;  /* 0x000000140300720c */ /* 0x000fe40003f06070 */
[----:B------:R-:W-:Y:S02]  /*15a0*/  VIMNMX R3, PT, PT, R4, 0x46a00000, PT ;  /* 0x46a0000004037848 */ /* 0x000fe40003fe0100 */
[----:B------:R-:W-:-:S05]  /*15b0*/  SEL R4, R17, 0x63400000, !P0 ;  /* 0x6340000011047807 */ /* 0x000fca0004000000 */
[----:B------:R-:W-:Y:S02]  /*15c0*/  IMAD.IADD R3, R3, 0x1, -R4 ;  /* 0x0000000103037824 */ /* 0x000fe400078e0a04 */
[----:B------:R-:W-:Y:S02]  /*15d0*/  IMAD.MOV.U32 R4, RZ, RZ, RZ ;  /* 0x000000ffff047224 */ /* 0x000fe400078e00ff */
[----:B------:R-:W-:-:S06]  /*15e0*/  VIADD R5, R3, 0x7fe00000 ;  /* 0x7fe0000003057836 */ /* 0x000fcc0000000000 */
[----:B------:R-:W-:-:S10]  /*15f0*/  DMUL R20, R24, R4 ;  /* 0x0000000418147228 */ /* 0x000fd40000000000 */
[----:B------:R-:W-:-:S13]  /*1600*/  FSETP.GTU.AND P0, PT, |R21|, 1.469367938527859385e-39, PT ;  /* 0x001000001500780b */ /* 0x000fda0003f0c200 */
[----:B------:R-:W-:Y:S05]  /*1610*/  @P0 BRA `(.L_x_20) ;  /* 0x0000000000940947 */ /* 0x000fea0003800000 */
[----:B------:R-:W-:Y:S01]  /*1620*/  DFMA R10, R24, -R10, R18 ;  /* 0x8000000a180a722b */ /* 0x000fe20000000012 */
[----:B------:R-:W-:-:S09]  /*1630*/  IMAD.MOV.U32 R4, RZ, RZ, RZ ;  /* 0x000000ffff047224 */ /* 0x000fd200078e00ff */
[C---:B------:R-:W-:Y:S02]  /*1640*/  FSETP.NEU.AND P0, PT, R11.reuse, RZ, PT ;  /* 0x000000ff0b00720b */ /* 0x040fe40003f0d000 */
[----:B------:R-:W-:-:S04]  /*1650*/  LOP3.LUT R17, R11, 0x80000000, R7, 0x48, !PT ;  /* 0x800000000b117812 */ /* 0x000fc800078e4807 */
[----:B------:R-:W-:-:S07]  /*1660*/  LOP3.LUT R5, R17, R5, RZ, 0xfc, !PT ;  /* 0x0000000511057212 */ /* 0x000fce00078efcff */
[----:B------:R-:W-:Y:S05]  /*1670*/  @!P0 BRA `(.L_x_20) ;  /* 0x00000000007c8947 */ /* 0x000fea0003800000 */
[C---:B------:R-:W-:Y:S01]  /*1680*/  IADD3 R7, PT, PT, -R3.reuse, RZ, RZ ;  /* 0x000000ff03077210 */ /* 0x040fe20007ffe1ff */
[----:B------:R-:W-:Y:S01]  /*1690*/  IMAD.MOV.U32 R6, RZ, RZ, RZ ;  /* 0x000000ffff067224 */ /* 0x000fe200078e00ff */
[----:B------:R-:W-:Y:S01]  /*16a0*/  DMUL.RP R4, R24, R4 ;  /* 0x0000000418047228 */ /* 0x000fe20000008000 */
[----:B------:R-:W-:-:S04]  /*16b0*/  IADD3 R3, PT, PT, -R3, -0x43300000, RZ ;  /* 0xbcd0000003037810 */ /* 0x000fc80007ffe1ff */
[----:B------:R-:W-:-:S05]  /*16c0*/  DFMA R6, R20, -R6, R24 ;  /* 0x800000061406722b */ /* 0x000fca0000000018 */
[----:B------:R-:W-:-:S05]  /*16d0*/  LOP3.LUT R17, R5, R17, RZ, 0x3c, !PT ;  /* 0x0000001105117212 */ /* 0x000fca00078e3cff */
[----:B------:R-:W-:-:S04]  /*16e0*/  FSETP.NEU.AND P0, PT, |R7|, R3, PT ;  /* 0x000000030700720b */ /* 0x000fc80003f0d200 */
[----:B------:R-:W-:Y:S02]  /*16f0*/  FSEL R20, R4, R20, !P0 ;  /* 0x0000001404147208 */ /* 0x000fe40004000000 */
[----:B------:R-:W-:Y:S01]  /*1700*/  FSEL R21, R17, R21, !P0 ;  /* 0x0000001511157208 */ /* 0x000fe20004000000 */
[----:B------:R-:W-:Y:S06]  /*1710*/  BRA `(.L_x_20) ;  /* 0x0000000000547947 */ /* 0x000fec0003800000 */
.L_x_19:
[----:B------:R-:W-:-:S14]  /*1720*/  DSETP.NAN.AND P0, PT, R4, R4, PT ;  /* 0x000000040400722a */ /* 0x000fdc0003f08000 */
[----:B------:R-:W-:Y:S05]  /*1730*/  @P0 BRA `(.L_x_21) ;  /* 0x0000000000440947 */ /* 0x000fea0003800000 */
[----:B------:R-:W-:-:S14]  /*1740*/  DSETP.NAN.AND P0, PT, R6, R6, PT ;  /* 0x000000060600722a */ /* 0x000fdc0003f08000 */
[----:B------:R-:W-:Y:S05]  /*1750*/  @P0 BRA `(.L_x_22) ;  /* 0x0000000000300947 */ /* 0x000fea0003800000 */
[----:B------:R-:W-:Y:S01]  /*1760*/  ISETP.NE.AND P0, PT, R23, R26, PT ;  /* 0x0000001a1700720c */ /* 0x000fe20003f05270 */
[----:B------:R-:W-:Y:S02]  /*1770*/  IMAD.MOV.U32 R20, RZ, RZ, 0x0 ;  /* 0x00000000ff147424 */ /* 0x000fe400078e00ff */
[----:B------:R-:W-:-:S10]  /*1780*/  IMAD.MOV.U32 R21, RZ, RZ, -0x80000 ;  /* 0xfff80000ff157424 */ /* 0x000fd400078e00ff */
[----:B------:R-:W-:Y:S05]  /*1790*/  @!P0 BRA `(.L_x_20) ;  /* 0x0000000000348947 */ /* 0x000fea0003800000 */
[----:B------:R-:W-:Y:S02]  /*17a0*/  ISETP.NE.AND P0, PT, R23, 0x7ff00000, PT ;  /* 0x7ff000001700780c */ /* 0x000fe40003f05270 */
[----:B------:R-:W-:Y:S02]  /*17b0*/  LOP3.LUT R21, R5, 0x80000000, R7, 0x48, !PT ;  /* 0x8000000005157812 */ /* 0x000fe400078e4807 */
[----:B------:R-:W-:-:S13]  /*17c0*/  ISETP.EQ.OR P0, PT, R26, RZ, !P0 ;  /* 0x000000ff1a00720c */ /* 0x000fda0004702670 */
[----:B------:R-:W-:Y:S01]  /*17d0*/  @P0 LOP3.LUT R3, R21, 0x7ff00000, RZ, 0xfc, !PT ;  /* 0x7ff0000015030812 */ /* 0x000fe200078efcff */
[----:B------:R-:W-:Y:S02]  /*17e0*/  @!P0 IMAD.MOV.U32 R20, RZ, RZ, RZ ;  /* 0x000000ffff148224 */ /* 0x000fe400078e00ff */
[----:B------:R-:W-:Y:S01]  /*17f0*/  @P0 IMAD.MOV.U32 R20, RZ, RZ, RZ ;  /* 0x000000ffff140224 */ /* 0x000fe200078e00ff */
[----:B------:R-:W-:Y:S01]  /*1800*/  @P0 MOV R21, R3 ;  /* 0x0000000300150202 */ /* 0x000fe20000000f00 */
[----:B------:R-:W-:Y:S06]  /*1810*/  BRA `(.L_x_20) ;  /* 0x0000000000147947 */ /* 0x000fec0003800000 */
.L_x_22:
[----:B------:R-:W-:Y:S01]  /*1820*/  LOP3.LUT R21, R7, 0x80000, RZ, 0xfc, !PT ;  /* 0x0008000007157812 */ /* 0x000fe200078efcff */
[----:B------:R-:W-:Y:S01]  /*1830*/  IMAD.MOV.U32 R20, RZ, RZ, R6 ;  /* 0x000000ffff147224 */ /* 0x000fe200078e0006 */
[----:B------:R-:W-:Y:S06]  /*1840*/  BRA `(.L_x_20) ;  /* 0x0000000000087947 */ /* 0x000fec0003800000 */
.L_x_21:
[----:B------:R-:W-:Y:S01]  /*1850*/  LOP3.LUT R21, R5, 0x80000, RZ, 0xfc, !PT ;  /* 0x0008000005157812 */ /* 0x000fe200078efcff */
[----:B------:R-:W-:-:S07]  /*1860*/  IMAD.MOV.U32 R20, RZ, RZ, R4 ;  /* 0x000000ffff147224 */ /* 0x000fce00078e0004 */
.L_x_20:
[----:B------:R-:W-:Y:S05]  /*1870*/  BSYNC.RECONVERGENT B1 ;  /* 0x0000000000017941 */ /* 0x000fea0003800200 */
.L_x_18:
[----:B------:R-:W-:Y:S02]  /*1880*/  IMAD.MOV.U32 R4, RZ, RZ, R0 ;  /* 0x000000ffff047224 */ /* 0x000fe400078e0000 */
[----:B------:R-:W-:-:S04]  /*1890*/  IMAD.MOV.U32 R5, RZ, RZ, 0x0 ;  /* 0x00000000ff057424 */ /* 0x000fc800078e00ff */
[----:B------:R-:W-:Y:S05]  /*18a0*/  RET.REL.NODEC R4 `(_Z21StartStageOutputlayerPPdS0_S0_PiS1_S1_ii) ;  /* 0xffffffe404d47950 */ /* 0x000fea0003c3ffff */
.L_x_23:
[----:B------:R-:W-:-:S00]  /*18b0*/  BRA `(.L_x_23) ;  /* 0xfffffffc00fc7947 */ /* 0x000fc0000383ffff */
[----:B------:R-:W-:-:S00]  /*18c0*/  NOP ;  /* 0x0000000000007918 */ /* 0x000fc00000000000 */
        /* <DEDUP_REMOVED lines=11> */
.L_x_164:


//--------------------- .text._Z21StartStageHiddenlayerPPdS0_S0_S0_S0_S0_S0_PiS1_S1_S1_iiiid --------------------------
	.section	.text._Z21StartStageHiddenlayerPPdS0_S0_S0_S0_S0_S0_PiS1_S1_S1_iiiid,"ax",@progbits
	.align	128
        .global         _Z21StartStageHiddenlayerPPdS0_S0_S0_S0_S0_S0_PiS1_S1_S1_iiiid
        .type           _Z21StartStageHiddenlayerPPdS0_S0_S0_S0_S0_S0_PiS1_S1_S1_iiiid,@function
        .size           _Z21StartStageHiddenlayerPPdS0_S0_S0_S0_S0_S0_PiS1_S1_S1_iiiid,(.L_x_165 - _Z21StartStageHiddenlayerPPdS0_S0_S0_S0_S0_S0_PiS1_S1_S1_iiiid)
        .other          _Z21StartStageHiddenlayerPPdS0_S0_S0_S0_S0_S0_PiS1_S1_S1_iiiid,@"STO_CUDA_ENTRY STV_DEFAULT"
_Z21StartStageHiddenlayerPPdS0_S0_S0_S0_S0_S0_PiS1_S1_S1_iiiid:
.text._Z21StartStageHiddenlayerPPdS0_S0_S0_S0_S0_S0_PiS1_S1_S1_iiiid:
[----:B------:R-:W0:Y:S01]  /*0000*/  LDC R1, c[0x0][0x37c] ;  /* 0x0000df00ff017b82 */ /* 0x000e220000000800 */
[----:B------:R-:W1:Y:S01]  /*0010*/  LDCU UR38, c[0x0][0x2f8] ;  /* 0x00005f00ff2677ac */ /* 0x000e620008000800 */
[----:B0-----:R-:W-:Y:S01]  /*0020*/  IADD3 R1, PT, PT, R1, -0x8, RZ ;  /* 0xfffffff801017810 */ /* 0x001fe20007ffe0ff */
[----:B------:R-:W0:Y:S05]  /*0030*/  S2R R22, SR_TID.X ;  /* 0x0000000000167919 */ /* 0x000e2a0000002100 */
[----:B------:R-:W2:Y:S01]  /*0040*/  S2UR UR4, SR_CTAID.X ;  /* 0x00000000000479c3 */ /* 0x000ea20000002500 */
[----:B------:R-:W3:Y:S01]  /*0050*/  LDCU UR39, c[0x0][0x2fc] ;  /* 0x00005f80ff2777ac */ /* 0x000ee20008000800 */
[----:B------:R-:W-:Y:S01]  /*0060*/  R2UR UR42, R1 ;  /* 0x00000000012a72ca */ /* 0x000fe200000e0000 */
[----:B------:R-:W4:Y:S01]  /*0070*/  LDCU UR5, c[0x0][0x3e0] ;  /* 0x00007c00ff0577ac */ /* 0x000f220008000800 */
[----:B------:R-:W2:Y:S01]  /*0080*/  LDCU UR40, c[0x0][0x360] ;  /* 0x00006c00ff2877ac */ /* 0x000ea20008000800 */
[----:B------:R-:W0:Y:S10]  /*0090*/  LDCU.64 UR36, c[0x0][0x358] ;  /* 0x00006b00ff2477ac */ /* 0x000e340008000a00 */
[----:B-1----:R-:W-:-:S04]  /*00a0*/  UIADD3 UR38, UP0, UPT, UR42, UR38, URZ ;  /* 0x000000262a267290 */ /* 0x002fc8000ff1e0ff */
[----:B---3--:R-:W-:Y:S02]  /*00b0*/  UIADD3.X UR39, UPT, UPT, URZ, UR39, URZ, UP0, !UPT ;  /* 0x00000027ff277290 */ /* 0x008fe400087fe4ff */
[----:B----4-:R-:W-:Y:S02]  /*00c0*/  UISETP.GE.AND UP0, UPT, UR5, 0x1, UPT ;  /* 0x000000010500788c */ /* 0x010fe4000bf06270 */
[----:B--2---:R-:W-:-:S06]  /*00d0*/  UIMAD UR40, UR40, UR4, URZ ;  /* 0x00000004282872a4 */ /* 0x004fcc000f8e02ff */
[----:B0-----:R-:W-:Y:S01]  /*00e0*/  IADD3 R2, PT, PT, R22, UR40, RZ ;  /* 0x0000002816027c10 */ /* 0x001fe2000fffe0ff */
[----:B------:R-:W-:Y:S06]  /*00f0*/  BRA.U !UP0, `(.L_x_24) ;  /* 0x0000001508707547 */ /* 0x000fec000b800000 */
[----:B------:R-:W0:Y:S01]  /*0100*/  LDCU UR41, c[0x0][0x3d8] ;  /* 0x00007b00ff2977ac */ /* 0x000e220008000800 */
[----:B------:R-:W-:Y:S01]  /*0110*/  HFMA2 R17, -RZ, RZ, 0, 0 ;  /* 0x00000000ff117431 */ /* 0x000fe200000001ff */
[----:B0-----:R-:W-:Y:S02]  /*0120*/  ULOP3.LUT UR43, UR41, 0x7, URZ, 0xc0, !UPT ;  /* 0x00000007292b7892 */ /* 0x001fe4000f8ec0ff */
[----:B------:R-:W-:Y:S02]  /*0130*/  ULOP3.LUT UR44, UR41, 0x3, URZ, 0xc0, !UPT ;  /* 0x00000003292c7892 */ /* 0x000fe4000f8ec0ff */
[----:B------:R-:W-:Y:S02]  /*0140*/  ULOP3.LUT UR41, UR41, 0x7ffffff8, URZ, 0xc0, !UPT ;  /* 0x7ffffff829297892 */ /* 0x000fe4000f8ec0ff */
[----:B------:R-:W-:-:S12]  /*0150*/  UIADD3 UR45, UPT, UPT, UR43, -0x1, URZ ;  /* 0xffffffff2b2d7890 */ /* 0x000fd8000fffe0ff */
.L_x_40:
[----:B------:R-:W-:-:S13]  /*0160*/  ISETP.NE.AND P0, PT, R2, RZ, PT ;  /* 0x000000ff0200720c */ /* 0x000fda0003f05270 */
[----:B0-----:R-:W-:Y:S05]  /*0170*/  @P0 BRA `(.L_x_25) ;  /* 0x0000000000200947 */ /* 0x001fea0003800000 */
[----:B------:R-:W0:Y:S01]  /*0180*/  LDC.64 R4, c[0x0][0x3b8] ;  /* 0x0000ee00ff047b82 */ /* 0x000e220000000a00 */
[----:B------:R-:W-:Y:S01]  /*0190*/  HFMA2 R7, -RZ, RZ, 0, 5.9604644775390625e-08 ;  /* 0x00000001ff077431 */ /* 0x000fe200000001ff */
[----:B------:R-:W-:Y:S01]  /*01a0*/  MOV R6, 0x1 ;  /* 0x0000000100067802 */ /* 0x000fe20000000f00 */
[----:B0-----:R-:W-:-:S07]  /*01b0*/  IMAD.WIDE.U32 R4, R17, 0x4, R4 ;  /* 0x0000000411047825 */ /* 0x001fce00078e0004 */
.L_x_26:
[----:B------:R-:W-:Y:S05]  /*01c0*/  YIELD ;  /* 0x0000000000007946 */ /* 0x000fea0003800000 */
[----:B------:R-:W2:Y:S02]  /*01d0*/  ATOMG.E.CAS.STRONG.GPU PT, R0, [R4], R6, R7 ;  /* 0x00000006040073a9 */ /* 0x000ea400001ee107 */
[----:B--2---:R-:W-:-:S13]  /*01e0*/  ISETP.NE.AND P1, PT, R0, 0x1, PT ;  /* 0x000000010000780c */ /* 0x004fda0003f25270 */
[----:B------:R-:W-:Y:S05]  /*01f0*/  @P1 BRA `(.L_x_26) ;  /* 0xfffffffc00f01947 */ /* 0x000fea000383ffff */
.L_x_25:
[----:B------:R-:W0:Y:S02]  /*0200*/  LDCU UR4, c[0x0][0x3dc] ;  /* 0x00007b80ff0477ac */ /* 0x000e240008000800 */
[----:B0-----:R-:W-:Y:S01]  /*0210*/  ISETP.GE.AND P1, PT, R2, UR4, PT ;  /* 0x0000000402007c0c */ /* 0x001fe2000bf26270 */
[----:B------:R-:W-:Y:S05]  /*0220*/  WARPSYNC.ALL ;  /* 0x0000000000007948 */ /* 0x000fea0003800000 */
[----:B------:R-:W-:Y:S01]  /*0230*/  BSSY.RECONVERGENT B6, `(.L_x_27) ;  /* 0x0000144000067945 */ /* 0x000fe20003800200 */
[----:B------:R-:W-:Y:S06]  /*0240*/  BAR.SYNC.DEFER_BLOCKING 0x0 ;  /* 0x0000000000007b1d */ /* 0x000fec0000010000 */
[----:B------:R-:W-:Y:S05]  /*0250*/  @P1 BRA `(.L_x_28) ;  /* 0x0000001400041947 */ /* 0x000fea0003800000 */
[----:B------:R-:W0:Y:S01]  /*0260*/  LDC.64 R4, c[0x0][0x388] ;  /* 0x0000e200ff047b82 */ /* 0x000e220000000a00 */
[----:B------:R-:W1:Y:S01]  /*0270*/  LDCU UR4, c[0x0][0x3d8] ;  /* 0x00007b00ff0477ac */ /* 0x000e620008000800 */
[----:B0-----:R-:W-:-:S05]  /*0280*/  IMAD.WIDE.U32 R4, R17, 0x8, R4 ;  /* 0x0000000811047825 */ /* 0x001fca00078e0004 */
[----:B------:R-:W2:Y:S01]  /*0290*/  LDG.E.64 R6, desc[UR36][R4.64] ;  /* 0x0000002404067981 */ /* 0x000ea2000c1e1b00 */
[----:B-1----:R-:W-:Y:S01]  /*02a0*/  UISETP.GE.AND UP0, UPT, UR4, 0x1, UPT ;  /* 0x000000010400788c */ /* 0x002fe2000bf06270 */
[----:B--2---:R-:W-:-:S05]  /*02b0*/  IMAD.WIDE R6, R2, 0x8, R6 ;  /* 0x0000000802067825 */ /* 0x004fca00078e0206 */
[----:B------:R0:W-:Y:S03]  /*02c0*/  ST.E.64 desc[UR36][R6.64], RZ ;  /* 0x000000ff06007985 */ /* 0x0001e6000c101b24 */
[----:B------:R-:W-:Y:S05]  /*02d0*/  BRA.U !UP0, `(.L_x_29) ;  /* 0x0000000d08047547 */ /* 0x000fea000b800000 */
[----:B0-----:R-:W0:Y:S01]  /*02e0*/  LDC.64 R6, c[0x0][0x380] ;  /* 0x0000e000ff067b82 */ /* 0x001e220000000a00 */
[----:B------:R-:W-:Y:S01]  /*02f0*/  UISETP.GE.U32.AND UP0, UPT, UR4, 0x8, UPT ;  /* 0x000000080400788c */ /* 0x000fe2000bf06070 */
[----:B------:R-:W-:-:S06]  /*0300*/  IMAD.MOV.U32 R3, RZ, RZ, RZ ;  /* 0x000000ffff037224 */ /* 0x000fcc00078e00ff */
[----:B------:R-:W1:Y:S01]  /*0310*/  LDC.64 R8, c[0x0][0x390] ;  /* 0x0000e400ff087b82 */ /* 0x000e620000000a00 */
[----:B0-----:R-:W-:-:S04]  /*0320*/  IMAD.WIDE.U32 R6, R17, 0x8, R6 ;  /* 0x0000000811067825 */ /* 0x001fc800078e0006 */
[----:B-1----:R-:W-:Y:S01]  /*0330*/  IMAD.WIDE.U32 R8, R17, 0x8, R8 ;  /* 0x0000000811087825 */ /* 0x002fe200078e0008 */
[----:B------:R-:W-:Y:S06]  /*0340*/  BRA.U !UP0, `(.L_x_30) ;  /* 0x0000000508787547 */ /* 0x000fec000b800000 */
[----:B------:R-:W-:-:S07]  /*0350*/  MOV R3, RZ ;  /* 0x000000ff00037202 */ /* 0x000fce0000000f00 */
.L_x_31:
[----:B0-----:R-:W2:Y:S04]  /*0360*/  LDG.E.64 R10, desc[UR36][R6.64] ;  /* 0x00000024060a7981 */ /* 0x001ea8000c1e1b00 */
[----:B------:R-:W3:Y:S04]  /*0370*/  LDG.E.64 R12, desc[UR36][R8.64] ;  /* 0x00000024080c7981 */ /* 0x000ee8000c1e1b00 */
[----:B------:R-:W4:Y:S01]  /*0380*/  LDG.E.64 R14, desc[UR36][R4.64] ;  /* 0x00000024040e7981 */ /* 0x000f22000c1e1b00 */
[----:B------:R-:W-:Y:S02]  /*0390*/  IMAD R0, R2, UR4, R3 ;  /* 0x0000000402007c24 */ /* 0x000fe4000f8e0203 */
[----:B--2---:R-:W-:-:S04]  /*03a0*/  IMAD.WIDE.U32 R10, R3, 0x8, R10 ;  /* 0x00000008030a7825 */ /* 0x004fc800078e000a */
[----:B---3--:R-:W-:Y:S02]  /*03b0*/  IMAD.WIDE R12, R0, 0x8, R12 ;  /* 0x00000008000c7825 */ /* 0x008fe400078e020c */
[----:B------:R-:W2:Y:S02]  /*03c0*/  LD.E.64 R10, desc[UR36][R10.64] ;  /* 0x000000240a0a7980 */ /* 0x000ea4000c101b00 */
[----:B----4-:R-:W-:Y:S02]  /*03d0*/  IMAD.WIDE R14, R2, 0x8, R14 ;  /* 0x00000008020e7825 */ /* 0x010fe400078e020e */
[----:B------:R-:W2:Y:S04]  /*03e0*/  LD.E.64 R12, desc[UR36][R12.64] ;  /* 0x000000240c0c7980 */ /* 0x000ea8000c101b00 */
[----:B------:R-:W2:Y:S02]  /*03f0*/  LD.E.64 R18, desc[UR36][R14.64] ;  /* 0x000000240e127980 */ /* 0x000ea4000c101b00 */
[----:B--2---:R-:W-:-:S07]  /*0400*/  DFMA R18, R10, R12, R18 ;  /* 0x0000000c0a12722b */ /* 0x004fce0000000012 */
[----:B------:R0:W-:Y:S04]  /*0410*/  ST.E.64 desc[UR36][R14.64], R18 ;  /* 0x000000120e007985 */ /* 0x0001e8000c101b24 */
[----:B------:R-:W2:Y:S04]  /*0420*/  LDG.E.64 R20, desc[UR36][R6.64] ;  /* 0x0000002406147981 */ /* 0x000ea8000c1e1b00 */
[----:B------:R-:W3:Y:S04]  /*0430*/  LDG.E.64 R24, desc[UR36][R8.64] ;  /* 0x0000002408187981 */ /* 0x000ee8000c1e1b00 */
[----:B------:R-:W4:Y:S01]  /*0440*/  LDG.E.64 R26, desc[UR36][R4.64] ;  /* 0x00000024041a7981 */ /* 0x000f22000c1e1b00 */
        /* <DEDUP_REMOVED lines=9> */
[----:B0-----:R-:W3:Y:S04]  /*04e0*/  LDG.E.64 R14, desc[UR36][R8.64] ;  /* 0x00000024080e7981 */ /* 0x001ee8000c1e1b00 */
        /* <DEDUP_REMOVED lines=9> */
[----:B-1----:R-:W2:Y:S04]  /*0580*/  LDG.E.64 R10, desc[UR36][R6.64] ;  /* 0x00000024060a7981 */ /* 0x002ea8000c1e1b00 */
        /* <DEDUP_REMOVED lines=32> */
[----:B0-----:R-:W2:Y:S04]  /*0790*/  LDG.E.64 R10, desc[UR36][R6.64] ;  /* 0x00000024060a7981 */ /* 0x001ea8000c1e1b00 */
        /* <DEDUP_REMOVED lines=11> */
[----:B-1----:R-:W3:Y:S04]  /*0850*/  LDG.E.64 R14, desc[UR36][R6.64] ;  /* 0x00000024060e7981 */ /* 0x002ee8000c1e1b00 */
[----:B------:R-:W4:Y:S01]  /*0860*/  LDG.E.64 R26, desc[UR36][R4.64] ;  /* 0x00000024041a7981 */ /* 0x000f22000c1e1b00 */
[----:B--2---:R-:W-:-:S04]  /*0870*/  IMAD.WIDE R24, R0, 0x8, R24 ;  /* 0x0000000800187825 */ /* 0x004fc800078e0218 */
[C---:B---3--:R-:W-:Y:S02]  /*0880*/  IMAD.WIDE.U32 R14, R3.reuse, 0x8, R14 ;  /* 0x00000008030e7825 */ /* 0x048fe400078e000e */
[----:B------:R-:W2:Y:S02]  /*0890*/  LD.E.64 R24, desc[UR36][R24.64+0x38] ;  /* 0x0000382418187980 */ /* 0x000ea4000c101b00 */
[----:B----4-:R-:W-:Y:S02]  /*08a0*/  IMAD.WIDE R26, R2, 0x8, R26 ;  /* 0x00000008021a7825 */ /* 0x010fe400078e021a */
[----:B------:R-:W2:Y:S04]  /*08b0*/  LD.E.64 R14, desc[UR36][R14.64+0x38] ;  /* 0x000038240e0e7980 */ /* 0x000ea8000c101b00 */
[----:B------:R-:W2:Y:S01]  /*08c0*/  LD.E.64 R10, desc[UR36][R26.64] ;  /* 0x000000241a0a7980 */ /* 0x000ea2000c101b00 */
[----:B------:R-:W-:-:S04]  /*08d0*/  IADD3 R3, PT, PT, R3, 0x8, RZ ;  /* 0x0000000803037810 */ /* 0x000fc80007ffe0ff */
[----:B------:R-:W-:Y:S01]  /*08e0*/  ISETP.NE.AND P1, PT, R3, UR41, PT ;  /* 0x0000002903007c0c */ /* 0x000fe2000bf25270 */
[----:B--2---:R-:W-:-:S07]  /*08f0*/  DFMA R10, R14, R24, R10 ;  /* 0x000000180e0a722b */ /* 0x004fce000000000a */
[----:B------:R0:W-:Y:S05]  /*0900*/  ST.E.64 desc[UR36][R26.64], R10 ;  /* 0x0000000a1a007985 */ /* 0x0001ea000c101b24 */
[----:B------:R-:W-:Y:S05]  /*0910*/  @P1 BRA `(.L_x_31) ;  /* 0xfffffff800901947 */ /* 0x000fea000383ffff */
[----:B------:R-:W-:-:S07]  /*0920*/  MOV R3, UR41 ;  /* 0x0000002900037c02 */ /* 0x000fce0008000f00 */
.L_x_30:
[----:B------:R-:W-:-:S09]  /*0930*/  UISETP.NE.AND UP0, UPT, UR43, URZ, UPT ;  /* 0x000000ff2b00728c */ /* 0x000fd2000bf05270 */
[----:B------:R-:W-:Y:S05]  /*0940*/  BRA.U !UP0, `(.L_x_29) ;  /* 0x0000000508687547 */ /* 0x000fea000b800000 */
[----:B------:R-:W-:Y:S02]  /*0950*/  UISETP.GE.U32.AND UP0, UPT, UR45, 0x3, UPT ;  /* 0x000000032d00788c */ /* 0x000fe4000bf06070 */
[----:B------:R-:W-:-:S07]  /*0960*/  UISETP.NE.AND UP1, UPT, UR44, URZ, UPT ;  /* 0x000000ff2c00728c */ /* 0x000fce000bf25270 */
[----:B------:R-:W-:Y:S05]  /*0970*/  BRA.U !UP0, `(.L_x_32) ;  /* 0x0000000108b87547 */ /* 0x000fea000b800000 */
        /* <DEDUP_REMOVED lines=34> */
[----:B------:R-:W3:Y:S04]  /*0ba0*/  LDG.E.64 R24, desc[UR36][R8.64] ;  /* 0x0000002408187981 */ /* 0x000ee8000c1e1b00 */
[----:B-1----:R-:W4:Y:S04]  /*0bb0*/  LDG.E.64 R10, desc[UR36][R6.64] ;  /* 0x00000024060a7981 */ /* 0x002f28000c1e1b00 */
[----:B------:R-:W5:Y:S01]  /*0bc0*/  LDG.E.64 R26, desc[UR36][R4.64] ;  /* 0x00000024041a7981 */ /* 0x000f62000c1e1b00 */
[----:B---3--:R-:W-:-:S04]  /*0bd0*/  IMAD.WIDE R24, R0, 0x8, R24 ;  /* 0x0000000800187825 */ /* 0x008fc800078e0218 */
[C---:B----4-:R-:W-:Y:S02]  /*0be0*/  IMAD.WIDE.U32 R10, R3.reuse, 0x8, R10 ;  /* 0x00000008030a7825 */ /* 0x050fe400078e000a */
[----:B------:R-:W3:Y:S02]  /*0bf0*/  LD.E.64 R24, desc[UR36][R24.64+0x18] ;  /* 0x0000182418187980 */ /* 0x000ee4000c101b00 */
[----:B-----5:R-:W-:Y:S02]  /*0c00*/  IMAD.WIDE R26, R2, 0x8, R26 ;  /* 0x00000008021a7825 */ /* 0x020fe400078e021a */
[----:B------:R-:W3:Y:S04]  /*0c10*/  LD.E.64 R10, desc[UR36][R10.64+0x18] ;  /* 0x000018240a0a7980 */ /* 0x000ee8000c101b00 */
[----:B------:R-:W3:Y:S01]  /*0c20*/  LD.E.64 R12, desc[UR36][R26.64] ;  /* 0x000000241a0c7980 */ /* 0x000ee2000c101b00 */
[----:B------:R-:W-:Y:S01]  /*0c30*/  IADD3 R3, PT, PT, R3, 0x4, RZ ;  /* 0x0000000403037810 */ /* 0x000fe20007ffe0ff */
[----:B---3--:R-:W-:-:S07]  /*0c40*/  DFMA R12, R10, R24, R12 ;  /* 0x000000180a0c722b */ /* 0x008fce000000000c */
[----:B------:R2:W-:Y:S04]  /*0c50*/  ST.E.64 desc[UR36][R26.64], R12 ;  /* 0x0000000c1a007985 */ /* 0x0005e8000c101b24 */
.L_x_32:
[----:B------:R-:W-:Y:S05]  /*0c60*/  BRA.U !UP1, `(.L_x_29) ;  /* 0x0000000109a07547 */ /* 0x000fea000b800000 */
[----:B------:R-:W-:Y:S02]  /*0c70*/  UISETP.NE.AND UP0, UPT, UR44, 0x1, UPT ;  /* 0x000000012c00788c */ /* 0x000fe4000bf05270 */
[----:B------:R-:W-:-:S07]  /*0c80*/  ULOP3.LUT UP1, URZ, UR4, 0x1, URZ, 0xc0, !UPT ;  /* 0x0000000104ff7892 */ /* 0x000fce000f82c0ff */
[----:B------:R-:W-:Y:S05]  /*0c90*/  BRA.U !UP0, `(.L_x_33) ;  /* 0x0000000108607547 */ /* 0x000fea000b800000 */
[----:B0-----:R-:W3:Y:S04]  /*0ca0*/  LDG.E.64 R10, desc[UR36][R6.64] ;  /* 0x00000024060a7981 */ /* 0x001ee8000c1e1b00 */
[----:B--2---:R-:W2:Y:S04]  /*0cb0*/  LDG.E.64 R12, desc[UR36][R8.64] ;  /* 0x00000024080c7981 */ /* 0x004ea8000c1e1b00 */
[----:B------:R-:W4:Y:S01]  /*0cc0*/  LDG.E.64 R14, desc[UR36][R4.64] ;  /* 0x00000024040e7981 */ /* 0x000f22000c1e1b00 */
[----:B------:R-:W-:Y:S02]  /*0cd0*/  IMAD R23, R2, UR4, R3 ;  /* 0x0000000402177c24 */ /* 0x000fe4000f8e0203 */
[----:B---3--:R-:W-:-:S04]  /*0ce0*/  IMAD.WIDE.U32 R10, R3, 0x8, R10 ;  /* 0x00000008030a7825 */ /* 0x008fc800078e000a */
[----:B--2---:R-:W-:Y:S02]  /*0cf0*/  IMAD.WIDE R12, R23, 0x8, R12 ;  /* 0x00000008170c7825 */ /* 0x004fe400078e020c */
        /* <DEDUP_REMOVED lines=9> */
[----:B--2---:R-:W-:-:S04]  /*0d90*/  IMAD.WIDE R24, R23, 0x8, R24 ;  /* 0x0000000817187825 */ /* 0x004fc800078e0218 */
[C---:B---3--:R-:W-:Y:S02]  /*0da0*/  IMAD.WIDE.U32 R20, R3.reuse, 0x8, R20 ;  /* 0x0000000803147825 */ /* 0x048fe400078e0014 */
[----:B------:R-:W2:Y:S02]  /*0db0*/  LD.E.64 R24, desc[UR36][R24.64+0x8] ;  /* 0x0000082418187980 */ /* 0x000ea4000c101b00 */
[----:B----4-:R-:W-:Y:S02]  /*0dc0*/  IMAD.WIDE R26, R2, 0x8, R26 ;  /* 0x00000008021a7825 */ /* 0x010fe400078e021a */
[----:B------:R-:W2:Y:S04]  /*0dd0*/  LD.E.64 R20, desc[UR36][R20.64+0x8] ;  /* 0x0000082414147980 */ /* 0x000ea8000c101b00 */
[----:B------:R-:W2:Y:S01]  /*0de0*/  LD.E.64 R10, desc[UR36][R26.64] ;  /* 0x000000241a0a7980 */ /* 0x000ea2000c101b00 */
[----:B------:R-:W-:Y:S01]  /*0df0*/  IADD3 R3, PT, PT, R3, 0x2, RZ ;  /* 0x0000000203037810 */ /* 0x000fe20007ffe0ff */
[----:B--2---:R-:W-:-:S07]  /*0e00*/  DFMA R10, R20, R24, R10 ;  /* 0x00000018140a722b */ /* 0x004fce000000000a */
[----:B------:R1:W-:Y:S04]  /*0e10*/  ST.E.64 desc[UR36][R26.64], R10 ;  /* 0x0000000a1a007985 */ /* 0x0003e8000c101b24 */
.L_x_33:
[----:B------:R-:W-:Y:S05]  /*0e20*/  BRA.U !UP1, `(.L_x_29) ;  /* 0x0000000109307547 */ /* 0x000fea000b800000 */
[----:B------:R-:W3:Y:S04]  /*0e30*/  LDG.E.64 R6, desc[UR36][R6.64] ;  /* 0x0000002406067981 */ /* 0x000ee8000c1e1b00 */
[----:B------:R-:W4:Y:S04]  /*0e40*/  LDG.E.64 R8, desc[UR36][R8.64] ;  /* 0x0000002408087981 */ /* 0x000f28000c1e1b00 */
[----:B-1----:R-:W5:Y:S01]  /*0e50*/  LDG.E.64 R14, desc[UR36][R4.64] ;  /* 0x00000024040e7981 */ /* 0x002f62000c1e1b00 */
[----:B0-2---:R-:W-:Y:S02]  /*0e60*/  IMAD R13, R2, UR4, R3 ;  /* 0x00000004020d7c24 */ /* 0x005fe4000f8e0203 */
[----:B---3--:R-:W-:-:S04]  /*0e70*/  IMAD.WIDE.U32 R10, R3, 0x8, R6 ;  /* 0x00000008030a7825 */ /* 0x008fc800078e0006 */
[----:B----4-:R-:W-:Y:S02]  /*0e80*/  IMAD.WIDE R12, R13, 0x8, R8 ;  /* 0x000000080d0c7825 */ /* 0x010fe400078e0208 */
[----:B------:R-:W2:Y:S02]  /*0e90*/  LD.E.64 R10, desc[UR36][R10.64] ;  /* 0x000000240a0a7980 */ /* 0x000ea4000c101b00 */
[----:B-----5:R-:W-:Y:S02]  /*0ea0*/  IMAD.WIDE R14, R2, 0x8, R14 ;  /* 0x00000008020e7825 */ /* 0x020fe400078e020e */
[----:B------:R-:W2:Y:S04]  /*0eb0*/  LD.E.64 R12, desc[UR36][R12.64] ;  /* 0x000000240c0c7980 */ /* 0x000ea8000c101b00 */
[----:B------:R-:W2:Y:S02]  /*0ec0*/  LD.E.64 R18, desc[UR36][R14.64] ;  /* 0x000000240e127980 */ /* 0x000ea4000c101b00 */
[----:B--2---:R-:W-:-:S07]  /*0ed0*/  DFMA R18, R10, R12, R18 ;  /* 0x0000000c0a12722b */ /* 0x004fce0000000012 */
[----:B------:R3:W-:Y:S04]  /*0ee0*/  ST.E.64 desc[UR36][R14.64], R18 ;  /* 0x000000120e007985 */ /* 0x0007e8000c101b24 */
.L_x_29:
[----:B0-----:R-:W4:Y:S01]  /*0ef0*/  LDG.E.64 R6, desc[UR36][R4.64] ;  /* 0x0000002404067981 */ /* 0x001f22000c1e1b00 */
[----:B-1----:R-:W-:Y:S02]  /*0f00*/  IMAD.MOV.U32 R10, RZ, RZ, 0x652b82fe ;  /* 0x652b82feff0a7424 */ /* 0x002fe400078e00ff */
[----:B----4-:R-:W-:-:S05]  /*0f10*/  IMAD.WIDE R6, R2, 0x8, R6 ;  /* 0x0000000802067825 */ /* 0x010fca00078e0206 */
[----:B------:R-:W4:Y:S01]  /*0f20*/  LD.E.64 R8, desc[UR36][R6.64] ;  /* 0x0000002406087980 */ /* 0x000f22000c101b00 */
[----:B------:R-:W-:Y:S01]  /*0f30*/  MOV R11, 0x3ff71547 ;  /* 0x3ff71547000b7802 */ /* 0x000fe20000000f00 */
[----:B------:R-:W-:Y:S01]  /*0f40*/  UMOV UR4, 0xfefa39ef ;  /* 0xfefa39ef00047882 */ /* 0x000fe20000000000 */
[----:B------:R-:W-:Y:S01]  /*0f50*/  UMOV UR5, 0x3fe62e42 ;  /* 0x3fe62e4200057882 */ /* 0x000fe20000000000 */
[----:B------:R-:W-:Y:S03]  /*0f60*/  BSSY.RECONVERGENT B0, `(.L_x_34) ;  /* 0x0000038000007945 */ /* 0x000fe60003800200 */
[----:B----4-:R-:W-:Y:S02]  /*0f70*/  DFMA R10, R8, -R10, 6.75539944105574400000e+15 ;  /* 0x43380000080a742b */ /* 0x010fe4000000080a */
[----:B--23--:R-:W-:-:S06]  /*0f80*/  DADD R18, -RZ, -R8 ;  /* 0x00000000ff127229 */ /* 0x00cfcc0000000908 */
[----:B------:R-:W-:-:S04]  /*0f90*/  DADD R12, R10, -6.75539944105574400000e+15 ;  /* 0xc33800000a0c7429 */ /* 0x000fc80000000000 */
[----:B------:R-:W-:-:S04]  /*0fa0*/  FSETP.GEU.AND P1, PT, |R19|, 4.1917929649353027344, PT ;  /* 0x4086232b1300780b */ /* 0x000fc80003f2e200 */
[----:B------:R-:W-:Y:S01]  /*0fb0*/  DFMA R14, R12, -UR4, -R8 ;  /* 0x800000040c0e7c2b */ /* 0x000fe20008000808 */
[----:B------:R-:W-:Y:S01]  /*0fc0*/  UMOV UR4, 0x3b39803f ;  /* 0x3b39803f00047882 */ /* 0x000fe20000000000 */
[----:B------:R-:W-:-:S06]  /*0fd0*/  UMOV UR5, 0x3c7abc9e ;  /* 0x3c7abc9e00057882 */ /* 0x000fcc0000000000 */
[----:B------:R-:W-:Y:S01]  /*0fe0*/  DFMA R12, R12, -UR4, R14 ;  /* 0x800000040c0c7c2b */ /* 0x000fe2000800000e */
[----:B------:R-:W-:Y:S01]  /*0ff0*/  UMOV UR4, 0x69ce2bdf ;  /* 0x69ce2bdf00047882 */ /* 0x000fe20000000000 */
[----:B------:R-:W-:Y:S01]  /*1000*/  MOV R14, 0xfca213ea ;  /* 0xfca213ea000e7802 */ /* 0x000fe20000000f00 */
[----:B------:R-:W-:Y:S01]  /*1010*/  UMOV UR5, 0x3e5ade15 ;  /* 0x3e5ade1500057882 */ /* 0x000fe20000000000 */
[----:B------:R-:W-:-:S06]  /*1020*/  MOV R15, 0x3e928af3 ;  /* 0x3e928af3000f7802 */ /* 0x000fcc0000000f00 */
        /* <DEDUP_REMOVED lines=27> */
[----:B------:R-:W-:Y:S02]  /*11e0*/  LEA R13, R10, R15, 0x14 ;  /* 0x0000000f0a0d7211 */ /* 0x000fe400078ea0ff */
[----:B------:R-:W-:Y:S01]  /*11f0*/  MOV R12, R14 ;  /* 0x0000000e000c7202 */ /* 0x000fe20000000f00 */
[----:B------:R-:W-:Y:S06]  /*1200*/  @!P1 BRA `(.L_x_35) ;  /* 0x0000000000349947 */ /* 0x000fec0003800000 */
[----:B------:R-:W-:Y:S01]  /*1210*/  FSETP.GEU.AND P2, PT, |R19|, 4.2275390625, PT ;  /* 0x408748001300780b */ /* 0x000fe20003f4e200 */
[C---:B------:R-:W-:Y:S02]  /*1220*/  DADD R12, -R8.reuse, +INF ;  /* 0x7ff00000080c7429 */ /* 0x040fe40000000100 */
[----:B------:R-:W-:-:S08]  /*1230*/  DSETP.GT.AND P1, PT, R8, RZ, PT ;  /* 0x000000ff0800722a */ /* 0x000fd00003f24000 */
[----:B------:R-:W-:Y:S02]  /*1240*/  FSEL R12, R12, RZ, !P1 ;  /* 0x000000ff0c0c7208 */ /* 0x000fe40004800000 */
[----:B------:R-:W-:Y:S02]  /*1250*/  @!P2 LEA.HI R0, R10, R10, RZ, 0x1 ;  /* 0x0000000a0a00a211 */ /* 0x000fe400078f08ff */
[----:B------:R-:W-:Y:S02]  /*1260*/  @!P2 MOV R8, R14 ;  /* 0x0000000e0008a202 */ /* 0x000fe40000000f00 */
[----:B------:R-:W-:Y:S02]  /*1270*/  @!P2 SHF.R.S32.HI R9, RZ, 0x1, R0 ;  /* 0x00000001ff09a819 */ /* 0x000fe40000011400 */
[----:B------:R-:W-:-:S03]  /*1280*/  FSEL R13, R13, RZ, !P1 ;  /* 0x000000ff0d0d7208 */ /* 0x000fc60004800000 */
[----:B------:R-:W-:Y:S01]  /*1290*/  @!P2 IMAD.IADD R10, R10, 0x1, -R9 ;  /* 0x000000010a0aa824 */ /* 0x000fe200078e0a09 */
[----:B------:R-:W-:-:S04]  /*12a0*/  @!P2 LEA R9, R9, R15, 0x14 ;  /* 0x0000000f0909a211 */ /* 0x000fc800078ea0ff */
[----:B------:R-:W-:Y:S02]  /*12b0*/  @!P2 LEA R11, R10, 0x3ff00000, 0x14 ;  /* 0x3ff000000a0ba811 */ /* 0x000fe400078ea0ff */
[----:B------:R-:W-:-:S06]  /*12c0*/  @!P2 MOV R10, RZ ;  /* 0x000000ff000aa202 */ /* 0x000fcc0000000f00 */
[----:B------:R-:W-:-:S11]  /*12d0*/  @!P2 DMUL R12, R8, R10 ;  /* 0x0000000a080ca228 */ /* 0x000fd60000000000 */
.L_x_35:
[----:B------:R-:W-:Y:S05]  /*12e0*/  BSYNC.RECONVERGENT B0 ;  /* 0x0000000000007941 */ /* 0x000fea0003800200 */
.L_x_34:
[----:B------:R-:W-:Y:S01]  /*12f0*/  DADD R14, R12, 1 ;  /* 0x3ff000000c0e7429 */ /* 0x000fe20000000000 */
[----:B------:R-:W-:Y:S05]  /*1300*/  BSSY.RECONVERGENT B0, `(.L_x_36) ;  /* 0x000000e000007945 */ /* 0x000fea0003800200 */
[----:B------:R-:W0:Y:S04]  /*1310*/  MUFU.RCP64H R9, R15 ;  /* 0x0000000f00097308 */ /* 0x000e280000001800 */
[----:B------:R-:W-:-:S04]  /*1320*/  IADD3 R8, PT, PT, R15, 0x300402, RZ ;  /* 0x003004020f087810 */ /* 0x000fc80007ffe0ff */
[----:B------:R-:W-:Y:S02]  /*1330*/  FSETP.GEU.AND P1, PT, |R8|, 5.8789094863358348022e-39, PT ;  /* 0x004004020800780b */ /* 0x000fe40003f2e200 */
[----:B0-----:R-:W-:-:S08]  /*1340*/  DFMA R10, -R14, R8, 1 ;  /* 0x3ff000000e0a742b */ /* 0x001fd00000000108 */
[----:B------:R-:W-:-:S08]  /*1350*/  DFMA R10, R10, R10, R10 ;  /* 0x0000000a0a0a722b */ /* 0x000fd0000000000a */
[----:B------:R-:W-:-:S08]  /*1360*/  DFMA R10, R8, R10, R8 ;  /* 0x0000000a080a722b */ /* 0x000fd00000000008 */
[----:B------:R-:W-:-:S08]  /*1370*/  DFMA R12, -R14, R10, 1 ;  /* 0x3ff000000e0c742b */ /* 0x000fd0000000010a */
[----:B------:R-:W-:Y:S01]  /*1380*/  DFMA R12, R10, R12, R10 ;  /* 0x0000000c0a0c722b */ /* 0x000fe2000000000a */
[----:B------:R-:W-:Y:S10]  /*1390*/  @P1 BRA `(.L_x_37) ;  /* 0x0000000000101947 */ /* 0x000ff40003800000 */
[----:B------:R-:W-:-:S04]  /*13a0*/  LOP3.LUT R0, R15, 0x7fffffff, RZ, 0xc0, !PT ;  /* 0x7fffffff0f007812 */ /* 0x000fc800078ec0ff */
[----:B------:R-:W-:Y:S02]  /*13b0*/  IADD3 R12, PT, PT, R0, -0x100000, RZ ;  /* 0xfff00000000c7810 */ /* 0x000fe40007ffe0ff */
[----:B------:R-:W-:-:S07]  /*13c0*/  MOV R0, 0x13e0 ;  /* 0x000013e000007802 */ /* 0x000fce0000000f00 */
[----:B------:R-:W-:Y:S05]  /*13d0*/  CALL.REL.NOINC `($__internal_1_$__cuda_sm20_dblrcp_rn_slowpath_v3) ;  /* 0x0000001800a87944 */ /* 0x000fea0003c00000 */
.L_x_37:
[----:B------:R-:W-:Y:S05]  /*13e0*/  BSYNC.RECONVERGENT B0 ;  /* 0x0000000000007941 */ /* 0x000fea0003800200 */
.L_x_36:
[----:B------:R-:W0:Y:S01]  /*13f0*/  LDC.64 R8, c[0x0][0x398] ;  /* 0x0000e600ff087b82 */ /* 0x000e220000000a00 */
[----:B------:R1:W-:Y:S01]  /*1400*/  ST.E.64 desc[UR36][R6.64], R12 ;  /* 0x0000000c06007985 */ /* 0x0003e2000c101b24 */
[----:B------:R-:W-:-:S06]  /*1410*/  ISETP.NE.AND P1, PT, R2, RZ, PT ;  /* 0x000000ff0200720c */ /* 0x000fcc0003f25270 */
[----:B------:R-:W2:Y:S01]  /*1420*/  LDC.64 R10, c[0x0][0x3c0] ;  /* 0x0000f000ff0a7b82 */ /* 0x000ea20000000a00 */
[----:B0-----:R-:W-:-:S04]  /*1430*/  IMAD.WIDE.U32 R8, R17, 0x8, R8 ;  /* 0x0000000811087825 */ /* 0x001fc800078e0008 */
[----:B--2---:R-:W-:Y:S01]  /*1440*/  IMAD.WIDE.U32 R10, R17, 0x4, R10 ;  /* 0x00000004110a7825 */ /* 0x004fe200078e000a */
[----:B-1----:R-:W-:Y:S06]  /*1450*/  @P0 BRA `(.L_x_38) ;  /* 0x0000000000180947 */ /* 0x002fec0003800000 */
[----:B------:R-:W-:Y:S01]  /*1460*/  IMAD.MOV.U32 R6, RZ, RZ, 0x1 ;  /* 0x00000001ff067424 */ /* 0x000fe200078e00ff */
[----:B------:R-:W-:-:S07]  /*1470*/  MOV R7, 0x1 ;  /* 0x0000000100077802 */ /* 0x000fce0000000f00 */
.L_x_39:
[----:B------:R-:W-:Y:S05]  /*1480*/  YIELD ;  /* 0x0000000000007946 */ /* 0x000fea0003800000 */
[----:B------:R-:W2:Y:S02]  /*1490*/  ATOMG.E.CAS.STRONG.GPU PT, R0, [R10], R6, R7 ;  /* 0x000000060a0073a9 */ /* 0x000ea400001ee107 */
[----:B--2---:R-:W-:-:S13]  /*14a0*/  ISETP.NE.AND P0, PT, R0, 0x1, PT ;  /* 0x000000010000780c */ /* 0x004fda0003f05270 */
[----:B------:R-:W-:Y:S05]  /*14b0*/  @!P0 BRA `(.L_x_39) ;  /* 0xfffffffc00f08947 */ /* 0x000fea000383ffff */
.L_x_38:
[----:B------:R-:W-:Y:S05]  /*14c0*/  WARPSYNC.ALL ;  /* 0x0000000000007948 */ /* 0x000fea0003800000 */
[----:B------:R-:W-:Y:S06]  /*14d0*/  BAR.SYNC.DEFER_BLOCKING 0x0 ;  /* 0x0000000000007b1d */ /* 0x000fec0000010000 */
[----:B------:R-:W2:Y:S01]  /*14e0*/  @!P1 LDG.E.64 R6, desc[UR36][R8.64] ;  /* 0x0000002408069981 */ /* 0x000ea2000c1e1b00 */
[----:B------:R-:W-:-:S02]  /*14f0*/  @!P1 MOV R18, 0x0 ;  /* 0x0000000000129802 */ /* 0x000fc40000000f00 */
[----:B------:R-:W-:-:S05]  /*1500*/  @!P1 MOV R19, 0x3ff00000 ;  /* 0x3ff0000000139802 */ /* 0x000fca0000000f00 */
[----:B--2---:R0:W-:Y:S04]  /*1510*/  @!P1 ST.E.64 desc[UR36][R6.64], R18 ;  /* 0x0000001206009985 */ /* 0x0041e8000c101b24 */
[----:B------:R-:W2:Y:S04]  /*1520*/  @P1 LDG.E.64 R4, desc[UR36][R4.64] ;  /* 0x0000002404041981 */ /* 0x000ea8000c1e1b00 */
[----:B------:R-:W3:Y:S01]  /*1530*/  @P1 LDG.E.64 R14, desc[UR36][R8.64] ;  /* 0x00000024080e1981 */ /* 0x000ee2000c1e1b00 */
[----:B--2---:R-:W-:-:S06]  /*1540*/  @P1 IMAD.WIDE R12, R2, 0x8, R4 ;  /* 0x00000008020c1825 */ /* 0x004fcc00078e0204 */
[----:B------:R-:W2:Y:S01]  /*1550*/  @P1 LD.E.64 R12, desc[UR36][R12.64] ;  /* 0x000000240c0c1980 */ /* 0x000ea2000c101b00 */
[----:B---3--:R-:W-:-:S05]  /*1560*/  @P1 IMAD.WIDE R14, R2, 0x8, R14 ;  /* 0x00000008020e1825 */ /* 0x008fca00078e020e */
[----:B--2---:R0:W-:Y:S01]  /*1570*/  @P1 ST.E.64 desc[UR36][R14.64], R12 ;  /* 0x0000000c0e001985 */ /* 0x0041e2000c101b24 */
[----:B------:R-:W-:Y:S06]  /*1580*/  BAR.SYNC.DEFER_BLOCKING 0x0 ;  /* 0x0000000000007b1d */ /* 0x000fec0000010000 */
[----:B------:R-:W-:Y:S05]  /*1590*/  @P1 BRA `(.L_x_28) ;  /* 0x0000000000341947 */ /* 0x000fea0003800000 */
[----:B------:R-:W1:Y:S01]  /*15a0*/  LDC R16, c[0x0][0x3e4] ;  /* 0x0000f900ff107b82 */ /* 0x000e620000000800 */
[----:B------:R-:W-:Y:S01]  /*15b0*/  HFMA2 R3, -RZ, RZ, 0, 5.9604644775390625e-08 ;  /* 0x00000001ff037431 */ /* 0x000fe200000001ff */
[----:B------:R-:W-:Y:S01]  /*15c0*/  MOV R0, 0x0 ;  /* 0x0000000000007802 */ /* 0x000fe20000000f00 */
[----:B------:R-:W2:Y:S01]  /*15d0*/  LDCU.64 UR4, c[0x4][0x40] ;  /* 0x01000800ff0477ac */ /* 0x000ea20008000a00 */
[----:B0-----:R-:W-:Y:S02]  /*15e0*/  MOV R6, UR38 ;  /* 0x0000002600067c02 */ /* 0x001fe40008000f00 */
[----:B------:R-:W-:Y:S01]  /*15f0*/  MOV R7, UR39 ;  /* 0x0000002700077c02 */ /* 0x000fe20008000f00 */
[----:B------:R0:W-:Y:S01]  /*1600*/  STG.E desc[UR36][R10.64], R3 ;  /* 0x000000030a007986 */ /* 0x0001e2000c101924 */
[----:B------:R0:W3:Y:S01]  /*1610*/  LDC.64 R8, c[0x4][R0] ;  /* 0x0100000000087b82 */ /* 0x0000e20000000a00 */
[----:B--2---:R-:W-:Y:S01]  /*1620*/  MOV R4, UR4 ;  /* 0x0000000400047c02 */ /* 0x004fe20008000f00 */
[----:B------:R-:W-:Y:S01]  /*1630*/  IMAD.U32 R5, RZ, RZ, UR5 ;  /* 0x00000005ff057e24 */ /* 0x000fe2000f8e00ff */
[----:B-1----:R0:W-:Y:S06]  /*1640*/  STL.64 [R1], R16 ;  /* 0x0000001001007387 */ /* 0x0021ec0000100a00 */
[----:B------:R-:W-:-:S07]  /*1650*/  LEPC R20, `(.L_x_28) ;  /* 0x000000001014794e */ /* 0x000fce0000000000 */
[----:B0--3--:R-:W-:Y:S05]  /*1660*/  CALL.ABS.NOINC R8 ;  /* 0x0000000008007343 */ /* 0x009fea0003c00000 */
.L_x_28:
[----:B------:R-:W-:Y:S05]  /*1670*/  BSYNC.RECONVERGENT B6 ;  /* 0x0000000000067941 */ /* 0x000fea0003800200 */
.L_x_27:
[----:B------:R-:W1:Y:S01]  /*1680*/  LDCU UR4, c[0x0][0x3e0] ;  /* 0x00007c00ff0477ac */ /* 0x000e620008000800 */
[----:B------:R-:W-:-:S04]  /*1690*/  IADD3 R17, PT, PT, R17, 0x1, RZ ;  /* 0x0000000111117810 */ /* 0x000fc80007ffe0ff */
[----:B-1----:R-:W-:-:S13]  /*16a0*/  ISETP.NE.AND P0, PT, R17, UR4, PT ;  /* 0x0000000411007c0c */ /* 0x002fda000bf05270 */
[----:B------:R-:W-:Y:S05]  /*16b0*/  @P0 BRA `(.L_x_40) ;  /* 0xffffffe800a80947 */ /* 0x000fea000383ffff */
.L_x_24:
[----:B------:R-:W-:Y:S05]  /*16c0*/  WARPSYNC.ALL ;  /* 0x0000000000007948 */ /* 0x000fea0003800000 */
[----:B------:R-:W1:Y:S01]  /*16d0*/  LDCU UR4, c[0x0][0x3e4] ;  /* 0x00007c80ff0477ac */ /* 0x000e620008000800 */
[----:B------:R-:W-:Y:S01]  /*16e0*/  BAR.SYNC.DEFER_BLOCKING 0x0 ;  /* 0x0000000000007b1d */ /* 0x000fe20000010000 */
[----:B-1----:R-:W-:-:S13]  /*16f0*/  ISETP.LE.AND P0, PT, RZ, UR4, PT ;  /* 0x00000004ff007c0c */ /* 0x002fda000bf03270 */
[----:B------:R-:W-:Y:S05]  /*1700*/  @!P0 EXIT ;  /* 0x000000000000894d */ /* 0x000fea0003800000 */
[----:B------:R-:W1:Y:S01]  /*1710*/  LDCU.64 UR4, c[0x0][0x3d8] ;  /* 0x00007b00ff0477ac */ /* 0x000e620008000a00 */
[----:B0-----:R-:W-:Y:S01]  /*1720*/  HFMA2 R19, -RZ, RZ, 0, 0 ;  /* 0x00000000ff137431 */ /* 0x001fe200000001ff */
[----:B-1----:R-:W-:Y:S01]  /*1730*/  UIADD3 UR45, UPT, UPT, UR5, -0x1, URZ ;  /* 0xffffffff052d7890 */ /* 0x002fe2000fffe0ff */
[----:B------:R-:W-:Y:S01]  /*1740*/  MOV R3, UR4 ;  /* 0x0000000400037c02 */ /* 0x000fe20008000f00 */
[----:B------:R-:W-:Y:S02]  /*1750*/  UIADD3 UR47, UPT, UPT, UR5, 0x7, URZ ;  /* 0x00000007052f7890 */ /* 0x000fe4000fffe0ff */
[----:B------:R-:W-:Y:S01]  /*1760*/  UIMAD UR44, UR4, UR5, URZ ;  /* 0x00000005042c72a4 */ /* 0x000fe2000f8e02ff */
[C---:B------:R-:W-:Y:S01]  /*1770*/  IADD3 R22, PT, PT, R3.reuse, UR40, R22 ;  /* 0x0000002803167c10 */ /* 0x040fe2000fffe016 */
[----:B------:R-:W-:Y:S01]  /*1780*/  UIADD3 UR46, UPT, UPT, UR5, -0x2, URZ ;  /* 0xfffffffe052e7890 */ /* 0x000fe2000fffe0ff */
[C-C-:B------:R-:W-:Y:S01]  /*1790*/  IMAD R23, R3.reuse, 0x2, R2.reuse ;  /* 0x0000000203177824 */ /* 0x140fe200078e0202 */
[----:B------:R-:W-:Y:S01]  /*17a0*/  UIADD3 UR42, UPT, UPT, UR5, 0x3, URZ ;  /* 0x00000003052a7890 */ /* 0x000fe2000fffe0ff */
[C-C-:B------:R-:W-:Y:S01]  /*17b0*/  IMAD R24, R3.reuse, 0x3, R2.reuse ;  /* 0x0000000303187824 */ /* 0x140fe200078e0202 */
[----:B------:R-:W-:Y:S01]  /*17c0*/  ULOP3.LUT UR4, UR47, 0x7, URZ, 0xc0, !UPT ;  /* 0x000000072f047892 */ /* 0x000fe2000f8ec0ff */
[C---:B------:R-:W-:Y:S01]  /*17d0*/  LEA R25, R3.reuse, R2, 0x2 ;  /* 0x0000000203197211 */ /* 0x040fe200078e10ff */
[----:B------:R-:W-:Y:S01]  /*17e0*/  ULOP3.LUT UR5, UR45, 0xfffffff8, URZ, 0xc0, !UPT ;  /* 0xfffffff82d057892 */ /* 0x000fe2000f8ec0ff */
[C-C-:B------:R-:W-:Y:S01]  /*17f0*/  IMAD R26, R3.reuse, 0x5, R2.reuse ;  /* 0x00000005031a7824 */ /* 0x140fe200078e0202 */
[----:B------:R-:W-:Y:S01]  /*1800*/  UIADD3 UR41, UPT, UPT, UR4, -0x1, URZ ;  /* 0xffffffff04297890 */ /* 0x000fe2000fffe0ff */
[C-C-:B------:R-:W-:Y:S01]  /*1810*/  IMAD R27, R3.reuse, 0x6, R2.reuse ;  /* 0x00000006031b7824 */ /* 0x140fe200078e0202 */
[----:B------:R-:W-:Y:S01]  /*1820*/  UIADD3 UR43, UPT, UPT, -UR5, URZ, URZ ;  /* 0x000000ff052b7290 */ /* 0x000fe2000fffe1ff */
[----:B------:R-:W-:-:S11]  /*1830*/  IMAD R28, R3, 0x7, R2 ;  /* 0x00000007031c7824 */ /* 0x000fd600078e0202 */
.L_x_53:
[----:B------:R-:W-:-:S13]  /*1840*/  ISETP.GE.AND P0, PT, R2, UR44, PT ;  /* 0x0000002c02007c0c */ /* 0x000fda000bf06270 */
[----:B0-----:R-:W-:Y:S05]  /*1850*/  @P0 BRA `(.L_x_41) ;  /* 0x0000001400740947 */ /* 0x001fea0003800000 */
[----:B------:R-:W0:Y:S01]  /*1860*/  LDC.64 R16, c[0x0][0x3d0] ;  /* 0x0000f400ff107b82 */ /* 0x000e220000000a00 */
[----:B------:R-:W-:-:S07]  /*1870*/  ISETP.NE.AND P0, PT, R2, RZ, PT ;  /* 0x000000ff0200720c */ /* 0x000fce0003f05270 */
[----:B------:R-:W1:Y:S01]  /*1880*/  LDC R3, c[0x0][0x3d8] ;  /* 0x0000f600ff037b82 */ /* 0x000e620000000800 */
[----:B0-----:R-:W-:-:S05]  /*1890*/  IMAD.WIDE.U32 R16, R19, 0x4, R16 ;  /* 0x0000000413107825 */ /* 0x001fca00078e0010 */
[----:B------:R-:W-:Y:S05]  /*18a0*/  @P0 BRA `(.L_x_42) ;  /* 0x0000000000180947 */ /* 0x000fea0003800000 */
[----:B------:R-:W-:Y:S01]  /*18b0*/  HFMA2 R5, -RZ, RZ, 0, 5.9604644775390625e-08 ;  /* 0x00000001ff057431 */ /* 0x000fe200000001ff */
[----:B------:R-:W-:-:S07]  /*18c0*/  MOV R4, 0x1 ;  /* 0x0000000100047802 */ /* 0x000fce0000000f00 */
.L_x_43:
[----:B------:R-:W-:Y:S05]  /*18d0*/  YIELD ;  /* 0x0000000000007946 */ /* 0x000fea0003800000 */
[----:B------:R-:W2:Y:S02]  /*18e0*/  ATOMG.E.CAS.STRONG.GPU PT, R0, [R16], R4, R5 ;  /* 0x00000004100073a9 */ /* 0x000ea400001ee105 */
[----:B--2---:R-:W-:-:S13]  /*18f0*/  ISETP.NE.AND P1, PT, R0, 0x1, PT ;  /* 0x000000010000780c */ /* 0x004fda0003f25270 */
[----:B------:R-:W-:Y:S05]  /*1900*/  @P1 BRA `(.L_x_43) ;  /* 0xfffffffc00f01947 */ /* 0x000fea000383ffff */
.L_x_42:
[----:B-1----:R-:W-:Y:S01]  /*1910*/  ISETP.GE.AND P1, PT, R2, R3, PT ;  /* 0x000000030200720c */ /* 0x002fe20003f26270 */
[----:B------:R-:W-:Y:S05]  /*1920*/  WARPSYNC.ALL ;  /* 0x0000000000007948 */ /* 0x000fea0003800000 */
[----:B------:R-:W-:Y:S06]  /*1930*/  BAR.SYNC.DEFER_BLOCKING 0x0 ;  /* 0x0000000000007b1d */ /* 0x000fec0000010000 */
[----:B------:R-:W-:Y:S04]  /*1940*/  BSSY.RECONVERGENT B0, `(.L_x_44) ;  /* 0x00000f3000007945 */ /* 0x000fe80003800200 */
        /* <DEDUP_REMOVED lines=9> */
[----:B------:R-:W1:Y:S01]  /*19e0*/  LDC.64 R6, c[0x0][0x3a8] ;  /* 0x0000ea00ff067b82 */ /* 0x000e620000000a00 */
[----:B------:R-:W-:Y:S01]  /*19f0*/  UISETP.GE.U32.AND UP0, UPT, UR46, 0x7, UPT ;  /* 0x000000072e00788c */ /* 0x000fe2000bf06070 */
[----:B------:R-:W-:-:S06]  /*1a00*/  UMOV UR4, 0x1 ;  /* 0x0000000100047882 */ /* 0x000fcc0000000000 */
[----:B0-----:R-:W0:Y:S01]  /*1a10*/  LDC.64 R4, c[0x0][0x390] ;  /* 0x0000e400ff047b82 */ /* 0x001e220000000a00 */
[----:B-1----:R-:W-:-:S04]  /*1a20*/  IMAD.WIDE.U32 R6, R19, 0x8, R6 ;  /* 0x0000000813067825 */ /* 0x002fc800078e0006 */
[----:B0-----:R-:W-:Y:S01]  /*1a30*/  IMAD.WIDE.U32 R4, R19, 0x8, R4 ;  /* 0x0000000813047825 */ /* 0x001fe200078e0004 */
[----:B------:R-:W-:Y:S06]  /*1a40*/  BRA.U !UP0, `(.L_x_46) ;  /* 0x0000000508ec7547 */ /* 0x000fec000b800000 */
[----:B------:R-:W-:Y:S01]  /*1a50*/  LEA R30, R3, R2, 0x3 ;  /* 0x00000002031e7211 */ /* 0x000fe200078e18ff */
[----:B------:R-:W-:Y:S01]  /*1a60*/  IMAD.MOV.U32 R32, RZ, RZ, R28 ;  /* 0x000000ffff207224 */ /* 0x000fe200078e001c */
[----:B------:R-:W-:Y:S01]  /*1a70*/  MOV R31, R22 ;  /* 0x00000016001f7202 */ /* 0x000fe20000000f00 */
[----:B------:R-:W-:Y:S01]  /*1a80*/  UMOV UR4, URZ ;  /* 0x000000ff00047c82 */ /* 0x000fe20008000000 */
[----:B------:R-:W-:Y:S01]  /*1a90*/  MOV R34, R27 ;  /* 0x0000001b00227202 */ /* 0x000fe20000000f00 */
[----:B------:R-:W-:Y:S01]  /*1aa0*/  UMOV UR5, URZ ;  /* 0x000000ff00057c82 */ /* 0x000fe20008000000 */
[----:B------:R-:W-:Y:S01]  /*1ab0*/  MOV R36, R26 ;  /* 0x0000001a00247202 */ /* 0x000fe20000000f00 */
[----:B------:R-:W-:Y:S01]  /*1ac0*/  UMOV UR6, URZ ;  /* 0x000000ff00067c82 */ /* 0x000fe20008000000 */
[----:B------:R-:W-:Y:S01]  /*1ad0*/  MOV R29, R25 ;  /* 0x00000019001d7202 */ /* 0x000fe20000000f00 */
[----:B------:R-:W-:Y:S01]  /*1ae0*/  UMOV UR7, UR43 ;  /* 0x0000002b00077c82 */ /* 0x000fe20008000000 */
[----:B------:R-:W-:-:S02]  /*1af0*/  MOV R0, R24 ;  /* 0x0000001800007202 */ /* 0x000fc40000000f00 */
[----:B------:R-:W-:-:S07]  /*1b00*/  MOV R18, R23 ;  /* 0x0000001700127202 */ /* 0x000fce0000000f00 */
.L_x_47:
[----:B0-----:R-:W2:Y:S04]  /*1b10*/  LDG.E.64 R10, desc[UR36][R6.64] ;  /* 0x00000024060a7981 */ /* 0x001ea8000c1e1b00 */
[----:B------:R-:W3:Y:S04]  /*1b20*/  LDG.E.64 R12, desc[UR36][R4.64] ;  /* 0x00000024040c7981 */ /* 0x000ee8000c1e1b00 */
[----:B------:R-:W4:Y:S01]  /*1b30*/  LDG.E.64 R14, desc[UR36][R8.64] ;  /* 0x00000024080e7981 */ /* 0x000f22000c1e1b00 */
[----:B--2---:R-:W-:-:S04]  /*1b40*/  IADD3 R20, P2, PT, R10, UR5, RZ ;  /* 0x000000050a147c10 */ /* 0x004fc8000ff5e0ff */
[----:B------:R-:W-:Y:S01]  /*1b50*/  IADD3.X R21, PT, PT, R11, UR6, RZ, P2, !PT ;  /* 0x000000060b157c10 */ /* 0x000fe200097fe4ff */
[----:B---3--:R-:W-:-:S04]  /*1b60*/  IMAD.WIDE R12, R31, 0x8, R12 ;  /* 0x000000081f0c7825 */ /* 0x008fc800078e020c */
[----:B----4-:R-:W-:Y:S01]  /*1b70*/  IMAD.WIDE R14, R2, 0x8, R14 ;  /* 0x00000008020e7825 */ /* 0x010fe200078e020e */
[----:B------:R-:W2:Y:S04]  /*1b80*/  LD.E.64 R20, desc[UR36][R20.64+0x8] ;  /* 0x0000082414147980 */ /* 0x000ea8000c101b00 */
[----:B------:R-:W2:Y:S04]  /*1b90*/  LD.E.64 R12, desc[UR36][R12.64] ;  /* 0x000000240c0c7980 */ /* 0x000ea8000c101b00 */
[----:B------:R-:W2:Y:S02]  /*1ba0*/  LD.E.64 R10, desc[UR36][R14.64] ;  /* 0x000000240e0a7980 */ /* 0x000ea4000c101b00 */
[----:B--2---:R-:W-:-:S07]  /*1bb0*/  DFMA R20, R20, R12, R10 ;  /* 0x0000000c1414722b */ /* 0x004fce000000000a */
[----:B------:R0:W-:Y:S04]  /*1bc0*/  ST.E.64 desc[UR36][R14.64], R20 ;  /* 0x000000140e007985 */ /* 0x0001e8000c101b24 */
[----:B------:R-:W2:Y:S04]  /*1bd0*/  LDG.E.64 R10, desc[UR36][R6.64] ;  /* 0x00000024060a7981 */ /* 0x000ea8000c1e1b00 */
[----:B------:R-:W3:Y:S04]  /*1be0*/  LDG.E.64 R12, desc[UR36][R4.64] ;  /* 0x00000024040c7981 */ /* 0x000ee8000c1e1b00 */
[----:B0-----:R-:W4:Y:S01]  /*1bf0*/  LDG.E.64 R20, desc[UR36][R8.64] ;  /* 0x0000002408147981 */ /* 0x001f22000c1e1b00 */
[----:B--2---:R-:W-:-:S04]  /*1c00*/  IADD3 R10, P2, PT, R10, UR5, RZ ;  /* 0x000000050a0a7c10 */ /* 0x004fc8000ff5e0ff */
[----:B------:R-:W-:Y:S01]  /*1c10*/  IADD3.X R11, PT, PT, R11, UR6, RZ, P2, !PT ;  /* 0x000000060b0b7c10 */ /* 0x000fe200097fe4ff */
[----:B---3--:R-:W-:-:S04]  /*1c20*/  IMAD.WIDE R12, R18, 0x8, R12 ;  /* 0x00000008120c7825 */ /* 0x008fc800078e020c */
[----:B------:R-:W2:Y:S01]  /*1c30*/  LD.E.64 R14, desc[UR36][R10.64+0x10] ;  /* 0x000010240a0e7980 */ /* 0x000ea2000c101b00 */
[----:B----4-:R-:W-:-:S03]  /*1c40*/  IMAD.WIDE R20, R2, 0x8, R20 ;  /* 0x0000000802147825 */ /* 0x010fc600078e0214 */
        /* <DEDUP_REMOVED lines=73> */
[----:B------:R-:W2:Y:S01]  /*20e0*/  LD.E.64 R20, desc[UR36][R10.64] ;  /* 0x000000240a147980 */ /* 0x000ea2000c101b00 */
[----:B------:R-:W-:-:S04]  /*20f0*/  UIADD3 UR7, UPT, UPT, UR7, 0x8, URZ ;  /* 0x0000000807077890 */ /* 0x000fc8000fffe0ff */
[----:B------:R-:W-:Y:S01]  /*2100*/  UISETP.NE.AND UP0, UPT, UR7, URZ, UPT ;  /* 0x000000ff0700728c */ /* 0x000fe2000bf05270 */
[C---:B------:R-:W-:Y:S01]  /*2110*/  IMAD R31, R3.reuse, 0x8, R31 ;  /* 0x00000008031f7824 */ /* 0x040fe200078e021f */
[----:B------:R-:W-:Y:S01]  /*2120*/  UIADD3 UR5, UP1, UPT, UR5, 0x40, URZ ;  /* 0x0000004005057890 */ /* 0x000fe2000ff3e0ff */
[C---:B------:R-:W-:Y:S01]  /*2130*/  LEA R18, R3.reuse, R18, 0x3 ;  /* 0x0000001203127211 */ /* 0x040fe200078e18ff */
[C---:B------:R-:W-:Y:S01]  /*2140*/  IMAD R32, R3.reuse, 0x8, R32 ;  /* 0x0000000803207824 */ /* 0x040fe200078e0220 */
[C---:B------:R-:W-:Y:S02]  /*2150*/  LEA R0, R3.reuse, R0, 0x3 ;  /* 0x0000000003007211 */ /* 0x040fe400078e18ff */
[C---:B------:R-:W-:Y:S02]  /*2160*/  LEA R29, R3.reuse, R29, 0x3 ;  /* 0x0000001d031d7211 */ /* 0x040fe400078e18ff */
[C---:B------:R-:W-:Y:S02]  /*2170*/  LEA R36, R3.reuse, R36, 0x3 ;  /* 0x0000002403247211 */ /* 0x040fe400078e18ff */
[----:B------:R-:W-:-:S02]  /*2180*/  LEA R34, R3, R34, 0x3 ;  /* 0x0000002203227211 */ /* 0x000fc400078e18ff */
[----:B------:R-:W-:Y:S01]  /*2190*/  LEA R30, R3, R30, 0x3 ;  /* 0x0000001e031e7211 */ /* 0x000fe200078e18ff */
[----:B------:R-:W-:Y:S02]  /*21a0*/  UIADD3 UR4, UPT, UPT, UR4, 0x8, URZ ;  /* 0x0000000804047890 */ /* 0x000fe4000fffe0ff */
[----:B------:R-:W-:Y:S01]  /*21b0*/  UIADD3.X UR6, UPT, UPT, URZ, UR6, URZ, UP1, !UPT ;  /* 0x00000006ff067290 */ /* 0x000fe20008ffe4ff */
[----:B--2---:R-:W-:-:S07]  /*21c0*/  DFMA R14, R14, R12, R20 ;  /* 0x0000000c0e0e722b */ /* 0x004fce0000000014 */
[----:B------:R0:W-:Y:S01]  /*21d0*/  ST.E.64 desc[UR36][R10.64], R14 ;  /* 0x0000000e0a007985 */ /* 0x0001e2000c101b24 */
[----:B------:R-:W-:Y:S05]  /*21e0*/  BRA.U UP0, `(.L_x_47) ;  /* 0xfffffff900487547 */ /* 0x000fea000b83ffff */
[----:B------:R-:W-:-:S12]  /*21f0*/  UIADD3 UR4, UPT, UPT, UR4, 0x1, URZ ;  /* 0x0000000104047890 */ /* 0x000fd8000fffe0ff */
.L_x_46:
[----:B------:R-:W-:-:S09]  /*2200*/  ULOP3.LUT UP0, URZ, UR45, 0x7, URZ, 0xc0, !UPT ;  /* 0x000000072dff7892 */ /* 0x000fd2000f80c0ff */
[----:B------:R-:W-:Y:S05]  /*2210*/  BRA.U !UP0, `(.L_x_45) ;  /* 0x0000000508947547 */ /* 0x000fea000b800000 */
[----:B------:R-:W-:Y:S02]  /*2220*/  UISETP.GE.U32.AND UP0, UPT, UR41, 0x3, UPT ;  /* 0x000000032900788c */ /* 0x000fe4000bf06070 */
[----:B------:R-:W-:-:S07]  /*2230*/  ULOP3.LUT UP1, URZ, UR47, 0x3, URZ, 0xc0, !UPT ;  /* 0x000000032fff7892 */ /* 0x000fce000f82c0ff */
[----:B------:R-:W-:Y:S05]  /*2240*/  BRA.U !UP0, `(.L_x_48) ;  /* 0x0000000108d07547 */ /* 0x000fea000b800000 */
[----:B------:R-:W2:Y:S04]  /*2250*/  LDG.E.64 R32, desc[UR36][R6.64] ;  /* 0x0000002406207981 */ /* 0x000ea8000c1e1b00 */
[----:B------:R-:W3:Y:S04]  /*2260*/  LDG.E.64 R30, desc[UR36][R4.64] ;  /* 0x00000024041e7981 */ /* 0x000ee8000c1e1b00 */
[----:B------:R-:W4:Y:S01]  /*2270*/  LDG.E.64 R20, desc[UR36][R8.64] ;  /* 0x0000002408147981 */ /* 0x000f22000c1e1b00 */
[----:B0-----:R-:W-:Y:S01]  /*2280*/  MOV R11, UR4 ;  /* 0x00000004000b7c02 */ /* 0x001fe20008000f00 */
[----:B------:R-:W-:-:S04]  /*2290*/  IMAD R0, R3, UR4, R2 ;  /* 0x0000000403007c24 */ /* 0x000fc8000f8e0202 */
[----:B--2---:R-:W-:-:S04]  /*22a0*/  IMAD.WIDE.U32 R32, R11, 0x8, R32 ;  /* 0x000000080b207825 */ /* 0x004fc800078e0020 */
[----:B---3--:R-:W-:Y:S01]  /*22b0*/  IMAD.WIDE R30, R0, 0x8, R30 ;  /* 0x00000008001e7825 */ /* 0x008fe200078e021e */
[----:B------:R-:W2:Y:S03]  /*22c0*/  LD.E.64 R10, desc[UR36][R32.64] ;  /* 0x00000024200a7980 */ /* 0x000ea6000c101b00 */
[----:B----4-:R-:W-:Y:S01]  /*22d0*/  IMAD.WIDE R20, R2, 0x8, R20 ;  /* 0x0000000802147825 */ /* 0x010fe200078e0214 */
[----:B------:R-:W2:Y:S04]  /*22e0*/  LD.E.64 R12, desc[UR36][R30.64] ;  /* 0x000000241e0c7980 */ /* 0x000ea8000c101b00 */
[----:B------:R-:W2:Y:S02]  /*22f0*/  LD.E.64 R14, desc[UR36][R20.64] ;  /* 0x00000024140e7980 */ /* 0x000ea4000c101b00 */
[----:B--2---:R-:W-:-:S07]  /*2300*/  DFMA R34, R10, R12, R14 ;  /* 0x0000000c0a22722b */ /* 0x004fce000000000e */
[----:B------:R0:W-:Y:S04]  /*2310*/  ST.E.64 desc[UR36][R20.64], R34 ;  /* 0x0000002214007985 */ /* 0x0001e8000c101b24 */
[----:B------:R-:W2:Y:S04]  /*2320*/  LDG.E.64 R12, desc[UR36][R6.64] ;  /* 0x00000024060c7981 */ /* 0x000ea8000c1e1b00 */
[----:B------:R-:W3:Y:S04]  /*2330*/  LDG.E.64 R14, desc[UR36][R4.64] ;  /* 0x00000024040e7981 */ /* 0x000ee8000c1e1b00 */
[----:B------:R-:W4:Y:S01]  /*2340*/  LDG.E.64 R10, desc[UR36][R8.64] ;  /* 0x00000024080a7981 */ /* 0x000f22000c1e1b00 */
[----:B------:R-:W-:-:S02]  /*2350*/  MOV R29, UR4 ;  /* 0x00000004001d7c02 */ /* 0x000fc40008000f00 */
[----:B------:R-:W-:-:S03]  /*2360*/  IADD3 R0, PT, PT, R0, R3, RZ ;  /* 0x0000000300007210 */ /* 0x000fc60007ffe0ff */
[----:B--2---:R-:W-:-:S04]  /*2370*/  IMAD.WIDE.U32 R12, R29, 0x8, R12 ;  /* 0x000000081d0c7825 */ /* 0x004fc800078e000c */
[----:B---3--:R-:W-:Y:S02]  /*2380*/  IMAD.WIDE R14, R0, 0x8, R14 ;  /* 0x00000008000e7825 */ /* 0x008fe400078e020e */
[----:B------:R-:W2:Y:S02]  /*2390*/  LD.E.64 R12, desc[UR36][R12.64+0x8] ;  /* 0x000008240c0c7980 */ /* 0x000ea4000c101b00 */
[----:B----4-:R-:W-:Y:S02]  /*23a0*/  IMAD.WIDE R10, R2, 0x8, R10 ;  /* 0x00000008020a7825 */ /* 0x010fe400078e020a */
[----:B------:R-:W2:Y:S04]  /*23b0*/  LD.E.64 R14, desc[UR36][R14.64] ;  /* 0x000000240e0e7980 */ /* 0x000ea8000c101b00 */
[----:B0-----:R-:W2:Y:S02]  /*23c0*/  LD.E.64 R20, desc[UR36][R10.64] ;  /* 0x000000240a147980 */ /* 0x001ea4000c101b00 */
[----:B--2---:R-:W-:-:S07]  /*23d0*/  DFMA R34, R12, R14, R20 ;  /* 0x0000000e0c22722b */ /* 0x004fce0000000014 */
[----:B------:R0:W-:Y:S04]  /*23e0*/  ST.E.64 desc[UR36][R10.64], R34 ;  /* 0x000000220a007985 */ /* 0x0001e8000c101b24 */
[----:B------:R-:W2:Y:S04]  /*23f0*/  LDG.E.64 R30, desc[UR36][R6.64] ;  /* 0x00000024061e7981 */ /* 0x000ea8000c1e1b00 */
[----:B------:R-:W3:Y:S04]  /*2400*/  LDG.E.64 R32, desc[UR36][R4.64] ;  /* 0x0000002404207981 */ /* 0x000ee8000c1e1b00 */
[----:B------:R-:W4:Y:S01]  /*2410*/  LDG.E.64 R20, desc[UR36][R8.64] ;  /* 0x0000002408147981 */ /* 0x000f22000c1e1b00 */
[----:B------:R-:W-:Y:S01]  /*2420*/  IADD3 R0, PT, PT, R0, R3, RZ ;  /* 0x0000000300007210 */ /* 0x000fe20007ffe0ff */
        /* <DEDUP_REMOVED lines=12> */
[----:B------:R-:W-:-:S04]  /*24f0*/  IMAD.U32 R37, RZ, RZ, UR4 ;  /* 0x00000004ff257e24 */ /* 0x000fc8000f8e00ff */
[----:B--2---:R-:W-:-:S04]  /*2500*/  IMAD.WIDE.U32 R14, R37, 0x8, R14 ;  /* 0x00000008250e7825 */ /* 0x004fc800078e000e */
[----:B---3--:R-:W-:Y:S02]  /*2510*/  IMAD.WIDE R30, R29, 0x8, R32 ;  /* 0x000000081d1e7825 */ /* 0x008fe400078e0220 */
[----:B------:R-:W2:Y:S02]  /*2520*/  LD.E.64 R14, desc[UR36][R14.64+0x18] ;  /* 0x000018240e0e7980 */ /* 0x000ea4000c101b00 */
[----:B----4-:R-:W-:Y:S02]  /*2530*/  IMAD.WIDE R10, R2, 0x8, R10 ;  /* 0x00000008020a7825 */ /* 0x010fe400078e020a */
[----:B------:R-:W2:Y:S04]  /*2540*/  LD.E.64 R30, desc[UR36][R30.64] ;  /* 0x000000241e1e7980 */ /* 0x000ea8000c101b00 */
[----:B------:R-:W2:Y:S01]  /*2550*/  LD.E.64 R12, desc[UR36][R10.64] ;  /* 0x000000240a0c7980 */ /* 0x000ea2000c101b00 */
[----:B------:R-:W-:Y:S01]  /*2560*/  UIADD3 UR4, UPT, UPT, UR4, 0x4, URZ ;  /* 0x0000000404047890 */ /* 0x000fe2000fffe0ff */
[----:B--2---:R-:W-:-:S07]  /*2570*/  DFMA R12, R14, R30, R12 ;  /* 0x0000001e0e0c722b */ /* 0x004fce000000000c */
[----:B------:R1:W-:Y:S04]  /*2580*/  ST.E.64 desc[UR36][R10.64], R12 ;  /* 0x0000000c0a007985 */ /* 0x0003e8000c101b24 */
.L_x_48:
[----:B------:R-:W-:Y:S05]  /*2590*/  BRA.U !UP1, `(.L_x_45) ;  /* 0x0000000109b47547 */ /* 0x000fea000b800000 */
[----:B------:R-:W-:Y:S02]  /*25a0*/  ULOP3.LUT UR5, UR42, 0x3, URZ, 0xc0, !UPT ;  /* 0x000000032a057892 */ /* 0x000fe4000f8ec0ff */
[----:B------:R-:W-:Y:S02]  /*25b0*/  ULOP3.LUT UP1, URZ, UR42, 0x1, URZ, 0xc0, !UPT ;  /* 0x000000012aff7892 */ /* 0x000fe4000f82c0ff */
[----:B------:R-:W-:-:S09]  /*25c0*/  UISETP.NE.AND UP0, UPT, UR5, 0x1, UPT ;  /* 0x000000010500788c */ /* 0x000fd2000bf05270 */
[----:B------:R-:W-:Y:S05]  /*25d0*/  BRA.U !UP0, `(.L_x_49) ;  /* 0x00000001086c7547 */ /* 0x000fea000b800000 */
[----:B-1----:R-:W2:Y:S04]  /*25e0*/  LDG.E.64 R12, desc[UR36][R6.64] ;  /* 0x00000024060c7981 */ /* 0x002ea8000c1e1b00 */
[----:B0-----:R-:W3:Y:S04]  /*25f0*/  LDG.E.64 R14, desc[UR36][R4.64] ;  /* 0x00000024040e7981 */ /* 0x001ee8000c1e1b00 */
[----:B------:R-:W4:Y:S01]  /*2600*/  LDG.E.64 R10, desc[UR36][R8.64] ;  /* 0x00000024080a7981 */ /* 0x000f22000c1e1b00 */
[----:B------:R-:W-:Y:S01]  /*2610*/  MOV R21, UR4 ;  /* 0x0000000400157c02 */ /* 0x000fe20008000f00 */
[----:B------:R-:W-:-:S04]  /*2620*/  IMAD R0, R3, UR4, R2 ;  /* 0x0000000403007c24 */ /* 0x000fc8000f8e0202 */
        /* <DEDUP_REMOVED lines=18> */
[----:B0-----:R-:W2:Y:S01]  /*2750*/  LD.E.64 R10, desc[UR36][R20.64] ;  /* 0x00000024140a7980 */ /* 0x001ea2000c101b00 */
[----:B------:R-:W-:Y:S01]  /*2760*/  UIADD3 UR4, UPT, UPT, UR4, 0x2, URZ ;  /* 0x0000000204047890 */ /* 0x000fe2000fffe0ff */
[----:B--2---:R-:W-:-:S07]  /*2770*/  DFMA R10, R30, R12, R10 ;  /* 0x0000000c1e0a722b */ /* 0x004fce000000000a */
[----:B------:R2:W-:Y:S04]  /*2780*/  ST.E.64 desc[UR36][R20.64], R10 ;  /* 0x0000000a14007985 */ /* 0x0005e8000c101b24 */
.L_x_49:
[----:B------:R-:W-:Y:S05]  /*2790*/  BRA.U !UP1, `(.L_x_45) ;  /* 0x0000000109347547 */ /* 0x000fea000b800000 */
[----:B------:R-:W3:Y:S04]  /*27a0*/  LDG.E.64 R6, desc[UR36][R6.64] ;  /* 0x0000002406067981 */ /* 0x000ee8000c1e1b00 */
[----:B------:R-:W4:Y:S04]  /*27b0*/  LDG.E.64 R4, desc[UR36][R4.64] ;  /* 0x0000002404047981 */ /* 0x000f28000c1e1b00 */
[----:B------:R-:W5:Y:S01]  /*27c0*/  LDG.E.64 R8, desc[UR36][R8.64] ;  /* 0x0000002408087981 */ /* 0x000f62000c1e1b00 */
[----:B012---:R-:W-:Y:S01]  /*27d0*/  MOV R11, UR4 ;  /* 0x00000004000b7c02 */ /* 0x007fe20008000f00 */
[----:B------:R-:W-:-:S04]  /*27e0*/  IMAD R13, R3, UR4, R2 ;  /* 0x00000004030d7c24 */ /* 0x000fc8000f8e0202 */
        /* <DEDUP_REMOVED lines=8> */
.L_x_45:
[----:B------:R-:W-:Y:S05]  /*2870*/  BSYNC.RECONVERGENT B0 ;  /* 0x0000000000007941 */ /* 0x000fea0003800200 */
.L_x_44:
[----:B------:R-:W4:Y:S02]  /*2880*/  LDC.64 R8, c[0x0][0x3c8] ;  /* 0x0000f200ff087b82 */ /* 0x000f240000000a00 */
[----:B----4-:R-:W-:-:S06]  /*2890*/  IMAD.WIDE.U32 R8, R19, 0x4, R8 ;  /* 0x0000000413087825 */ /* 0x010fcc00078e0008 */
[----:B------:R-:W-:Y:S06]  /*28a0*/  BAR.SYNC.DEFER_BLOCKING 0x0 ;  /* 0x0000000000007b1d */ /* 0x000fec0000010000 */
[----:B------:R-:W-:Y:S05]  /*28b0*/  @P0 BRA `(.L_x_50) ;  /* 0x0000000000180947 */ /* 0x000fea0003800000 */
[----:B0-----:R-:W-:Y:S01]  /*28c0*/  IMAD.MOV.U32 R4, RZ, RZ, 0x1 ;  /* 0x00000001ff047424 */ /* 0x001fe200078e00ff */
[----:B------:R-:W-:-:S07]  /*28d0*/  MOV R5, 0x1 ;  /* 0x0000000100057802 */ /* 0x000fce0000000f00 */
.L_x_51:
[----:B------:R-:W-:Y:S05]  /*28e0*/  YIELD ;  /* 0x0000000000007946 */ /* 0x000fea0003800000 */
[----:B------:R-:W4:Y:S02]  /*28f0*/  ATOMG.E.CAS.STRONG.GPU PT, R0, [R8], R4, R5 ;  /* 0x00000004080073a9 */ /* 0x000f2400001ee105 */
[----:B----4-:R-:W-:-:S13]  /*2900*/  ISETP.NE.AND P2, PT, R0, 0x1, PT ;  /* 0x000000010000780c */ /* 0x010fda0003f45270 */
[----:B------:R-:W-:Y:S05]  /*2910*/  @!P2 BRA `(.L_x_51) ;  /* 0xfffffffc00f0a947 */ /* 0x000fea000383ffff */
.L_x_50:
[----:B------:R-:W-:Y:S05]  /*2920*/  WARPSYNC.ALL ;  /* 0x0000000000007948 */ /* 0x000fea0003800000 */
[----:B------:R-:W-:Y:S06]  /*2930*/  BAR.SYNC.DEFER_BLOCKING 0x0 ;  /* 0x0000000000007b1d */ /* 0x000fec0000010000 */
[----:B------:R-:W-:Y:S05]  /*2940*/  @P1 BRA `(.L_x_52) ;  /* 0x0000000000601947 */ /* 0x000fea0003800000 */
[----:B0-----:R-:W1:Y:S08]  /*2950*/  LDC.64 R4, c[0x0][0x3a0] ;  /* 0x0000e800ff047b82 */ /* 0x001e700000000a00 */
[----:B------:R-:W0:Y:S01]  /*2960*/  LDC.64 R6, c[0x0][0x3b0] ;  /* 0x0000ec00ff067b82 */ /* 0x000e220000000a00 */
[----:B-1----:R-:W-:-:S05]  /*2970*/  IMAD.WIDE.U32 R12, R19, 0x8, R4 ;  /* 0x00000008130c7825 */ /* 0x002fca00078e0004 */
[----:B------:R-:W4:Y:S01]  /*2980*/  LDG.E.64 R4, desc[UR36][R12.64] ;  /* 0x000000240c047981 */ /* 0x000f22000c1e1b00 */
[----:B0-----:R-:W-:-:S06]  /*2990*/  IMAD.WIDE.U32 R6, R19, 0x8, R6 ;  /* 0x0000000813067825 */ /* 0x001fcc00078e0006 */
[----:B------:R-:W2:Y:S01]  /*29a0*/  LDG.E.64 R6, desc[UR36][R6.64] ;  /* 0x0000002406067981 */ /* 0x000ea2000c1e1b00 */
[----:B----4-:R-:W-:-:S06]  /*29b0*/  IMAD.WIDE R4, R2, 0x8, R4 ;  /* 0x0000000802047825 */ /* 0x010fcc00078e0204 */
[----:B------:R-:W4:Y:S01]  /*29c0*/  LD.E.64 R4, desc[UR36][R4.64] ;  /* 0x0000002404047980 */ /* 0x000f22000c101b00 */
[----:B--2---:R-:W-:-:S05]  /*29d0*/  IMAD.WIDE R10, R2, 0x8, R6 ;  /* 0x00000008020a7825 */ /* 0x004fca00078e0206 */
[----:B----4-:R4:W-:Y:S01]  /*29e0*/  ST.E.64 desc[UR36][R10.64], R4 ;  /* 0x000000040a007985 */ /* 0x0109e2000c101b24 */
[----:B------:R-:W-:Y:S05]  /*29f0*/  @P0 BRA `(.L_x_52) ;  /* 0x0000000000340947 */ /* 0x000fea0003800000 */
[----:B------:R-:W0:Y:S01]  /*2a00*/  LDC R18, c[0x0][0x3e4] ;  /* 0x0000f900ff127b82 */ /* 0x000e220000000800 */
[----:B------:R-:W-:Y:S01]  /*2a10*/  HFMA2 R3, -RZ, RZ, 0, 5.9604644775390625e-08 ;  /* 0x00000001ff037431 */ /* 0x000fe200000001ff */
[----:B------:R-:W-:Y:S01]  /*2a20*/  MOV R0, 0x0 ;  /* 0x0000000000007802 */ /* 0x000fe20000000f00 */
[----:B------:R-:W1:Y:S01]  /*2a30*/  LDCU.64 UR4, c[0x4][0x48] ;  /* 0x01000900ff0477ac */ /* 0x000e620008000a00 */
[----:B------:R-:W-:Y:S01]  /*2a40*/  MOV R6, UR38 ;  /* 0x0000002600067c02 */ /* 0x000fe20008000f00 */
[----:B------:R-:W-:Y:S01]  /*2a50*/  IMAD.U32 R7, RZ, RZ, UR39 ;  /* 0x00000027ff077e24 */ /* 0x000fe2000f8e00ff */
[----:B------:R2:W-:Y:S02]  /*2a60*/  STG.E desc[UR36][R8.64], R3 ;  /* 0x0000000308007986 */ /* 0x0005e4000c101924 */
[----:B----4-:R2:W4:Y:S01]  /*2a70*/  LDC.64 R10, c[0x4][R0] ;  /* 0x01000000000a7b82 */ /* 0x0105220000000a00 */
[----:B-1----:R-:W-:Y:S02]  /*2a80*/  MOV R4, UR4 ;  /* 0x0000000400047c02 */ /* 0x002fe40008000f00 */
[----:B------:R-:W-:Y:S01]  /*2a90*/  MOV R5, UR5 ;  /* 0x0000000500057c02 */ /* 0x000fe20008000f00 */
[----:B0-----:R2:W-:Y:S06]  /*2aa0*/  STL.64 [R1], R18 ;  /* 0x0000001201007387 */ /* 0x0015ec0000100a00 */
[----:B---3--:R-:W-:-:S07]  /*2ab0*/  LEPC R20, `(.L_x_52) ;  /* 0x000000001014794e */ /* 0x008fce0000000000 */
[----:B--2-4-:R-:W-:Y:S05]  /*2ac0*/  CALL.ABS.NOINC R10 ;  /* 0x000000000a007343 */ /* 0x014fea0003c00000 */
.L_x_52:
[----:B0---4-:R-:W0:Y:S01]  /*2ad0*/  LDC.64 R4, c[0x0][0x380] ;  /* 0x0000e000ff047b82 */ /* 0x011e220000000a00 */
[----:B------:R-:W-:Y:S05]  /*2ae0*/  WARPSYNC.ALL ;  /* 0x0000000000007948 */ /* 0x000fea0003800000 */
[----:B------:R-:W4:Y:S02]  /*2af0*/  LDCU.64 UR4, c[0x0][0x3e8] ;  /* 0x00007d00ff0477ac */ /* 0x000f240008000a00 */
[----:B------:R-:W5:Y:S08]  /*2b00*/  LDC.64 R6, c[0x0][0x390] ;  /* 0x0000e400ff067b82 */ /* 0x000f700000000a00 */
[----:B-12---:R-:W1:Y:S01]  /*2b10*/  LDC.64 R10, c[0x0][0x3a8] ;  /* 0x0000ea00ff0a7b82 */ /* 0x006e620000000a00 */
[----:B0-----:R-:W-:-:S07]  /*2b20*/  IMAD.WIDE.U32 R4, R19, 0x8, R4 ;  /* 0x0000000813047825 */ /* 0x001fce00078e0004 */
[----:B------:R-:W-:Y:S08]  /*2b30*/  BAR.SYNC.DEFER_BLOCKING 0x0 ;  /* 0x0000000000007b1d */ /* 0x000ff00000010000 */
[----:B---3--:R-:W0:Y:S01]  /*2b40*/  LDC R15, c[0x0][0x3d8] ;  /* 0x0000f600ff0f7b82 */ /* 0x008e220000000800 */
[----:B-----5:R-:W-:-:S04]  /*2b50*/  IMAD.WIDE.U32 R8, R19, 0x8, R6 ;  /* 0x0000000813087825 */ /* 0x020fc800078e0006 */
[----:B-1----:R-:W-:Y:S01]  /*2b60*/  IMAD.WIDE.U32 R6, R19, 0x8, R10 ;  /* 0x0000000813067825 */ /* 0x002fe200078e000a */
[----:B------:R-:W2:Y:S04]  /*2b70*/  LDG.E.64 R4, desc[UR36][R4.64] ;  /* 0x0000002404047981 */ /* 0x000ea8000c1e1b00 */
[----:B------:R-:W3:Y:S04]  /*2b80*/  LDG.E.64 R8, desc[UR36][R8.64] ;  /* 0x0000002408087981 */ /* 0x000ee8000c1e1b00 */
[----:B------:R-:W5:Y:S01]  /*2b90*/  LDG.E.64 R6, desc[UR36][R6.64] ;  /* 0x0000002406067981 */ /* 0x000f62000c1e1b00 */
[----:B0-----:R-:W-:-:S04]  /*2ba0*/  IABS R3, R15 ;  /* 0x0000000f00037213 */ /* 0x001fc80000000000 */
[----:B------:R-:W0:Y:S08]  /*2bb0*/  I2F.RP R0, R3 ;  /* 0x0000000300007306 */ /* 0x000e300000209400 */
[----:B0-----:R-:W0:Y:S02]  /*2bc0*/  MUFU.RCP R0, R0 ;  /* 0x0000000000007308 */ /* 0x001e240000001000 */
[----:B0-----:R-:W-:-:S06]  /*2bd0*/  IADD3 R10, PT, PT, R0, 0xffffffe, RZ ;  /* 0x0ffffffe000a7810 */ /* 0x001fcc0007ffe0ff */
[----:B------:R0:W1:Y:S02]  /*2be0*/  F2I.FTZ.U32.TRUNC.NTZ R11, R10 ;  /* 0x0000000a000b7305 */ /* 0x000064000021f000 */
[----:B0-----:R-:W-:Y:S01]  /*2bf0*/  HFMA2 R10, -RZ, RZ, 0, 0 ;  /* 0x00000000ff0a7431 */ /* 0x001fe200000001ff */
[----:B-1----:R-:W-:-:S05]  /*2c00*/  IADD3 R12, PT, PT, RZ, -R11, RZ ;  /* 0x8000000bff0c7210 */ /* 0x002fca0007ffe0ff */
[----:B------:R-:W-:Y:S01]  /*2c10*/  IMAD R13, R12, R3, RZ ;  /* 0x000000030c0d7224 */ /* 0x000fe200078e02ff */
[----:B------:R-:W-:-:S03]  /*2c20*/  IABS R12, R2 ;  /* 0x00000002000c7213 */ /* 0x000fc60000000000 */
[----:B------:R-:W-:-:S06]  /*2c30*/  IMAD.HI.U32 R11, R11, R13, R10 ;  /* 0x0000000d0b0b7227 */ /* 0x000fcc00078e000a */
[----:B------:R-:W-:-:S05]  /*2c40*/  IMAD.HI.U32 R11, R11, R12, RZ ;  /* 0x0000000c0b0b7227 */ /* 0x000fca00078e00ff */
[----:B------:R-:W-:-:S05]  /*2c50*/  IADD3 R0, PT, PT, -R11, RZ, RZ ;  /* 0x000000ff0b007210 */ /* 0x000fca0007ffe1ff */
[----:B------:R-:W-:-:S05]  /*2c60*/  IMAD R0, R3, R0, R12 ;  /* 0x0000000003007224 */ /* 0x000fca00078e020c */
[----:B------:R-:W-:-:S13]  /*2c70*/  ISETP.GT.U32.AND P2, PT, R3, R0, PT ;  /* 0x000000000300720c */ /* 0x000fda0003f44070 */
[-C--:B------:R-:W-:Y:S01]  /*2c80*/  @!P2 IADD3 R0, PT, PT, R0, -R3.reuse, RZ ;  /* 0x800000030000a210 */ /* 0x080fe20007ffe0ff */
[----:B------:R-:W-:Y:S01]  /*2c90*/  @!P2 VIADD R11, R11, 0x1 ;  /* 0x000000010b0ba836 */ /* 0x000fe20000000000 */
[----:B------:R-:W-:Y:S02]  /*2ca0*/  ISETP.NE.AND P2, PT, R15, RZ, PT ;  /* 0x000000ff0f00720c */ /* 0x000fe40003f45270 */
[----:B------:R-:W-:Y:S02]  /*2cb0*/  ISETP.GE.U32.AND P0, PT, R0, R3, PT ;  /* 0x000000030000720c */ /* 0x000fe40003f06070 */
[----:B------:R-:W-:-:S04]  /*2cc0*/  LOP3.LUT R0, R2, R15, RZ, 0x3c, !PT ;  /* 0x0000000f02007212 */ /* 0x000fc800078e3cff */
[----:B------:R-:W-:-:S07]  /*2cd0*/  ISETP.GE.AND P1, PT, R0, RZ, PT ;  /* 0x000000ff0000720c */ /* 0x000fce0003f26270 */
[----:B------:R-:W-:-:S04]  /*2ce0*/  @P0 IADD3 R11, PT, PT, R11, 0x1, RZ ;  /* 0x000000010b0b0810 */ /* 0x000fc80007ffe0ff */
[----:B------:R-:W-:-:S04]  /*2cf0*/  MOV R3, R11 ;  /* 0x0000000b00037202 */ /* 0x000fc80000000f00 */
[----:B------:R-:W-:Y:S02]  /*2d00*/  @!P1 IADD3 R3, PT, PT, -R3, RZ, RZ ;  /* 0x000000ff03039210 */ /* 0x000fe40007ffe1ff */
[----:B------:R-:W-:-:S04]  /*2d10*/  @!P2 LOP3.LUT R3, RZ, R15, RZ, 0x33, !PT ;  /* 0x0000000fff03a212 */ /* 0x000fc800078e33ff */
[----:B------:R-:W-:-:S05]  /*2d20*/  IADD3 R11, PT, PT, -R3, RZ, RZ ;  /* 0x000000ff030b7210 */ /* 0x000fca0007ffe1ff */
[----:B------:R-:W-:-:S04]  /*2d30*/  IMAD R11, R15, R11, R2 ;  /* 0x0000000b0f0b7224 */ /* 0x000fc800078e0202 */
[----:B--2---:R-:W-:-:S04]  /*2d40*/  IMAD.WIDE R10, R11, 0x8, R4 ;  /* 0x000000080b0a7825 */ /* 0x004fc800078e0204 */
[C---:B---3--:R-:W-:Y:S02]  /*2d50*/  IMAD.WIDE R4, R2.reuse, 0x8, R8 ;  /* 0x0000000802047825 */ /* 0x048fe400078e0208 */
[----:B------:R-:W4:Y:S02]  /*2d60*/  LD.E.64 R10, desc[UR36][R10.64] ;  /* 0x000000240a0a7980 */ /* 0x000f24000c101b00 */
[----:B-----5:R-:W-:Y:S02]  /*2d70*/  IMAD.WIDE R8, R3, 0x8, R6 ;  /* 0x0000000803087825 */ /* 0x020fe400078e0206 */
[----:B------:R-:W2:Y:S04]  /*2d80*/  LD.E.64 R12, desc[UR36][R4.64] ;  /* 0x00000024040c7980 */ /* 0x000ea8000c101b00 */
[----:B------:R-:W2:Y:S01]  /*2d90*/  LD.E.64 R8, desc[UR36][R8.64] ;  /* 0x0000002408087980 */ /* 0x000ea2000c101b00 */
[----:B------:R-:W-:-:S13]  /*2da0*/  ISETP.NE.AND P0, PT, R2, RZ, PT ;  /* 0x000000ff0200720c */ /* 0x000fda0003f05270 */
[----:B------:R-:W0:Y:S01]  /*2db0*/  @!P0 LDC.64 R14, c[0x0][0x3b8] ;  /* 0x0000ee00ff0e8b82 */ /* 0x000e220000000a00 */
[----:B----4-:R-:W-:-:S08]  /*2dc0*/  DMUL R6, R10, UR4 ;  /* 0x000000040a067c28 */ /* 0x010fd00008000000 */
[----:B--2---:R-:W-:Y:S01]  /*2dd0*/  DFMA R6, R6, R8, R12 ;  /* 0x000000080606722b */ /* 0x004fe2000000000c */
[----:B0-----:R-:W-:-:S06]  /*2de0*/  @!P0 IMAD.WIDE.U32 R12, R19, 0x4, R14 ;  /* 0x00000004130c8825 */ /* 0x001fcc00078e000e */
[----:B------:R0:W-:Y:S01]  /*2df0*/  ST.E.64 desc[UR36][R4.64], R6 ;  /* 0x0000000604007985 */ /* 0x0001e2000c101b24 */
[----:B------:R-:W-:Y:S06]  /*2e00*/  BAR.SYNC.DEFER_BLOCKING 0x0 ;  /* 0x0000000000007b1d */ /* 0x000fec0000010000 */
[----:B------:R0:W-:Y:S04]  /*2e10*/  @!P0 STG.E desc[UR36][R16.64], RZ ;  /* 0x000000ff10008986 */ /* 0x0001e8000c101924 */
[----:B------:R0:W-:Y:S02]  /*2e20*/  @!P0 STG.E desc[UR36][R12.64], RZ ;  /* 0x000000ff0c008986 */ /* 0x0001e4000c101924 */
.L_x_41:
[----:B------:R-:W1:Y:S02]  /*2e30*/  LDCU UR4, c[0x0][0x3e4] ;  /* 0x00007c80ff0477ac */ /* 0x000e640008000800 */
[C---:B-1----:R-:W-:Y:S02]  /*2e40*/  ISETP.NE.AND P0, PT, R19.reuse, UR4, PT ;  /* 0x0000000413007c0c */ /* 0x042fe4000bf05270 */
[----:B------:R-:W-:-:S11]  /*2e50*/  IADD3 R19, PT, PT, R19, 0x1, RZ ;  /* 0x0000000113137810 */ /* 0x000fd60007ffe0ff */
[----:B------:R-:W-:Y:S05]  /*2e60*/  @P0 BRA `(.L_x_53) ;  /* 0xffffffe800740947 */ /* 0x000fea000383ffff */
[----:B------:R-:W-:Y:S05]  /*2e70*/  EXIT ;  /* 0x000000000000794d */ /* 0x000fea0003800000 */
        .weak           $__internal_1_$__cuda_sm20_dblrcp_rn_slowpath_v3
        .type           $__internal_1_$__cuda_sm20_dblrcp_rn_slowpath_v3,@function
        .size           $__internal_1_$__cuda_sm20_dblrcp_rn_slowpath_v3,(.L_x_165 - $__internal_1_$__cuda_sm20_dblrcp_rn_slowpath_v3)
$__internal_1_$__cuda_sm20_dblrcp_rn_slowpath_v3:
[----:B------:R-:W-:Y:S01]  /*2e80*/  IMAD.MOV.U32 R8, RZ, RZ, R14 ;  /* 0x000000ffff087224 */ /* 0x000fe200078e000e */
[----:B------:R-:W-:Y:S01]  /*2e90*/  MOV R9, R15 ;  /* 0x0000000f00097202 */ /* 0x000fe20000000f00 */
[----:B------:R-:W-:Y:S05]  /*2ea0*/  BSSY.RECONVERGENT B1, `(.L_x_54) ;  /* 0x0000024000017945 */ /* 0x000fea0003800200 */
[----:B------:R-:W-:-:S14]  /*2eb0*/  DSETP.GTU.AND P1, PT, |R8|, +INF , PT ;  /* 0x7ff000000800742a */ /* 0x000fdc0003f2c200 */
[----:B------:R-:W-:Y:S05]  /*2ec0*/  @P1 BRA `(.L_x_55) ;  /* 0x00000000007c1947 */ /* 0x000fea0003800000 */
[----:B------:R-:W-:-:S04]  /*2ed0*/  LOP3.LUT R14, R15, 0x7fffffff, RZ, 0xc0, !PT ;  /* 0x7fffffff0f0e7812 */ /* 0x000fc800078ec0ff */
[----:B------:R-:W-:-:S04]  /*2ee0*/  IADD3 R3, PT, PT, R14, -0x1, RZ ;  /* 0xffffffff0e037810 */ /* 0x000fc80007ffe0ff */
[----:B------:R-:W-:-:S13]  /*2ef0*/  ISETP.GE.U32.AND P1, PT, R3, 0x7fefffff, PT ;  /* 0x7fefffff0300780c */ /* 0x000fda0003f26070 */
[----:B------:R-:W-:Y:S02]  /*2f00*/  @P1 LOP3.LUT R11, R9, 0x7ff00000, RZ, 0x3c, !PT ;  /* 0x7ff00000090b1812 */ /* 0x000fe400078e3cff */
[----:B------:R-:W-:Y:S01]  /*2f10*/  @P1 MOV R10, RZ ;  /* 0x000000ff000a1202 */ /* 0x000fe20000000f00 */
[----:B------:R-:W-:Y:S06]  /*2f20*/  @P1 BRA `(.L_x_56) ;  /* 0x00000000006c1947 */ /* 0x000fec0003800000 */
[----:B------:R-:W-:-:S13]  /*2f30*/  ISETP.GE.U32.AND P1, PT, R14, 0x1000001, PT ;  /* 0x010000010e00780c */ /* 0x000fda0003f26070 */
[----:B------:R-:W-:Y:S05]  /*2f40*/  @!P1 BRA `(.L_x_57) ;  /* 0x0000000000349947 */ /* 0x000fea0003800000 */
[----:B------:R-:W-:Y:S02]  /*2f50*/  IADD3 R11, PT, PT, R9, -0x3fe00000, RZ ;  /* 0xc0200000090b7810 */ /* 0x000fe40007ffe0ff */
[----:B------:R-:W-:Y:S02]  /*2f60*/  MOV R10, R8 ;  /* 0x00000008000a7202 */ /* 0x000fe40000000f00 */
[----:B------:R-:W0:Y:S04]  /*2f70*/  MUFU.RCP64H R13, R11 ;  /* 0x0000000b000d7308 */ /* 0x000e280000001800 */
[----:B0-----:R-:W-:-:S08]  /*2f80*/  DFMA R14, -R10, R12, 1 ;  /* 0x3ff000000a0e742b */ /* 0x001fd0000000010c */
[----:B------:R-:W-:-:S08]  /*2f90*/  DFMA R14, R14, R14, R14 ;  /* 0x0000000e0e0e722b */ /* 0x000fd0000000000e */
[----:B------:R-:W-:-:S08]  /*2fa0*/  DFMA R14, R12, R14, R12 ;  /* 0x0000000e0c0e722b */ /* 0x000fd0000000000c */
[----:B------:R-:W-:-:S08]  /*2fb0*/  DFMA R12, -R10, R14, 1 ;  /* 0x3ff000000a0c742b */ /* 0x000fd0000000010e */
[----:B------:R-:W-:-:S08]  /*2fc0*/  DFMA R12, R14, R12, R14 ;  /* 0x0000000c0e0c722b */ /* 0x000fd0000000000e */
[----:B------:R-:W-:-:S08]  /*2fd0*/  DMUL R12, R12, 2.2250738585072013831e-308 ;  /* 0x001000000c0c7828 */ /* 0x000fd00000000000 */
[----:B------:R-:W-:-:S08]  /*2fe0*/  DFMA R8, -R8, R12, 1 ;  /* 0x3ff000000808742b */ /* 0x000fd0000000010c */
[----:B------:R-:W-:-:S08]  /*2ff0*/  DFMA R8, R8, R8, R8 ;  /* 0x000000080808722b */ /* 0x000fd00000000008 */
[----:B------:R-:W-:Y:S01]  /*3000*/  DFMA R10, R12, R8, R12 ;  /* 0x000000080c0a722b */ /* 0x000fe2000000000c */
[----:B------:R-:W-:Y:S10]  /*3010*/  BRA `(.L_x_56) ;  /* 0x0000000000307947 */ /* 0x000ff40003800000 */
.L_x_57:
[----:B------:R-:W-:Y:S01]  /*3020*/  DMUL R8, R8, 8.11296384146066816958e+31 ;  /* 0x4690000008087828 */ /* 0x000fe20000000000 */
[----:B------:R-:W-:-:S05]  /*3030*/  IMAD.MOV.U32 R10, RZ, RZ, R12 ;  /* 0x000000ffff0a7224 */ /* 0x000fca00078e000c */
[----:B------:R-:W0:Y:S02]  /*3040*/  MUFU.RCP64H R11, R9 ;  /* 0x00000009000b7308 */ /* 0x000e240000001800 */
[----:B0-----:R-:W-:-:S08]  /*3050*/  DFMA R12, -R8, R10, 1 ;  /* 0x3ff00000080c742b */ /* 0x001fd0000000010a */
[----:B------:R-:W-:-:S08]  /*3060*/  DFMA R12, R12, R12, R12 ;  /* 0x0000000c0c0c722b */ /* 0x000fd0000000000c */
[----:B------:R-:W-:-:S08]  /*3070*/  DFMA R12, R10, R12, R10 ;  /* 0x0000000c0a0c722b */ /* 0x000fd0000000000a */
[----:B------:R-:W-:-:S08]  /*3080*/  DFMA R10, -R8, R12, 1 ;  /* 0x3ff00000080a742b */ /* 0x000fd0000000010c */
[----:B------:R-:W-:-:S08]  /*3090*/  DFMA R10, R12, R10, R12 ;  /* 0x0000000a0c0a722b */ /* 0x000fd0000000000c */
[----:B------:R-:W-:Y:S01]  /*30a0*/  DMUL R10, R10, 8.11296384146066816958e+31 ;  /* 0x469000000a0a7828 */ /* 0x000fe20000000000 */
[----:B------:R-:W-:Y:S10]  /*30b0*/  BRA `(.L_x_56) ;  /* 0x0000000000087947 */ /* 0x000ff40003800000 */
.L_x_55:
[----:B------:R-:W-:Y:S02]  /*30c0*/  LOP3.LUT R11, R9, 0x80000, RZ, 0xfc, !PT ;  /* 0x00080000090b7812 */ /* 0x000fe400078efcff */
[----:B------:R-:W-:-:S07]  /*30d0*/  MOV R10, R8 ;  /* 0x00000008000a7202 */ /* 0x000fce0000000f00 */
.L_x_56:
[----:B------:R-:W-:Y:S05]  /*30e0*/  BSYNC.RECONVERGENT B1 ;  /* 0x0000000000017941 */ /* 0x000fea0003800200 */
.L_x_54:
[----:B------:R-:W-:Y:S01]  /*30f0*/  HFMA2 R9, -RZ, RZ, 0, 0 ;  /* 0x00000000ff097431 */ /* 0x000fe200000001ff */
[----:B------:R-:W-:Y:S02]  /*3100*/  MOV R8, R0 ;  /* 0x0000000000087202 */ /* 0x000fe40000000f00 */
[----:B------:R-:W-:Y:S02]  /*3110*/  MOV R12, R10 ;  /* 0x0000000a000c7202 */ /* 0x000fe40000000f00 */
[----:B------:R-:W-:Y:S01]  /*3120*/  MOV R13, R11 ;  /* 0x0000000b000d7202 */ /* 0x000fe20000000f00 */
[----:B------:R-:W-:Y:S06]  /*3130*/  RET.REL.NODEC R8 `(_Z21StartStageHiddenlayerPPdS0_S0_S0_S0_S0_S0_PiS1_S1_S1_iiiid) ;  /* 0xffffffcc08b07950 */ /* 0x000fec0003c3ffff */
.L_x_58:
        /* <DEDUP_REMOVED lines=12> */
.L_x_165:


//--------------------- .text._Z20StartStageInputlayerPdPS_S0_S0_S0_S0_PiS1_iiid --------------------------
	.section	.text._Z20StartStageInputlayerPdPS_S0_S0_S0_S0_PiS1_iiid,"ax",@progbits
	.align	128
        .global         _Z20StartStageInputlayerPdPS_S0_S0_S0_S0_PiS1_iiid
        .type           _Z20StartStageInputlayerPdPS_S0_S0_S0_S0_PiS1_iiid,@function
        .size           _Z20StartStageInputlayerPdPS_S0_S0_S0_S0_PiS1_iiid,(.L_x_166 - _Z20StartStageInputlayerPdPS_S0_S0_S0_S0_PiS1_iiid)
        .other          _Z20StartStageInputlayerPdPS_S0_S0_S0_S0_PiS1_iiid,@"STO_CUDA_ENTRY STV_DEFAULT"
_Z20StartStageInputlayerPdPS_S0_S0_S0_S0_PiS1_iiid:
.text._Z20StartStageInputlayerPdPS_S0_S0_S0_S0_PiS1_iiid:
[----:B------:R-:W0:Y:S01]  /*0000*/  LDC R1, c[0x0][0x37c] ;  /* 0x0000df00ff017b82 */ /* 0x000e220000000800 */
[----:B------:R-:W1:Y:S01]  /*0010*/  S2R R19, SR_CTAID.X ;  /* 0x0000000000137919 */ /* 0x000e620000002500 */
[----:B------:R-:W2:Y:S01]  /*0020*/  LDCU UR7, c[0x0][0x3c8] ;  /* 0x00007900ff0777ac */ /* 0x000ea20008000800 */
[----:B0-----:R-:W-:Y:S01]  /*0030*/  VIADD R1, R1, 0xfffffff8 ;  /* 0xfffffff801017836 */ /* 0x001fe20000000000 */
[----:B------:R-:W1:Y:S01]  /*0040*/  S2R R0, SR_TID.X ;  /* 0x0000000000007919 */ /* 0x000e620000002100 */
[----:B------:R-:W0:Y:S01]  /*0050*/  LDCU UR4, c[0x0][0x2f8] ;  /* 0x00005f00ff0477ac */ /* 0x000e220008000800 */
[----:B------:R-:W3:Y:S01]  /*0060*/  LDCU UR5, c[0x0][0x2fc] ;  /* 0x00005f80ff0577ac */ /* 0x000ee20008000800 */
[----:B------:R-:W1:Y:S01]  /*0070*/  LDCU UR6, c[0x0][0x360] ;  /* 0x00006c00ff0677ac */ /* 0x000e620008000800 */
[----:B------:R-:W4:Y:S01]  /*0080*/  LDCU.64 UR36, c[0x0][0x358] ;  /* 0x00006b00ff2477ac */ /* 0x000f220008000a00 */
[----:B--2---:R-:W-:Y:S01]  /*0090*/  UISETP.GE.AND UP0, UPT, UR7, 0x1, UPT ;  /* 0x000000010700788c */ /* 0x004fe2000bf06270 */
[----:B0-----:R-:W-:-:S05]  /*00a0*/  IADD3 R17, P0, PT, R1, UR4, RZ ;  /* 0x0000000401117c10 */ /* 0x001fca000ff1e0ff */
[----:B---3--:R-:W-:Y:S02]  /*00b0*/  IMAD.X R16, RZ, RZ, UR5, P0 ;  /* 0x00000005ff107e24 */ /* 0x008fe400080e06ff */
[----:B-1----:R-:W-:Y:S01]  /*00c0*/  IMAD R19, R19, UR6, R0 ;  /* 0x0000000613137c24 */ /* 0x002fe2000f8e0200 */
[----:B----4-:R-:W-:Y:S06]  /*00d0*/  BRA.U !UP0, `(.L_x_59) ;  /* 0x0000001508cc7547 */ /* 0x010fec000b800000 */
[----:B------:R-:W0:Y:S01]  /*00e0*/  LDCU UR4, c[0x0][0x3c0] ;  /* 0x00007800ff0477ac */ /* 0x000e220008000800 */
[----:B------:R-:W-:Y:S01]  /*00f0*/  HFMA2 R2, -RZ, RZ, 0, 0 ;  /* 0x00000000ff027431 */ /* 0x000fe200000001ff */
[----:B0-----:R-:W-:Y:S02]  /*0100*/  ULOP3.LUT UR39, UR4, 0x7ffffff8, URZ, 0xc0, !UPT ;  /* 0x7ffffff804277892 */ /* 0x001fe4000f8ec0ff */
[----:B------:R-:W-:Y:S01]  /*0110*/  IMAD R18, R19, UR4, RZ ;  /* 0x0000000413127c24 */ /* 0x000fe2000f8e02ff */
[----:B------:R-:W-:Y:S02]  /*0120*/  ULOP3.LUT UR40, UR4, 0x7, URZ, 0xc0, !UPT ;  /* 0x0000000704287892 */ /* 0x000fe4000f8ec0ff */
[----:B------:R-:W-:Y:S02]  /*0130*/  ULOP3.LUT UR41, UR4, 0x3, URZ, 0xc0, !UPT ;  /* 0x0000000304297892 */ /* 0x000fe4000f8ec0ff */
[----:B------:R-:W-:-:S12]  /*0140*/  UIADD3 UR38, UPT, UPT, -UR39, URZ, URZ ;  /* 0x000000ff27267290 */ /* 0x000fd8000fffe1ff */
.L_x_73:
[----:B0-----:R-:W0:Y:S01]  /*0150*/  LDC R0, c[0x0][0x3c0] ;  /* 0x0000f000ff007b82 */ /* 0x001e220000000800 */
[----:B-1----:R-:W1:Y:S07]  /*0160*/  LDCU UR4, c[0x0][0x3c4] ;  /* 0x00007880ff0477ac */ /* 0x002e6e0008000800 */
[----:B------:R-:W2:Y:S01]  /*0170*/  LDC.64 R4, c[0x0][0x388] ;  /* 0x0000e200ff047b82 */ /* 0x000ea20000000a00 */
[----:B0-----:R-:W-:Y:S01]  /*0180*/  ISETP.GE.AND P0, PT, R19, R0, PT ;  /* 0x000000001300720c */ /* 0x001fe20003f06270 */
[----:B--2---:R-:W-:-:S12]  /*0190*/  IMAD.WIDE.U32 R4, R2, 0x8, R4 ;  /* 0x0000000802047825 */ /* 0x004fd800078e0004 */
[----:B------:R-:W0:Y:S01]  /*01a0*/  @!P0 LDC.64 R6, c[0x0][0x380] ;  /* 0x0000e000ff068b82 */ /* 0x000e220000000a00 */
[----:B------:R-:W-:Y:S01]  /*01b0*/  @!P0 IMAD R3, R2, R0, R19 ;  /* 0x0000000002038224 */ /* 0x000fe200078e0213 */
[----:B------:R-:W2:Y:S03]  /*01c0*/  @!P0 LDG.E.64 R8, desc[UR36][R4.64] ;  /* 0x0000002404088981 */ /* 0x000ea6000c1e1b00 */
[----:B0-----:R-:W-:-:S06]  /*01d0*/  @!P0 IMAD.WIDE R6, R3, 0x8, R6 ;  /* 0x0000000803068825 */ /* 0x001fcc00078e0206 */
[----:B------:R-:W3:Y:S01]  /*01e0*/  @!P0 LDG.E.64 R6, desc[UR36][R6.64] ;  /* 0x0000002406068981 */ /* 0x000ee2000c1e1b00 */
[C---:B-1----:R-:W-:Y:S01]  /*01f0*/  ISETP.GE.AND P1, PT, R19.reuse, UR4, PT ;  /* 0x0000000413007c0c */ /* 0x042fe2000bf26270 */
[----:B------:R-:W-:Y:S05]  /*0200*/  WARPSYNC.ALL ;  /* 0x0000000000007948 */ /* 0x000fea0003800000 */
[----:B------:R-:W-:Y:S01]  /*0210*/  BSSY.RECONVERGENT B6, `(.L_x_60) ;  /* 0x000015b000067945 */ /* 0x000fe20003800200 */
[----:B--2---:R-:W-:-:S05]  /*0220*/  @!P0 IMAD.WIDE R8, R19, 0x8, R8 ;  /* 0x0000000813088825 */ /* 0x004fca00078e0208 */
[----:B---3--:R0:W-:Y:S01]  /*0230*/  @!P0 ST.E.64 desc[UR36][R8.64], R6 ;  /* 0x0000000608008985 */ /* 0x0081e2000c101b24 */
[----:B------:R-:W-:Y:S06]  /*0240*/  BAR.SYNC.DEFER_BLOCKING 0x0 ;  /* 0x0000000000007b1d */ /* 0x000fec0000010000 */
[----:B------:R-:W-:Y:S05]  /*0250*/  @P1 BRA `(.L_x_61) ;  /* 0x0000001400581947 */ /* 0x000fea0003800000 */
[----:B0-----:R-:W0:Y:S02]  /*0260*/  LDC.64 R6, c[0x0][0x390] ;  /* 0x0000e400ff067b82 */ /* 0x001e240000000a00 */
[----:B0-----:R-:W-:-:S05]  /*0270*/  IMAD.WIDE.U32 R6, R2, 0x8, R6 ;  /* 0x0000000802067825 */ /* 0x001fca00078e0006 */
[----:B------:R-:W2:Y:S01]  /*0280*/  LDG.E.64 R8, desc[UR36][R6.64] ;  /* 0x0000002406087981 */ /* 0x000ea2000c1e1b00 */
[----:B------:R-:W-:Y:S01]  /*0290*/  ISETP.GE.AND P0, PT, R0, 0x1, PT ;  /* 0x000000010000780c */ /* 0x000fe20003f06270 */
[----:B--2---:R-:W-:-:S05]  /*02a0*/  IMAD.WIDE R8, R19, 0x8, R8 ;  /* 0x0000000813087825 */ /* 0x004fca00078e0208 */
[----:B------:R0:W-:Y:S07]  /*02b0*/  ST.E.64 desc[UR36][R8.64], RZ ;  /* 0x000000ff08007985 */ /* 0x0001ee000c101b24 */
[----:B------:R-:W-:Y:S05]  /*02c0*/  @!P0 BRA `(.L_x_62) ;  /* 0x0000000c00608947 */ /* 0x000fea0003800000 */
[----:B0-----:R-:W0:Y:S01]  /*02d0*/  LDC.64 R8, c[0x0][0x398] ;  /* 0x0000e600ff087b82 */ /* 0x001e220000000a00 */
[----:B------:R-:W-:Y:S01]  /*02e0*/  ISETP.GE.U32.AND P0, PT, R0, 0x8, PT ;  /* 0x000000080000780c */ /* 0x000fe20003f06070 */
[----:B------:R-:W-:Y:S02]  /*02f0*/  IMAD.MOV.U32 R3, RZ, RZ, RZ ;  /* 0x000000ffff037224 */ /* 0x000fe400078e00ff */
[----:B0-----:R-:W-:-:S10]  /*0300*/  IMAD.WIDE.U32 R8, R2, 0x8, R8 ;  /* 0x0000000802087825 */ /* 0x001fd400078e0008 */
[----:B------:R-:W-:Y:S05]  /*0310*/  @!P0 BRA `(.L_x_63) ;  /* 0x0000000400d88947 */ /* 0x000fea0003800000 */
[----:B------:R-:W-:Y:S01]  /*0320*/  IMAD.MOV.U32 R3, RZ, RZ, R18 ;  /* 0x000000ffff037224 */ /* 0x000fe200078e0012 */
[----:B------:R-:W-:Y:S01]  /*0330*/  UMOV UR4, URZ ;  /* 0x000000ff00047c82 */ /* 0x000fe20008000000 */
[----:B------:R-:W-:Y:S01]  /*0340*/  UMOV UR5, URZ ;  /* 0x000000ff00057c82 */ /* 0x000fe20008000000 */
[----:B------:R-:W-:-:S05]  /*0350*/  UMOV UR6, UR38 ;  /* 0x0000002600067c82 */ /* 0x000fca0008000000 */
.L_x_64:
[----:B------:R-:W2:Y:S04]  /*0360*/  LDG.E.64 R20, desc[UR36][R4.64] ;  /* 0x0000002404147981 */ /* 0x000ea8000c1e1b00 */
[----:B0-----:R-:W3:Y:S04]  /*0370*/  LDG.E.64 R12, desc[UR36][R8.64] ;  /* 0x00000024080c7981 */ /* 0x001ee8000c1e1b00 */
[----:B------:R-:W4:Y:S01]  /*0380*/  LDG.E.64 R14, desc[UR36][R6.64] ;  /* 0x00000024060e7981 */ /* 0x000f22000c1e1b00 */
[----:B------:R-:W-:Y:S02]  /*0390*/  HFMA2 R10, -RZ, RZ, 0, 1.9073486328125e-06 ;  /* 0x00000020ff0a7431 */ /* 0x000fe400000001ff */
[----:B------:R-:W-:-:S03]  /*03a0*/  IMAD.MOV.U32 R11, RZ, RZ, 0x0 ;  /* 0x00000000ff0b7424 */ /* 0x000fc600078e00ff */
[----:B------:R-:W-:Y:S01]  /*03b0*/  IMAD.WIDE R10, R3, 0x8, R10 ;  /* 0x00000008030a7825 */ /* 0x000fe200078e020a */
[----:B--2---:R-:W-:Y:S02]  /*03c0*/  IADD3 R22, P0, PT, R20, UR4, RZ ;  /* 0x0000000414167c10 */ /* 0x004fe4000ff1e0ff */
[----:B---3--:R-:W-:Y:S02]  /*03d0*/  IADD3 R20, P1, PT, R10, R12, RZ ;  /* 0x0000000c0a147210 */ /* 0x008fe40007f3e0ff */
[----:B------:R-:W-:Y:S01]  /*03e0*/  IADD3.X R23, PT, PT, R21, UR5, RZ, P0, !PT ;  /* 0x0000000515177c10 */ /* 0x000fe200087fe4ff */
[----:B----4-:R-:W-:-:S04]  /*03f0*/  IMAD.WIDE R14, R19, 0x8, R14 ;  /* 0x00000008130e7825 */ /* 0x010fc800078e020e */
[----:B------:R-:W-:Y:S01]  /*0400*/  IMAD.X R21, R11, 0x1, R13, P1 ;  /* 0x000000010b157824 */ /* 0x000fe200008e060d */
        /* <DEDUP_REMOVED lines=8> */
[----:B--2---:R-:W-:-:S04]  /*0490*/  IADD3 R24, P1, PT, R10, R12, RZ ;  /* 0x0000000c0a187210 */ /* 0x004fc80007f3e0ff */
[----:B------:R-:W-:Y:S01]  /*04a0*/  IADD3.X R25, PT, PT, R11, R13, RZ, P1, !PT ;  /* 0x0000000d0b197210 */ /* 0x000fe20000ffe4ff */
[----:B---3--:R-:W-:Y:S01]  /*04b0*/  IMAD.WIDE R28, R19, 0x8, R28 ;  /* 0x00000008131c7825 */ /* 0x008fe200078e021c */
[----:B----4-:R-:W-:-:S04]  /*04c0*/  IADD3 R26, P0, PT, R14, UR4, RZ ;  /* 0x000000040e1a7c10 */ /* 0x010fc8000ff1e0ff */
[----:B------:R-:W2:Y:S01]  /*04d0*/  LD.E.64 R12, desc[UR36][R28.64] ;  /* 0x000000241c0c7980 */ /* 0x000ea2000c101b00 */
[----:B------:R-:W-:-:S03]  /*04e0*/  IADD3.X R27, PT, PT, R15, UR5, RZ, P0, !PT ;  /* 0x000000050f1b7c10 */ /* 0x000fc600087fe4ff */
[----:B------:R-:W2:Y:S04]  /*04f0*/  LD.E.64 R24, desc[UR36][R24.64+-0x18] ;  /* 0xffffe82418187980 */ /* 0x000ea8000c101b00 */
[----:B------:R-:W2:Y:S02]  /*0500*/  LD.E.64 R26, desc[UR36][R26.64+0x8] ;  /* 0x000008241a1a7980 */ /* 0x000ea4000c101b00 */
[----:B--2---:R-:W-:-:S07]  /*0510*/  DFMA R24, R26, R24, R12 ;  /* 0x000000181a18722b */ /* 0x004fce000000000c */
[----:B------:R0:W-:Y:S04]  /*0520*/  ST.E.64 desc[UR36][R28.64], R24 ;  /* 0x000000181c007985 */ /* 0x0001e8000c101b24 */
[----:B------:R-:W2:Y:S04]  /*0530*/  LDG.E.64 R20, desc[UR36][R4.64] ;  /* 0x0000002404147981 */ /* 0x000ea8000c1e1b00 */
[----:B------:R-:W3:Y:S04]  /*0540*/  LDG.E.64 R12, desc[UR36][R8.64] ;  /* 0x00000024080c7981 */ /* 0x000ee8000c1e1b00 */
[----:B------:R-:W4:Y:S01]  /*0550*/  LDG.E.64 R14, desc[UR36][R6.64] ;  /* 0x00000024060e7981 */ /* 0x000f22000c1e1b00 */
[----:B--2---:R-:W-:-:S02]  /*0560*/  IADD3 R22, P0, PT, R20, UR4, RZ ;  /* 0x0000000414167c10 */ /* 0x004fc4000ff1e0ff */
        /* <DEDUP_REMOVED lines=10> */
[----:B0-----:R-:W3:Y:S04]  /*0610*/  LDG.E.64 R28, desc[UR36][R6.64] ;  /* 0x00000024061c7981 */ /* 0x001ee8000c1e1b00 */
[----:B-1----:R-:W4:Y:S01]  /*0620*/  LDG.E.64 R14, desc[UR36][R4.64] ;  /* 0x00000024040e7981 */ /* 0x002f22000c1e1b00 */
[----:B--2---:R-:W-:Y:S01]  /*0630*/  IADD3 R24, P1, PT, R10, R12, RZ ;  /* 0x0000000c0a187210 */ /* 0x004fe20007f3e0ff */
[----:B---3--:R-:W-:Y:S01]  /*0640*/  IMAD.WIDE R28, R19, 0x8, R28 ;  /* 0x00000008131c7825 */ /* 0x008fe200078e021c */
[----:B----4-:R-:W-:-:S03]  /*0650*/  IADD3 R26, P0, PT, R14, UR4, RZ ;  /* 0x000000040e1a7c10 */ /* 0x010fc6000ff1e0ff */
[----:B------:R-:W-:Y:S02]  /*0660*/  IMAD.X R25, R11, 0x1, R13, P1 ;  /* 0x000000010b197824 */ /* 0x000fe400008e060d */
        /* <DEDUP_REMOVED lines=11> */
[----:B------:R-:W-:Y:S02]  /*0720*/  IADD3.X R23, PT, PT, R21, UR5, RZ, P0, !PT ;  /* 0x0000000515177c10 */ /* 0x000fe400087fe4ff */
[----:B------:R-:W-:Y:S01]  /*0730*/  IADD3.X R21, PT, PT, R11, R13, RZ, P1, !PT ;  /* 0x0000000d0b157210 */ /* 0x000fe20000ffe4ff */
[----:B----4-:R-:W-:-:S03]  /*0740*/  IMAD.WIDE R14, R19, 0x8, R14 ;  /* 0x00000008130e7825 */ /* 0x010fc600078e020e */
        /* <DEDUP_REMOVED lines=21> */
[----:B--2---:R-:W-:-:S02]  /*08a0*/  IADD3 R12, P1, PT, R10, R12, RZ ;  /* 0x0000000c0a0c7210 */ /* 0x004fc40007f3e0ff */
[----:B---3--:R-:W-:-:S03]  /*08b0*/  IADD3 R22, P0, PT, R20, UR4, RZ ;  /* 0x0000000414167c10 */ /* 0x008fc6000ff1e0ff */
[----:B------:R-:W-:Y:S01]  /*08c0*/  IMAD.X R13, R11, 0x1, R13, P1 ;  /* 0x000000010b0d7824 */ /* 0x000fe200008e060d */
[----:B------:R-:W-:Y:S01]  /*08d0*/  IADD3.X R23, PT, PT, R21, UR5, RZ, P0, !PT ;  /* 0x0000000515177c10 */ /* 0x000fe200087fe4ff */
[----:B----4-:R-:W-:-:S04]  /*08e0*/  IMAD.WIDE R14, R19, 0x8, R14 ;  /* 0x00000008130e7825 */ /* 0x010fc800078e020e */
[----:B------:R-:W0:Y:S04]  /*08f0*/  LD.E.64 R12, desc[UR36][R12.64+0x10] ;  /* 0x000010240c0c7980 */ /* 0x000e28000c101b00 */
[----:B------:R-:W0:Y:S04]  /*0900*/  LD.E.64 R20, desc[UR36][R14.64] ;  /* 0x000000240e147980 */ /* 0x000e28000c101b00 */
[----:B------:R-:W0:Y:S02]  /*0910*/  LD.E.64 R22, desc[UR36][R22.64+0x30] ;  /* 0x0000302416167980 */ /* 0x000e24000c101b00 */
[----:B0-----:R-:W-:-:S07]  /*0920*/  DFMA R28, R22, R12, R20 ;  /* 0x0000000c161c722b */ /* 0x001fce0000000014 */
[----:B------:R0:W-:Y:S04]  /*0930*/  ST.E.64 desc[UR36][R14.64], R28 ;  /* 0x0000001c0e007985 */ /* 0x0001e8000c101b24 */
[----:B------:R-:W2:Y:S04]  /*0940*/  LDG.E.64 R24, desc[UR36][R8.64] ;  /* 0x0000002408187981 */ /* 0x000ea8000c1e1b00 */
[----:B------:R-:W3:Y:S04]  /*0950*/  LDG.E.64 R20, desc[UR36][R4.64] ;  /* 0x0000002404147981 */ /* 0x000ee8000c1e1b00 */
[----:B------:R-:W4:Y:S01]  /*0960*/  LDG.E.64 R26, desc[UR36][R6.64] ;  /* 0x00000024061a7981 */ /* 0x000f22000c1e1b00 */
[----:B--2---:R-:W-:-:S02]  /*0970*/  IADD3 R10, P1, PT, R10, R24, RZ ;  /* 0x000000180a0a7210 */ /* 0x004fc40007f3e0ff */
[----:B---3--:R-:W-:Y:S02]  /*0980*/  IADD3 R20, P0, PT, R20, UR4, RZ ;  /* 0x0000000414147c10 */ /* 0x008fe4000ff1e0ff */
[----:B------:R-:W-:Y:S02]  /*0990*/  IADD3.X R11, PT, PT, R11, R25, RZ, P1, !PT ;  /* 0x000000190b0b7210 */ /* 0x000fe40000ffe4ff */
[----:B------:R-:W-:Y:S01]  /*09a0*/  IADD3.X R21, PT, PT, R21, UR5, RZ, P0, !PT ;  /* 0x0000000515157c10 */ /* 0x000fe200087fe4ff */
[----:B----4-:R-:W-:-:S03]  /*09b0*/  IMAD.WIDE R26, R19, 0x8, R26 ;  /* 0x00000008131a7825 */ /* 0x010fc600078e021a */
[----:B------:R-:W2:Y:S04]  /*09c0*/  LD.E.64 R10, desc[UR36][R10.64+0x18] ;  /* 0x000018240a0a7980 */ /* 0x000ea8000c101b00 */
[----:B------:R-:W2:Y:S04]  /*09d0*/  LD.E.64 R12, desc[UR36][R26.64] ;  /* 0x000000241a0c7980 */ /* 0x000ea8000c101b00 */
[----:B------:R-:W2:Y:S01]  /*09e0*/  LD.E.64 R20, desc[UR36][R20.64+0x38] ;  /* 0x0000382414147980 */ /* 0x000ea2000c101b00 */
[----:B------:R-:W-:Y:S02]  /*09f0*/  UIADD3 UR4, UP0, UPT, UR4, 0x40, URZ ;  /* 0x0000004004047890 */ /* 0x000fe4000ff1e0ff */
[----:B------:R-:W-:-:S02]  /*0a00*/  UIADD3 UR6, UPT, UPT, UR6, 0x8, URZ ;  /* 0x0000000806067890 */ /* 0x000fc4000fffe0ff */
[----:B------:R-:W-:Y:S02]  /*0a10*/  UIADD3.X UR5, UPT, UPT, URZ, UR5, URZ, UP0, !UPT ;  /* 0x00000005ff057290 */ /* 0x000fe400087fe4ff */
[----:B------:R-:W-:Y:S01]  /*0a20*/  UISETP.NE.AND UP0, UPT, UR6, URZ, UPT ;  /* 0x000000ff0600728c */ /* 0x000fe2000bf05270 */
[----:B------:R-:W-:Y:S01]  /*0a30*/  VIADD R3, R3, 0x8 ;  /* 0x0000000803037836 */ /* 0x000fe20000000000 */
[----:B--2---:R-:W-:-:S07]  /*0a40*/  DFMA R12, R20, R10, R12 ;  /* 0x0000000a140c722b */ /* 0x004fce000000000c */
[----:B------:R0:W-:Y:S01]  /*0a50*/  ST.E.64 desc[UR36][R26.64], R12 ;  /* 0x0000000c1a007985 */ /* 0x0001e2000c101b24 */
[----:B------:R-:W-:Y:S05]  /*0a60*/  BRA.U UP0, `(.L_x_64) ;  /* 0xfffffff9003c7547 */ /* 0x000fea000b83ffff */
[----:B------:R-:W-:-:S07]  /*0a70*/  IMAD.U32 R3, RZ, RZ, UR39 ;  /* 0x00000027ff037e24 */ /* 0x000fce000f8e00ff */
.L_x_63:
[----:B------:R-:W-:-:S09]  /*0a80*/  UISETP.NE.AND UP0, UPT, UR40, URZ, UPT ;  /* 0x000000ff2800728c */ /* 0x000fd2000bf05270 */
[----:B------:R-:W-:Y:S05]  /*0a90*/  BRA.U !UP0, `(.L_x_62) ;  /* 0x00000005086c7547 */ /* 0x000fea000b800000 */
[----:B------:R-:W-:Y:S02]  /*0aa0*/  UIADD3 UR4, UPT, UPT, UR40, -0x1, URZ ;  /* 0xffffffff28047890 */ /* 0x000fe4000fffe0ff */
[----:B------:R-:W-:Y:S02]  /*0ab0*/  UISETP.NE.AND UP1, UPT, UR41, URZ, UPT ;  /* 0x000000ff2900728c */ /* 0x000fe4000bf25270 */
[----:B------:R-:W-:-:S09]  /*0ac0*/  UISETP.GE.U32.AND UP0, UPT, UR4, 0x3, UPT ;  /* 0x000000030400788c */ /* 0x000fd2000bf06070 */
[----:B------:R-:W-:Y:S05]  /*0ad0*/  BRA.U !UP0, `(.L_x_65) ;  /* 0x0000000108b87547 */ /* 0x000fea000b800000 */
[----:B0-----:R-:W2:Y:S04]  /*0ae0*/  LDG.E.64 R14, desc[UR36][R4.64] ;  /* 0x00000024040e7981 */ /* 0x001ea8000c1e1b00 */
        /* <DEDUP_REMOVED lines=15> */
[----:B---3--:R-:W-:Y:S01]  /*0be0*/  IMAD.WIDE R26, R22, 0x8, R26 ;  /* 0x00000008161a7825 */ /* 0x008fe200078e021a */
[----:B------:R-:W2:Y:S03]  /*0bf0*/  LD.E.64 R14, desc[UR36][R28.64+0x8] ;  /* 0x000008241c0e7980 */ /* 0x000ea6000c101b00 */
[----:B----4-:R-:W-:Y:S01]  /*0c00*/  IMAD.WIDE R24, R19, 0x8, R24 ;  /* 0x0000000813187825 */ /* 0x010fe200078e0218 */
[----:B------:R-:W2:Y:S04]  /*0c10*/  LD.E.64 R10, desc[UR36][R26.64+0x8] ;  /* 0x000008241a0a7980 */ /* 0x000ea8000c101b00 */
[----:B0-----:R-:W2:Y:S02]  /*0c20*/  LD.E.64 R12, desc[UR36][R24.64] ;  /* 0x00000024180c7980 */ /* 0x001ea4000c101b00 */
        /* <DEDUP_REMOVED lines=16> */
[----:B--2---:R-:W-:-:S04]  /*0d30*/  IMAD.WIDE R22, R22, 0x8, R26 ;  /* 0x0000000816167825 */ /* 0x004fc800078e021a */
[----:B---3--:R-:W-:Y:S02]  /*0d40*/  IMAD.WIDE.U32 R24, R3, 0x8, R24 ;  /* 0x0000000803187825 */ /* 0x008fe400078e0018 */
[----:B------:R-:W2:Y:S02]  /*0d50*/  LD.E.64 R22, desc[UR36][R22.64+0x18] ;  /* 0x0000182416167980 */ /* 0x000ea4000c101b00 */
[----:B----4-:R-:W-:Y:S02]  /*0d60*/  IMAD.WIDE R20, R19, 0x8, R20 ;  /* 0x0000000813147825 */ /* 0x010fe400078e0214 */
[----:B------:R-:W2:Y:S04]  /*0d70*/  LD.E.64 R24, desc[UR36][R24.64+0x18] ;  /* 0x0000182418187980 */ /* 0x000ea8000c101b00 */
[----:B------:R-:W2:Y:S01]  /*0d80*/  LD.E.64 R12, desc[UR36][R20.64] ;  /* 0x00000024140c7980 */ /* 0x000ea2000c101b00 */
[----:B------:R-:W-:Y:S01]  /*0d90*/  VIADD R3, R3, 0x4 ;  /* 0x0000000403037836 */ /* 0x000fe20000000000 */
[----:B--2---:R-:W-:-:S07]  /*0da0*/  DFMA R12, R24, R22, R12 ;  /* 0x00000016180c722b */ /* 0x004fce000000000c */
[----:B------:R1:W-:Y:S04]  /*0db0*/  ST.E.64 desc[UR36][R20.64], R12 ;  /* 0x0000000c14007985 */ /* 0x0003e8000c101b24 */
.L_x_65:
[----:B------:R-:W-:Y:S05]  /*0dc0*/  BRA.U !UP1, `(.L_x_62) ;  /* 0x0000000109a07547 */ /* 0x000fea000b800000 */
[----:B------:R-:W-:Y:S01]  /*0dd0*/  UISETP.NE.AND UP0, UPT, UR41, 0x1, UPT ;  /* 0x000000012900788c */ /* 0x000fe2000bf05270 */
[----:B------:R-:W-:-:S08]  /*0de0*/  LOP3.LUT P0, RZ, R0, 0x1, RZ, 0xc0, !PT ;  /* 0x0000000100ff7812 */ /* 0x000fd0000780c0ff */
[----:B------:R-:W-:Y:S05]  /*0df0*/  BRA.U !UP0, `(.L_x_66) ;  /* 0x0000000108607547 */ /* 0x000fea000b800000 */
[----:B0-----:R-:W2:Y:S04]  /*0e00*/  LDG.E.64 R14, desc[UR36][R4.64] ;  /* 0x00000024040e7981 */ /* 0x001ea8000c1e1b00 */
[----:B-1----:R-:W3:Y:S04]  /*0e10*/  LDG.E.64 R10, desc[UR36][R8.64] ;  /* 0x00000024080a7981 */ /* 0x002ee8000c1e1b00 */
[----:B------:R-:W4:Y:S01]  /*0e20*/  LDG.E.64 R12, desc[UR36][R6.64] ;  /* 0x00000024060c7981 */ /* 0x000f22000c1e1b00 */
[----:B------:R-:W-:Y:S02]  /*0e30*/  IMAD.IADD R0, R18, 0x1, R3 ;  /* 0x0000000112007824 */ /* 0x000fe400078e0203 */
        /* <DEDUP_REMOVED lines=9> */
[----:B------:R-:W4:Y:S04]  /*0ed0*/  LDG.E.64 R24, desc[UR36][R4.64] ;  /* 0x0000002404187981 */ /* 0x000f28000c1e1b00 */
[----:B------:R-:W5:Y:S01]  /*0ee0*/  LDG.E.64 R20, desc[UR36][R6.64] ;  /* 0x0000002406147981 */ /* 0x000f62000c1e1b00 */
[----:B---3--:R-:W-:-:S04]  /*0ef0*/  IMAD.WIDE R26, R0, 0x8, R26 ;  /* 0x00000008001a7825 */ /* 0x008fc800078e021a */
[----:B----4-:R-:W-:Y:S02]  /*0f00*/  IMAD.WIDE.U32 R24, R3, 0x8, R24 ;  /* 0x0000000803187825 */ /* 0x010fe400078e0018 */
[----:B------:R-:W3:Y:S02]  /*0f10*/  LD.E.64 R26, desc[UR36][R26.64+0x8] ;  /* 0x000008241a1a7980 */ /* 0x000ee4000c101b00 */
[----:B-----5:R-:W-:Y:S02]  /*0f20*/  IMAD.WIDE R20, R19, 0x8, R20 ;  /* 0x0000000813147825 */ /* 0x020fe400078e0214 */
[----:B------:R-:W3:Y:S04]  /*0f30*/  LD.E.64 R24, desc[UR36][R24.64+0x8] ;  /* 0x0000082418187980 */ /* 0x000ee8000c101b00 */
[----:B------:R-:W3:Y:S01]  /*0f40*/  LD.E.64 R10, desc[UR36][R20.64] ;  /* 0x00000024140a7980 */ /* 0x000ee2000c101b00 */
[----:B------:R-:W-:Y:S01]  /*0f50*/  IADD3 R3, PT, PT, R3, 0x2, RZ ;  /* 0x0000000203037810 */ /* 0x000fe20007ffe0ff */
[----:B---3--:R-:W-:-:S07]  /*0f60*/  DFMA R10, R24, R26, R10 ;  /* 0x0000001a180a722b */ /* 0x008fce000000000a */
[----:B------:R2:W-:Y:S04]  /*0f70*/  ST.E.64 desc[UR36][R20.64], R10 ;  /* 0x0000000a14007985 */ /* 0x0005e8000c101b24 */
.L_x_66:
[----:B------:R-:W-:Y:S05]  /*0f80*/  @!P0 BRA `(.L_x_62) ;  /* 0x0000000000308947 */ /* 0x000fea0003800000 */
[----:B------:R-:W3:Y:S04]  /*0f90*/  LDG.E.64 R4, desc[UR36][R4.64] ;  /* 0x0000002404047981 */ /* 0x000ee8000c1e1b00 */
[----:B------:R-:W4:Y:S04]  /*0fa0*/  LDG.E.64 R8, desc[UR36][R8.64] ;  /* 0x0000002408087981 */ /* 0x000f28000c1e1b00 */
[----:B0-----:R-:W5:Y:S01]  /*0fb0*/  LDG.E.64 R14, desc[UR36][R6.64] ;  /* 0x00000024060e7981 */ /* 0x001f62000c1e1b00 */
[----:B-12---:R-:W-:Y:S02]  /*0fc0*/  IMAD.IADD R13, R18, 0x1, R3 ;  /* 0x00000001120d7824 */ /* 0x006fe400078e0203 */
        /* <DEDUP_REMOVED lines=8> */
.L_x_62:
[----:B------:R-:W4:Y:S01]  /*1050*/  LDG.E.64 R4, desc[UR36][R6.64] ;  /* 0x0000002406047981 */ /* 0x000f22000c1e1b00 */
[----:B-12---:R-:W-:Y:S02]  /*1060*/  IMAD.MOV.U32 R10, RZ, RZ, 0x652b82fe ;  /* 0x652b82feff0a7424 */ /* 0x006fe400078e00ff */
[----:B----4-:R-:W-:-:S05]  /*1070*/  IMAD.WIDE R4, R19, 0x8, R4 ;  /* 0x0000000813047825 */ /* 0x010fca00078e0204 */
[----:B0-----:R-:W2:Y:S01]  /*1080*/  LD.E.64 R8, desc[UR36][R4.64] ;  /* 0x0000002404087980 */ /* 0x001ea2000c101b00 */
[----:B------:R-:W-:Y:S01]  /*1090*/  MOV R11, 0x3ff71547 ;  /* 0x3ff71547000b7802 */ /* 0x000fe20000000f00 */
[----:B------:R-:W-:Y:S01]  /*10a0*/  UMOV UR4, 0xfefa39ef ;  /* 0xfefa39ef00047882 */ /* 0x000fe20000000000 */
[----:B------:R-:W-:Y:S01]  /*10b0*/  UMOV UR5, 0x3fe62e42 ;  /* 0x3fe62e4200057882 */ /* 0x000fe20000000000 */
[----:B------:R-:W-:Y:S03]  /*10c0*/  BSSY.RECONVERGENT B0, `(.L_x_67) ;  /* 0x0000037000007945 */ /* 0x000fe60003800200 */
[----:B--2---:R-:W-:Y:S02]  /*10d0*/  DFMA R10, R8, -R10, 6.75539944105574400000e+15 ;  /* 0x43380000080a742b */ /* 0x004fe4000000080a */
[----:B---3--:R-:W-:-:S06]  /*10e0*/  DADD R20, -RZ, -R8 ;  /* 0x00000000ff147229 */ /* 0x008fcc0000000908 */
[----:B------:R-:W-:-:S04]  /*10f0*/  DADD R12, R10, -6.75539944105574400000e+15 ;  /* 0xc33800000a0c7429 */ /* 0x000fc80000000000 */
[----:B------:R-:W-:-:S04]  /*1100*/  FSETP.GEU.AND P0, PT, |R21|, 4.1917929649353027344, PT ;  /* 0x4086232b1500780b */ /* 0x000fc80003f0e200 */
[----:B------:R-:W-:Y:S01]  /*1110*/  DFMA R14, R12, -UR4, -R8 ;  /* 0x800000040c0e7c2b */ /* 0x000fe20008000808 */
[----:B------:R-:W-:Y:S01]  /*1120*/  UMOV UR4, 0x3b39803f ;  /* 0x3b39803f00047882 */ /* 0x000fe20000000000 */
[----:B------:R-:W-:-:S06]  /*1130*/  UMOV UR5, 0x3c7abc9e ;  /* 0x3c7abc9e00057882 */ /* 0x000fcc0000000000 */
[----:B------:R-:W-:Y:S01]  /*1140*/  DFMA R12, R12, -UR4, R14 ;  /* 0x800000040c0c7c2b */ /* 0x000fe2000800000e */
[----:B------:R-:W-:Y:S01]  /*1150*/  UMOV UR4, 0x69ce2bdf ;  /* 0x69ce2bdf00047882 */ /* 0x000fe20000000000 */
[----:B------:R-:W-:Y:S01]  /*1160*/  IMAD.MOV.U32 R14, RZ, RZ, -0x35dec16 ;  /* 0xfca213eaff0e7424 */ /* 0x000fe200078e00ff */
[----:B------:R-:W-:Y:S01]  /*1170*/  UMOV UR5, 0x3e5ade15 ;  /* 0x3e5ade1500057882 */ /* 0x000fe20000000000 */
[----:B------:R-:W-:-:S06]  /*1180*/  IMAD.MOV.U32 R15, RZ, RZ, 0x3e928af3 ;  /* 0x3e928af3ff0f7424 */ /* 0x000fcc00078e00ff */
        /* <DEDUP_REMOVED lines=27> */
[----:B------:R-:W-:Y:S01]  /*1340*/  LEA R13, R10, R15, 0x14 ;  /* 0x0000000f0a0d7211 */ /* 0x000fe200078ea0ff */
[----:B------:R-:W-:Y:S01]  /*1350*/  IMAD.MOV.U32 R12, RZ, RZ, R14 ;  /* 0x000000ffff0c7224 */ /* 0x000fe200078e000e */
[----:B------:R-:W-:Y:S06]  /*1360*/  @!P0 BRA `(.L_x_68) ;  /* 0x0000000000308947 */ /* 0x000fec0003800000 */
[----:B------:R-:W-:Y:S01]  /*1370*/  FSETP.GEU.AND P1, PT, |R21|, 4.2275390625, PT ;  /* 0x408748001500780b */ /* 0x000fe20003f2e200 */
[C---:B------:R-:W-:Y:S02]  /*1380*/  DADD R12, -R8.reuse, +INF ;  /* 0x7ff00000080c7429 */ /* 0x040fe40000000100 */
[----:B------:R-:W-:-:S08]  /*1390*/  DSETP.GT.AND P0, PT, R8, RZ, PT ;  /* 0x000000ff0800722a */ /* 0x000fd00003f04000 */
[----:B------:R-:W-:Y:S02]  /*13a0*/  FSEL R12, R12, RZ, !P0 ;  /* 0x000000ff0c0c7208 */ /* 0x000fe40004000000 */
[----:B------:R-:W-:Y:S02]  /*13b0*/  @!P1 LEA.HI R0, R10, R10, RZ, 0x1 ;  /* 0x0000000a0a009211 */ /* 0x000fe400078f08ff */
[----:B------:R-:W-:Y:S02]  /*13c0*/  FSEL R13, R13, RZ, !P0 ;  /* 0x000000ff0d0d7208 */ /* 0x000fe40004000000 */
[----:B------:R-:W-:-:S04]  /*13d0*/  @!P1 SHF.R.S32.HI R3, RZ, 0x1, R0 ;  /* 0x00000001ff039819 */ /* 0x000fc80000011400 */
[----:B------:R-:W-:Y:S01]  /*13e0*/  @!P1 LEA R15, R3, R15, 0x14 ;  /* 0x0000000f030f9211 */ /* 0x000fe200078ea0ff */
[----:B------:R-:W-:-:S05]  /*13f0*/  @!P1 IMAD.IADD R8, R10, 0x1, -R3 ;  /* 0x000000010a089824 */ /* 0x000fca00078e0a03 */
[----:B------:R-:W-:Y:S01]  /*1400*/  @!P1 LEA R9, R8, 0x3ff00000, 0x14 ;  /* 0x3ff0000008099811 */ /* 0x000fe200078ea0ff */
[----:B------:R-:W-:-:S06]  /*1410*/  @!P1 IMAD.MOV.U32 R8, RZ, RZ, RZ ;  /* 0x000000ffff089224 */ /* 0x000fcc00078e00ff */
[----:B------:R-:W-:-:S11]  /*1420*/  @!P1 DMUL R12, R14, R8 ;  /* 0x000000080e0c9228 */ /* 0x000fd60000000000 */
.L_x_68:
[----:B------:R-:W-:Y:S05]  /*1430*/  BSYNC.RECONVERGENT B0 ;  /* 0x0000000000007941 */ /* 0x000fea0003800200 */
.L_x_67:
[----:B------:R-:W-:Y:S01]  /*1440*/  DADD R8, R12, 1 ;  /* 0x3ff000000c087429 */ /* 0x000fe20000000000 */
[----:B------:R-:W-:Y:S01]  /*1450*/  BSSY.RECONVERGENT B0, `(.L_x_69) ;  /* 0x000000f000007945 */ /* 0x000fe20003800200 */
[----:B------:R-:W-:-:S04]  /*1460*/  ISETP.NE.AND P0, PT, R19, RZ, PT ;  /* 0x000000ff1300720c */ /* 0x000fc80003f05270 */
        /* <DEDUP_REMOVED lines=9> */
[----:B------:R-:W-:-:S05]  /*1500*/  LOP3.LUT R0, R9, 0x7fffffff, RZ, 0xc0, !PT ;  /* 0x7fffffff09007812 */ /* 0x000fca00078ec0ff */
[----:B------:R-:W-:Y:S01]  /*1510*/  VIADD R12, R0, 0xfff00000 ;  /* 0xfff00000000c7836 */ /* 0x000fe20000000000 */
[----:B------:R-:W-:-:S07]  /*1520*/  MOV R0, 0x1540 ;  /* 0x0000154000007802 */ /* 0x000fce0000000f00 */
[----:B------:R-:W-:Y:S05]  /*1530*/  CALL.REL.NOINC `($__internal_2_$__cuda_sm20_dblrcp_rn_slowpath_v3) ;  /* 0x0000000400d07944 */ /* 0x000fea0003c00000 */
.L_x_70:
[----:B------:R-:W-:Y:S05]  /*1540*/  BSYNC.RECONVERGENT B0 ;  /* 0x0000000000007941 */ /* 0x000fea0003800200 */
.L_x_69:
[----:B------:R-:W0:Y:S01]  /*1550*/  LDC.64 R10, c[0x0][0x3a0] ;  /* 0x0000e800ff0a7b82 */ /* 0x000e220000000a00 */
[----:B------:R1:W-:Y:S01]  /*1560*/  ST.E.64 desc[UR36][R4.64], R12 ;  /* 0x0000000c04007985 */ /* 0x0003e2000c101b24 */
[----:B------:R-:W-:-:S06]  /*1570*/  ISETP.NE.AND P1, PT, R19, RZ, PT ;  /* 0x000000ff1300720c */ /* 0x000fcc0003f25270 */
[----:B------:R-:W2:Y:S01]  /*1580*/  LDC.64 R8, c[0x0][0x3b0] ;  /* 0x0000ec00ff087b82 */ /* 0x000ea20000000a00 */
[----:B0-----:R-:W-:-:S04]  /*1590*/  IMAD.WIDE.U32 R10, R2, 0x8, R10 ;  /* 0x00000008020a7825 */ /* 0x001fc800078e000a */
[----:B--2---:R-:W-:Y:S01]  /*15a0*/  IMAD.WIDE.U32 R8, R2, 0x4, R8 ;  /* 0x0000000402087825 */ /* 0x004fe200078e0008 */
[----:B-1----:R-:W-:Y:S06]  /*15b0*/  @P0 BRA `(.L_x_71) ;  /* 0x0000000000180947 */ /* 0x002fec0003800000 */
[----:B------:R-:W-:Y:S01]  /*15c0*/  MOV R4, 0x1 ;  /* 0x0000000100047802 */ /* 0x000fe20000000f00 */
[----:B------:R-:W-:-:S07]  /*15d0*/  IMAD.MOV.U32 R5, RZ, RZ, 0x1 ;  /* 0x00000001ff057424 */ /* 0x000fce00078e00ff */
.L_x_72:
[----:B------:R-:W-:Y:S05]  /*15e0*/  YIELD ;  /* 0x0000000000007946 */ /* 0x000fea0003800000 */
[----:B------:R-:W2:Y:S02]  /*15f0*/  ATOMG.E.CAS.STRONG.GPU PT, R0, [R8], R4, R5 ;  /* 0x00000004080073a9 */ /* 0x000ea400001ee105 */
[----:B--2---:R-:W-:-:S13]  /*1600*/  ISETP.NE.AND P0, PT, R0, 0x1, PT ;  /* 0x000000010000780c */ /* 0x004fda0003f05270 */
[----:B------:R-:W-:Y:S05]  /*1610*/  @!P0 BRA `(.L_x_72) ;  /* 0xfffffffc00f08947 */ /* 0x000fea000383ffff */
.L_x_71:
[----:B------:R-:W-:Y:S05]  /*1620*/  WARPSYNC.ALL ;  /* 0x0000000000007948 */ /* 0x000fea0003800000 */
[----:B------:R-:W-:Y:S06]  /*1630*/  BAR.SYNC.DEFER_BLOCKING 0x0 ;  /* 0x0000000000007b1d */ /* 0x000fec0000010000 */
[----:B------:R-:W2:Y:S01]  /*1640*/  @!P1 LDG.E.64 R4, desc[UR36][R10.64] ;  /* 0x000000240a049981 */ /* 0x000ea2000c1e1b00 */
[----:B------:R-:W-:Y:S01]  /*1650*/  @!P1 MOV R20, 0x0 ;  /* 0x0000000000149802 */ /* 0x000fe20000000f00 */
[----:B------:R-:W-:-:S05]  /*1660*/  @!P1 IMAD.MOV.U32 R21, RZ, RZ, 0x3ff00000 ;  /* 0x3ff00000ff159424 */ /* 0x000fca00078e00ff */
        /* <DEDUP_REMOVED lines=9> */
[----:B------:R-:W-:Y:S01]  /*1700*/  HFMA2 R3, -RZ, RZ, 0, 5.9604644775390625e-08 ;  /* 0x00000001ff037431 */ /* 0x000fe200000001ff */
[----:B------:R-:W-:Y:S01]  /*1710*/  MOV R0, 0x0 ;  /* 0x0000000000007802 */ /* 0x000fe20000000f00 */
[----:B------:R0:W-:Y:S01]  /*1720*/  STL [R1], R2 ;  /* 0x0000000201007387 */ /* 0x0001e20000100800 */
[----:B------:R-:W1:Y:S01]  /*1730*/  LDCU.64 UR4, c[0x4][0x30] ;  /* 0x01000600ff0477ac */ /* 0x000e620008000a00 */
[----:B------:R-:W-:Y:S01]  /*1740*/  IMAD.MOV.U32 R6, RZ, RZ, R17 ;  /* 0x000000ffff067224 */ /* 0x000fe200078e0011 */
[----:B------:R0:W2:Y:S01]  /*1750*/  LDC.64 R10, c[0x4][R0] ;  /* 0x01000000000a7b82 */ /* 0x0000a20000000a00 */
[----:B------:R-:W-:Y:S01]  /*1760*/  MOV R7, R16 ;  /* 0x0000001000077202 */ /* 0x000fe20000000f00 */
[----:B------:R0:W-:Y:S01]  /*1770*/  STG.E desc[UR36][R8.64], R3 ;  /* 0x0000000308007986 */ /* 0x0001e2000c101924 */
[----:B-1----:R-:W-:Y:S01]  /*1780*/  IMAD.U32 R4, RZ, RZ, UR4 ;  /* 0x00000004ff047e24 */ /* 0x002fe2000f8e00ff */
[----:B0-----:R-:W-:-:S07]  /*1790*/  MOV R5, UR5 ;  /* 0x0000000500057c02 */ /* 0x001fce0008000f00 */
[----:B------:R-:W-:-:S07]  /*17a0*/  LEPC R20, `(.L_x_61) ;  /* 0x000000001014794e */ /* 0x000fce0000000000 */
[----:B--2---:R-:W-:Y:S05]  /*17b0*/  CALL.ABS.NOINC R10 ;  /* 0x000000000a007343 */ /* 0x004fea0003c00000 */
.L_x_61:
[----:B------:R-:W-:Y:S05]  /*17c0*/  BSYNC.RECONVERGENT B6 ;  /* 0x0000000000067941 */ /* 0x000fea0003800200 */
.L_x_60:
[----:B------:R-:W2:Y:S01]  /*17d0*/  LDCU UR4, c[0x0][0x3c8] ;  /* 0x00007900ff0477ac */ /* 0x000ea20008000800 */
[----:B------:R-:W-:-:S05]  /*17e0*/  VIADD R2, R2, 0x1 ;  /* 0x0000000102027836 */ /* 0x000fca0000000000 */
[----:B--2---:R-:W-:-:S13]  /*17f0*/  ISETP.NE.AND P0, PT, R2, UR4, PT ;  /* 0x0000000402007c0c */ /* 0x004fda000bf05270 */
[----:B------:R-:W-:Y:S05]  /*1800*/  @P0 BRA `(.L_x_73) ;  /* 0xffffffe800500947 */ /* 0x000fea000383ffff */
.L_x_59:
[----:B------:R-:W-:Y:S05]  /*1810*/  WARPSYNC.ALL ;  /* 0x0000000000007948 */ /* 0x000fea0003800000 */
[----:B------:R-:W2:Y:S02]  /*1820*/  LDC.64 R2, c[0x0][0x3c0] ;  /* 0x0000f000ff027b82 */ /* 0x000ea40000000a00 */
[----:B--2---:R-:W-:-:S06]  /*1830*/  IMAD R0, R2, R3, RZ ;  /* 0x0000000302007224 */ /* 0x004fcc00078e02ff */
[----:B------:R-:W-:Y:S01]  /*1840*/  BAR.SYNC.DEFER_BLOCKING 0x0 ;  /* 0x0000000000007b1d */ /* 0x000fe20000010000 */
[----:B------:R-:W-:-:S13]  /*1850*/  ISETP.GE.AND P0, PT, R19, R0, PT ;  /* 0x000000001300720c */ /* 0x000fda0003f06270 */
[----:B------:R-:W-:Y:S05]  /*1860*/  @P0 EXIT ;  /* 0x000000000000094d */ /* 0x000fea0003800000 */
[----:B0-----:R-:W0:Y:S01]  /*1870*/  LDC.64 R6, c[0x0][0x398] ;  /* 0x0000e600ff067b82 */ /* 0x001e220000000a00 */
[----:B------:R-:W-:-:S07]  /*1880*/  ISETP.NE.AND P0, PT, R19, RZ, PT ;  /* 0x000000ff1300720c */ /* 0x000fce0003f05270 */
[----:B------:R-:W2:Y:S08]  /*1890*/  LDC.64 R8, c[0x0][0x388] ;  /* 0x0000e200ff087b82 */ /* 0x000eb00000000a00 */
[----:B------:R-:W3:Y:S01]  /*18a0*/  LDC.64 R10, c[0x0][0x3a8] ;  /* 0x0000ea00ff0a7b82 */ /* 0x000ee20000000a00 */
[----:B------:R-:W-:Y:S05]  /*18b0*/  @P0 BRA `(.L_x_74) ;  /* 0x00000000001c0947 */ /* 0x000fea0003800000 */
[----:B-1----:R-:W1:Y:S01]  /*18c0*/  LDC.64 R4, c[0x0][0x3b8] ;  /* 0x0000ee00ff047b82 */ /* 0x002e620000000a00 */
[----:B------:R-:W-:Y:S02]  /*18d0*/  HFMA2 R12, -RZ, RZ, 0, 5.9604644775390625e-08 ;  /* 0x00000001ff0c7431 */ /* 0x000fe400000001ff */
[----:B------:R-:W-:-:S07]  /*18e0*/  IMAD.MOV.U32 R13, RZ, RZ, 0x1 ;  /* 0x00000001ff0d7424 */ /* 0x000fce00078e00ff */
.L_x_75:
[----:B------:R-:W-:Y:S05]  /*18f0*/  YIELD ;  /* 0x0000000000007946 */ /* 0x000fea0003800000 */
[----:B-1----:R-:W4:Y:S02]  /*1900*/  ATOMG.E.CAS.STRONG.GPU PT, R0, [R4], R12, R13 ;  /* 0x0000000c040073a9 */ /* 0x002f2400001ee10d */
[----:B----4-:R-:W-:-:S13]  /*1910*/  ISETP.NE.AND P1, PT, R0, 0x1, PT ;  /* 0x000000010000780c */ /* 0x010fda0003f25270 */
[----:B------:R-:W-:Y:S05]  /*1920*/  @P1 BRA `(.L_x_75) ;  /* 0xfffffffc00f01947 */ /* 0x000fea000383ffff */
.L_x_74:
[----:B------:R-:W-:Y:S05]  /*1930*/  WARPSYNC.ALL ;  /* 0x0000000000007948 */ /* 0x000fea0003800000 */
[----:B------:R-:W-:Y:S01]  /*1940*/  BAR.SYNC.DEFER_BLOCKING 0x0 ;  /* 0x0000000000007b1d */ /* 0x000fe20000010000 */
[----:B------:R-:W-:-:S05]  /*1950*/  IABS R3, R2 ;  /* 0x0000000200037213 */ /* 0x000fca0000000000 */
[----:B------:R-:W4:Y:S01]  /*1960*/  LDCU.64 UR4, c[0x0][0x3d0] ;  /* 0x00007a00ff0477ac */ /* 0x000f220008000a00 */
[----:B--2---:R-:W2:Y:S04]  /*1970*/  LDG.E.64 R8, desc[UR36][R8.64] ;  /* 0x0000002408087981 */ /* 0x004ea8000c1e1b00 */
[----:B-1-3--:R1:W3:Y:S04]  /*1980*/  LDG.E.64 R4, desc[UR36][R10.64] ;  /* 0x000000240a047981 */ /* 0x00a2e8000c1e1b00 */
[----:B0-----:R-:W5:Y:S01]  /*1990*/  LDG.E.64 R6, desc[UR36][R6.64] ;  /* 0x0000002406067981 */ /* 0x001f62000c1e1b00 */
[----:B------:R-:W0:Y:S08]  /*19a0*/  I2F.RP R0, R3 ;  /* 0x0000000300007306 */ /* 0x000e300000209400 */
[----:B0-----:R-:W0:Y:S02]  /*19b0*/  MUFU.RCP R0, R0 ;  /* 0x0000000000007308 */ /* 0x001e240000001000 */
[----:B0-----:R-:W-:-:S06]  /*19c0*/  IADD3 R12, PT, PT, R0, 0xffffffe, RZ ;  /* 0x0ffffffe000c7810 */ /* 0x001fcc0007ffe0ff */
[----:B------:R0:W4:Y:S01]  /*19d0*/  F2I.FTZ.U32.TRUNC.NTZ R13, R12 ;  /* 0x0000000c000d7305 */ /* 0x000122000021f000 */
[----:B-1----:R-:W-:Y:S02]  /*19e0*/  IABS R10, R19 ;  /* 0x00000013000a7213 */ /* 0x002fe40000000000 */
[----:B0-----:R-:W-:Y:S01]  /*19f0*/  MOV R12, RZ ;  /* 0x000000ff000c7202 */ /* 0x001fe20000000f00 */
[----:B----4-:R-:W-:-:S04]  /*1a00*/  IMAD.MOV R14, RZ, RZ, -R13 ;  /* 0x000000ffff0e7224 */ /* 0x010fc800078e0a0d */
[----:B------:R-:W-:-:S04]  /*1a10*/  IMAD R15, R14, R3, RZ ;  /* 0x000000030e0f7224 */ /* 0x000fc800078e02ff */
[----:B------:R-:W-:-:S06]  /*1a20*/  IMAD.HI.U32 R13, R13, R15, R12 ;  /* 0x0000000f0d0d7227 */ /* 0x000fcc00078e000c */
[----:B------:R-:W-:-:S04]  /*1a30*/  IMAD.HI.U32 R13, R13, R10, RZ ;  /* 0x0000000a0d0d7227 */ /* 0x000fc800078e00ff */
[----:B------:R-:W-:-:S04]  /*1a40*/  IMAD.MOV R0, RZ, RZ, -R13 ;  /* 0x000000ffff007224 */ /* 0x000fc800078e0a0d */
[----:B------:R-:W-:-:S05]  /*1a50*/  IMAD R0, R3, R0, R10 ;  /* 0x0000000003007224 */ /* 0x000fca00078e020a */
[----:B------:R-:W-:-:S13]  /*1a60*/  ISETP.GT.U32.AND P3, PT, R3, R0, PT ;  /* 0x000000000300720c */ /* 0x000fda0003f64070 */
[----:B------:R-:W-:-:S04]  /*1a70*/  @!P3 IADD3 R0, PT, PT, R0, -R3, RZ ;  /* 0x800000030000b210 */ /* 0x000fc80007ffe0ff */
[----:B------:R-:W-:Y:S02]  /*1a80*/  ISETP.GE.U32.AND P1, PT, R0, R3, PT ;  /* 0x000000030000720c */ /* 0x000fe40003f26070 */
[----:B------:R-:W-:Y:S01]  /*1a90*/  LOP3.LUT R0, R19, R2, RZ, 0x3c, !PT ;  /* 0x0000000213007212 */ /* 0x000fe200078e3cff */
[----:B------:R-:W-:Y:S01]  /*1aa0*/  @!P3 VIADD R13, R13, 0x1 ;  /* 0x000000010d0db836 */ /* 0x000fe20000000000 */
[----:B------:R-:W-:Y:S02]  /*1ab0*/  ISETP.NE.AND P3, PT, R2, RZ, PT ;  /* 0x000000ff0200720c */ /* 0x000fe40003f65270 */
[----:B------:R-:W-:-:S07]  /*1ac0*/  ISETP.GE.AND P2, PT, R0, RZ, PT ;  /* 0x000000ff0000720c */ /* 0x000fce0003f46270 */
[----:B------:R-:W-:-:S06]  /*1ad0*/  @P1 IADD3 R13, PT, PT, R13, 0x1, RZ ;  /* 0x000000010d0d1810 */ /* 0x000fcc0007ffe0ff */
[----:B------:R-:W-:Y:S01]  /*1ae0*/  @!P2 IMAD.MOV R13, RZ, RZ, -R13 ;  /* 0x000000ffff0da224 */ /* 0x000fe200078e0a0d */
[----:B------:R-:W-:-:S04]  /*1af0*/  @!P3 LOP3.LUT R13, RZ, R2, RZ, 0x33, !PT ;  /* 0x00000002ff0db212 */ /* 0x000fc800078e33ff */
[----:B------:R-:W-:-:S05]  /*1b00*/  IADD3 R3, PT, PT, -R13, RZ, RZ ;  /* 0x000000ff0d037210 */ /* 0x000fca0007ffe1ff */
[----:B------:R-:W-:-:S04]  /*1b10*/  IMAD R3, R2, R3, R19 ;  /* 0x0000000302037224 */ /* 0x000fc800078e0213 */
[----:B--2---:R-:W-:-:S04]  /*1b20*/  IMAD.WIDE R8, R3, 0x8, R8 ;  /* 0x0000000803087825 */ /* 0x004fc800078e0208 */
[----:B---3--:R-:W-:Y:S02]  /*1b30*/  IMAD.WIDE R10, R13, 0x8, R4 ;  /* 0x000000080d0a7825 */ /* 0x008fe400078e0204 */
[----:B------:R-:W2:Y:S02]  /*1b40*/  LD.E.64 R8, desc[UR36][R8.64] ;  /* 0x0000002408087980 */ /* 0x000ea4000c101b00 */
[----:B-----5:R-:W-:Y:S02]  /*1b50*/  IMAD.WIDE R6, R19, 0x8, R6 ;  /* 0x0000000813067825 */ /* 0x020fe400078e0206 */
[----:B------:R-:W3:Y:S04]  /*1b60*/  LD.E.64 R10, desc[UR36][R10.64] ;  /* 0x000000240a0a7980 */ /* 0x000ee8000c101b00 */
[----:B------:R-:W3:Y:S01]  /*1b70*/  LD.E.64 R2, desc[UR36][R6.64] ;  /* 0x0000002406027980 */ /* 0x000ee2000c101b00 */
[----:B--2---:R-:W-:-:S08]  /*1b80*/  DMUL R4, R8, UR4 ;  /* 0x0000000408047c28 */ /* 0x004fd00008000000 */
[----:B---3--:R-:W-:-:S07]  /*1b90*/  DFMA R2, R4, R10, R2 ;  /* 0x0000000a0402722b */ /* 0x008fce0000000002 */
[----:B------:R0:W-:Y:S01]  /*1ba0*/  ST.E.64 desc[UR36][R6.64], R2 ;  /* 0x0000000206007985 */ /* 0x0001e2000c101b24 */
[----:B------:R-:W-:Y:S06]  /*1bb0*/  BAR.SYNC.DEFER_BLOCKING 0x0 ;  /* 0x0000000000007b1d */ /* 0x000fec0000010000 */
[----:B------:R-:W-:Y:S05]  /*1bc0*/  @P0 EXIT ;  /* 0x000000000000094d */ /* 0x000fea0003800000 */
[----:B0-----:R-:W0:Y:S01]  /*1bd0*/  LDC.64 R2, c[0x0][0x3b8] ;  /* 0x0000ee00ff027b82 */ /* 0x001e220000000a00 */
[----:B------:R-:W-:Y:S01]  /*1be0*/  MOV R0, 0x0 ;  /* 0x0000000000007802 */ /* 0x000fe20000000f00 */
[----:B------:R-:W1:Y:S01]  /*1bf0*/  LDCU.64 UR4, c[0x4][0x38] ;  /* 0x01000700ff0477ac */ /* 0x000e620008000a00 */
[----:B------:R-:W-:-:S05]  /*1c00*/  CS2R R6, SRZ ;  /* 0x0000000000067805 */ /* 0x000fca000001ff00 */
[----:B------:R2:W3:Y:S01]  /*1c10*/  LDC.64 R8, c[0x4][R0] ;  /* 0x0100000000087b82 */ /* 0x0004e20000000a00 */
[----:B-1----:R-:W-:Y:S01]  /*1c20*/  IMAD.U32 R4, RZ, RZ, UR4 ;  /* 0x00000004ff047e24 */ /* 0x002fe2000f8e00ff */
[----:B------:R-:W-:Y:S01]  /*1c30*/  MOV R5, UR5 ;  /* 0x0000000500057c02 */ /* 0x000fe20008000f00 */
[----:B0-----:R2:W-:Y:S06]  /*1c40*/  STG.E desc[UR36][R2.64], RZ ;  /* 0x000000ff02007986 */ /* 0x0015ec000c101924 */
[----:B------:R-:W-:-:S07]  /*1c50*/  LEPC R20, `(.L_x_76) ;  /* 0x000000001014794e */ /* 0x000fce0000000000 */
[----:B--23--:R-:W-:Y:S05]  /*1c60*/  CALL.ABS.NOINC R8 ;  /* 0x0000000008007343 */ /* 0x00cfea0003c00000 */
.L_x_76:
[----:B------:R-:W-:Y:S05]  /*1c70*/  EXIT ;  /* 0x000000000000794d */ /* 0x000fea0003800000 */
        .weak           $__internal_2_$__cuda_sm20_dblrcp_rn_slowpath_v3
        .type           $__internal_2_$__cuda_sm20_dblrcp_rn_slowpath_v3,@function
        .size           $__internal_2_$__cuda_sm20_dblrcp_rn_slowpath_v3,(.L_x_166 - $__internal_2_$__cuda_sm20_dblrcp_rn_slowpath_v3)
$__internal_2_$__cuda_sm20_dblrcp_rn_slowpath_v3:
[----:B------:R-:W-:Y:S01]  /*1c80*/  DSETP.GTU.AND P1, PT, |R8|, +INF , PT ;  /* 0x7ff000000800742a */ /* 0x000fe20003f2c200 */
[----:B------:R-:W-:-:S13]  /*1c90*/  BSSY.RECONVERGENT B1, `(.L_x_77) ;  /* 0x0000023000017945 */ /* 0x000fda0003800200 */
[----:B------:R-:W-:Y:S05]  /*1ca0*/  @P1 BRA `(.L_x_78) ;  /* 0x00000000007c1947 */ /* 0x000fea0003800000 */
[----:B------:R-:W-:-:S05]  /*1cb0*/  LOP3.LUT R3, R9, 0x7fffffff, RZ, 0xc0, !PT ;  /* 0x7fffffff09037812 */ /* 0x000fca00078ec0ff */
[----:B------:R-:W-:-:S05]  /*1cc0*/  VIADD R10, R3, 0xffffffff ;  /* 0xffffffff030a7836 */ /* 0x000fca0000000000 */
[----:B------:R-:W-:-:S13]  /*1cd0*/  ISETP.GE.U32.AND P1, PT, R10, 0x7fefffff, PT ;  /* 0x7fefffff0a00780c */ /* 0x000fda0003f26070 */
[----:B------:R-:W-:Y:S02]  /*1ce0*/  @P1 LOP3.LUT R11, R9, 0x7ff00000, RZ, 0x3c, !PT ;  /* 0x7ff00000090b1812 */ /* 0x000fe400078e3cff */
[----:B------:R-:W-:Y:S01]  /*1cf0*/  @P1 MOV R10, RZ ;  /* 0x000000ff000a1202 */ /* 0x000fe20000000f00 */
[----:B------:R-:W-:Y:S06]  /*1d00*/  @P1 BRA `(.L_x_79) ;  /* 0x00000000006c1947 */ /* 0x000fec0003800000 */
[----:B------:R-:W-:-:S13]  /*1d10*/  ISETP.GE.U32.AND P1, PT, R3, 0x1000001, PT ;  /* 0x010000010300780c */ /* 0x000fda0003f26070 */
[----:B------:R-:W-:Y:S05]  /*1d20*/  @!P1 BRA `(.L_x_80) ;  /* 0x0000000000349947 */ /* 0x000fea0003800000 */
[----:B------:R-:W-:Y:S01]  /*1d30*/  VIADD R11, R9, 0xc0200000 ;  /* 0xc0200000090b7836 */ /* 0x000fe20000000000 */
[----:B------:R-:W-:-:S03]  /*1d40*/  MOV R10, R8 ;  /* 0x00000008000a7202 */ /* 0x000fc60000000f00 */
[----:B------:R-:W0:Y:S03]  /*1d50*/  MUFU.RCP64H R13, R11 ;  /* 0x0000000b000d7308 */ /* 0x000e260000001800 */
        /* <DEDUP_REMOVED lines=10> */
.L_x_80:
        /* <DEDUP_REMOVED lines=10> */
.L_x_78:
[----:B------:R-:W-:Y:S02]  /*1ea0*/  LOP3.LUT R11, R9, 0x80000, RZ, 0xfc, !PT ;  /* 0x00080000090b7812 */ /* 0x000fe400078efcff */
[----:B------:R-:W-:-:S07]  /*1eb0*/  MOV R10, R8 ;  /* 0x00000008000a7202 */ /* 0x000fce0000000f00 */
.L_x_79:
[----:B------:R-:W-:Y:S05]  /*1ec0*/  BSYNC.RECONVERGENT B1 ;  /* 0x0000000000017941 */ /* 0x000fea0003800200 */
.L_x_77:
[----:B------:R-:W-:Y:S02]  /*1ed0*/  HFMA2 R9, -RZ, RZ, 0, 0 ;  /* 0x00000000ff097431 */ /* 0x000fe400000001ff */
[----:B------:R-:W-:Y:S01]  /*1ee0*/  IMAD.MOV.U32 R8, RZ, RZ, R0 ;  /* 0x000000ffff087224 */ /* 0x000fe200078e0000 */
[----:B------:R-:W-:Y:S01]  /*1ef0*/  MOV R13, R11 ;  /* 0x0000000b000d7202 */ /* 0x000fe20000000f00 */
[----:B------:R-:W-:Y:S02]  /*1f00*/  IMAD.MOV.U32 R12, RZ, RZ, R10 ;  /* 0x000000ffff0c7224 */ /* 0x000fe400078e000a */
[----:B------:R-:W-:Y:S05]  /*1f10*/  RET.REL.NODEC R8 `(_Z20StartStageInputlayerPdPS_S0_S0_S0_S0_PiS1_iiid) ;  /* 0xffffffe008387950 */ /* 0x000fea0003c3ffff */
.L_x_81:
        /* <DEDUP_REMOVED lines=14> */
.L_x_166:


//--------------------- .text._Z22SteadyStageOutputlayerPPdS0_S0_PiS1_S1_iiii --------------------------
	.section	.text._Z22SteadyStageOutputlayerPPdS0_S0_PiS1_S1_iiii,"ax",@progbits
	.align	128
        .global         _Z22SteadyStageOutputlayerPPdS0_S0_PiS1_S1_iiii
        .type           _Z22SteadyStageOutputlayerPPdS0_S0_PiS1_S1_iiii,@function
        .size           _Z22SteadyStageOutputlayerPPdS0_S0_PiS1_S1_iiii,(.L_x_167 - _Z22SteadyStageOutputlayerPPdS0_S0_PiS1_S1_iiii)
        .other          _Z22SteadyStageOutputlayerPPdS0_S0_PiS1_S1_iiii,@"STO_CUDA_ENTRY STV_DEFAULT"
_Z22SteadyStageOutputlayerPPdS0_S0_PiS1_S1_iiii:
.text._Z22SteadyStageOutputlayerPPdS0_S0_PiS1_S1_iiii:
        /* <DEDUP_REMOVED lines=13> */
[----:B------:R-:W3:Y:S01]  /*00d0*/  LDCU UR4, c[0x0][0x360] ;  /* 0x00006c00ff0477ac */ /* 0x000ee20008000800 */
[----:B------:R-:W1:Y:S02]  /*00e0*/  LDCU UR5, c[0x0][0x3b4] ;  /* 0x00007680ff0577ac */ /* 0x000e640008000800 */
[----:B------:R-:W-:Y:S01]  /*00f0*/  UIADD3.X UR39, UPT, UPT, URZ, UR39, URZ, UP0, !UPT ;  /* 0x00000027ff277290 */ /* 0x000fe200087fe4ff */
[----:B------:R-:W2:Y:S01]  /*0100*/  LDCU.64 UR36, c[0x0][0x358] ;  /* 0x00006b00ff2477ac */ /* 0x000ea20008000a00 */
[----:B0-----:R-:W-:Y:S02]  /*0110*/  UIADD3 UR41, UPT, UPT, UR40, 0x7, URZ ;  /* 0x0000000728297890 */ /* 0x001fe4000fffe0ff */
[----:B------:R-:W-:-:S02]  /*0120*/  UIADD3 UR43, UPT, UPT, UR40, -0x1, URZ ;  /* 0xffffffff282b7890 */ /* 0x000fc4000fffe0ff */
[----:B------:R-:W-:Y:S01]  /*0130*/  ULOP3.LUT UR42, UR41, 0x7, URZ, 0xc0, !UPT ;  /* 0x00000007292a7892 */ /* 0x000fe2000f8ec0ff */
[----:B---3--:R-:W-:Y:S01]  /*0140*/  IMAD R18, R18, UR4, R3 ;  /* 0x0000000412127c24 */ /* 0x008fe2000f8e0203 */
[----:B------:R-:W-:Y:S01]  /*0150*/  UIADD3 UR44, UPT, UPT, UR40, -0x2, URZ ;  /* 0xfffffffe282c7890 */ /* 0x000fe2000fffe0ff */
[----:B-1----:R-:W-:Y:S01]  /*0160*/  IMAD.U32 R17, RZ, RZ, UR5 ;  /* 0x00000005ff117e24 */ /* 0x002fe2000f8e00ff */
[----:B------:R-:W-:Y:S02]  /*0170*/  UIADD3 UR40, UPT, UPT, UR40, 0xf, URZ ;  /* 0x0000000f28287890 */ /* 0x000fe4000fffe0ff */
[----:B------:R-:W-:Y:S02]  /*0180*/  ULOP3.LUT UR41, UR41, 0x3, URZ, 0xc0, !UPT ;  /* 0x0000000329297892 */ /* 0x000fe4000f8ec0ff */
[----:B--2---:R-:W-:-:S12]  /*0190*/  UIADD3 UR42, UPT, UPT, UR42, -0x1, URZ ;  /* 0xffffffff2a2a7890 */ /* 0x004fd8000fffe0ff */
.L_x_99:
[----:B0-----:R-:W0:Y:S01]  /*01a0*/  LDC R6, c[0x0][0x3b4] ;  /* 0x0000ed00ff067b82 */ /* 0x001e220000000800 */
[----:B------:R-:W-:Y:S02]  /*01b0*/  ISETP.GE.AND P2, PT, R17, RZ, PT ;  /* 0x000000ff1100720c */ /* 0x000fe40003f46270 */
[----:B0-----:R-:W-:-:S04]  /*01c0*/  IABS R7, R6 ;  /* 0x0000000600077213 */ /* 0x001fc80000000000 */
[----:B------:R-:W0:Y:S08]  /*01d0*/  I2F.RP R0, R7 ;  /* 0x0000000700007306 */ /* 0x000e300000209400 */
[----:B0-----:R-:W0:Y:S02]  /*01e0*/  MUFU.RCP R0, R0 ;  /* 0x0000000000007308 */ /* 0x001e240000001000 */
[----:B0-----:R-:W-:-:S06]  /*01f0*/  VIADD R2, R0, 0xffffffe ;  /* 0x0ffffffe00027836 */ /* 0x001fcc0000000000 */
[----:B------:R0:W1:Y:S02]  /*0200*/  F2I.FTZ.U32.TRUNC.NTZ R3, R2 ;  /* 0x0000000200037305 */ /* 0x000064000021f000 */
[----:B0-----:R-:W-:Y:S02]  /*0210*/  IMAD.MOV.U32 R2, RZ, RZ, RZ ;  /* 0x000000ffff027224 */ /* 0x001fe400078e00ff */
[----:B-1----:R-:W-:-:S04]  /*0220*/  IMAD.MOV R4, RZ, RZ, -R3 ;  /* 0x000000ffff047224 */ /* 0x002fc800078e0a03 */
[----:B------:R-:W-:Y:S01]  /*0230*/  IMAD R5, R4, R7, RZ ;  /* 0x0000000704057224 */ /* 0x000fe200078e02ff */
[----:B------:R-:W-:-:S03]  /*0240*/  IABS R4, R17 ;  /* 0x0000001100047213 */ /* 0x000fc60000000000 */
[----:B------:R-:W-:Y:S02]  /*0250*/  IMAD.HI.U32 R3, R3, R5, R2 ;  /* 0x0000000503037227 */ /* 0x000fe400078e0002 */
[----:B------:R-:W0:Y:S04]  /*0260*/  LDC R5, c[0x0][0x3b0] ;  /* 0x0000ec00ff057b82 */ /* 0x000e280000000800 */
[----:B------:R-:W-:-:S05]  /*0270*/  IMAD.HI.U32 R3, R3, R4, RZ ;  /* 0x0000000403037227 */ /* 0x000fca00078e00ff */
[----:B------:R-:W-:-:S05]  /*0280*/  IADD3 R3, PT, PT, -R3, RZ, RZ ;  /* 0x000000ff03037210 */ /* 0x000fca0007ffe1ff */
[C---:B------:R-:W-:Y:S02]  /*0290*/  IMAD R4, R7.reuse, R3, R4 ;  /* 0x0000000307047224 */ /* 0x040fe400078e0204 */
[----:B------:R-:W1:Y:S03]  /*02a0*/  LDC.64 R2, c[0x0][0x3a0] ;  /* 0x0000e800ff027b82 */ /* 0x000e660000000a00 */
[----:B------:R-:W-:-:S13]  /*02b0*/  ISETP.GT.U32.AND P0, PT, R7, R4, PT ;  /* 0x000000040700720c */ /* 0x000fda0003f04070 */
[----:B------:R-:W-:Y:S01]  /*02c0*/  @!P0 IMAD.IADD R4, R4, 0x1, -R7 ;  /* 0x0000000104048824 */ /* 0x000fe200078e0a07 */
[----:B------:R-:W-:-:S04]  /*02d0*/  ISETP.NE.AND P0, PT, R6, RZ, PT ;  /* 0x000000ff0600720c */ /* 0x000fc80003f05270 */
[----:B------:R-:W-:-:S13]  /*02e0*/  ISETP.GT.U32.AND P1, PT, R7, R4, PT ;  /* 0x000000040700720c */ /* 0x000fda0003f24070 */
[----:B------:R-:W-:Y:S01]  /*02f0*/  @!P1 IMAD.IADD R4, R4, 0x1, -R7 ;  /* 0x0000000104049824 */ /* 0x000fe200078e0a07 */
[----:B------:R-:W-:-:S03]  /*0300*/  ISETP.NE.AND P1, PT, R18, RZ, PT ;  /* 0x000000ff1200720c */ /* 0x000fc60003f25270 */
[----:B------:R-:W-:Y:S01]  /*0310*/  @!P2 IMAD.MOV R4, RZ, RZ, -R4 ;  /* 0x000000ffff04a224 */ /* 0x000fe200078e0a04 */
[----:B------:R-:W-:-:S05]  /*0320*/  @!P0 LOP3.LUT R4, RZ, R6, RZ, 0x33, !PT ;  /* 0x00000006ff048212 */ /* 0x000fca00078e33ff */
[----:B-1----:R-:W-:-:S04]  /*0330*/  IMAD.WIDE R2, R4, 0x4, R2 ;  /* 0x0000000404027825 */ /* 0x002fc800078e0202 */
[----:B0-----:R-:W-:Y:S05]  /*0340*/  @P1 BRA `(.L_x_82) ;  /* 0x0000000000181947 */ /* 0x001fea0003800000 */
[----:B------:R-:W-:Y:S02]  /*0350*/  IMAD.MOV.U32 R6, RZ, RZ, 0x1 ;  /* 0x00000001ff067424 */ /* 0x000fe400078e00ff */
[----:B------:R-:W-:-:S07]  /*0360*/  IMAD.MOV.U32 R7, RZ, RZ, 0x1 ;  /* 0x00000001ff077424 */ /* 0x000fce00078e00ff */
.L_x_83:
[----:B------:R-:W-:Y:S05]  /*0370*/  YIELD ;  /* 0x0000000000007946 */ /* 0x000fea0003800000 */
[----:B------:R-:W2:Y:S02]  /*0380*/  ATOMG.E.CAS.STRONG.GPU PT, R0, [R2], R6, R7 ;  /* 0x00000006020073a9 */ /* 0x000ea400001ee107 */
[----:B--2---:R-:W-:-:S13]  /*0390*/  ISETP.NE.AND P0, PT, R0, 0x1, PT ;  /* 0x000000010000780c */ /* 0x004fda0003f05270 */
[----:B------:R-:W-:Y:S05]  /*03a0*/  @P0 BRA `(.L_x_83) ;  /* 0xfffffffc00f00947 */ /* 0x000fea000383ffff */
.L_x_82:
[----:B------:R-:W-:Y:S01]  /*03b0*/  ISETP.GE.AND P0, PT, R18, R5, PT ;  /* 0x000000051200720c */ /* 0x000fe20003f06270 */
[----:B------:R-:W-:Y:S05]  /*03c0*/  WARPSYNC.ALL ;  /* 0x0000000000007948 */ /* 0x000fea0003800000 */
[----:B------:R-:W-:Y:S06]  /*03d0*/  BAR.SYNC.DEFER_BLOCKING 0x0 ;  /* 0x0000000000007b1d */ /* 0x000fec0000010000 */
[----:B------:R-:W-:Y:S04]  /*03e0*/  BSSY.RECONVERGENT B6, `(.L_x_84) ;  /* 0x0000108000067945 */ /* 0x000fe80003800200 */
[----:B------:R-:W-:Y:S05]  /*03f0*/  @P0 BRA `(.L_x_85) ;  /* 0x0000001000180947 */ /* 0x000fea0003800000 */
[----:B------:R-:W0:Y:S02]  /*0400*/  LDC.64 R14, c[0x0][0x380] ;  /* 0x0000e000ff0e7b82 */ /* 0x000e240000000a00 */
[----:B0-----:R-:W-:-:S05]  /*0410*/  IMAD.WIDE R14, R4, 0x8, R14 ;  /* 0x00000008040e7825 */ /* 0x001fca00078e020e */
[----:B------:R-:W2:Y:S01]  /*0420*/  LDG.E.64 R6, desc[UR36][R14.64] ;  /* 0x000000240e067981 */ /* 0x000ea2000c1e1b00 */
[----:B------:R-:W-:Y:S02]  /*0430*/  HFMA2 R11, -RZ, RZ, 1.9912109375, 0.00128841400146484375 ;  /* 0x3ff71547ff0b7431 */ /* 0x000fe400000001ff */
        /* <DEDUP_REMOVED lines=51> */
[----:B------:R-:W-:Y:S02]  /*0770*/  @!P2 LEA.HI R0, R10, R10, RZ, 0x1 ;  /* 0x0000000a0a00a211 */ /* 0x000fe400078f08ff */
[----:B------:R-:W-:Y:S02]  /*0780*/  FSEL R13, R13, RZ, P0 ;  /* 0x000000ff0d0d7208 */ /* 0x000fe40000000000 */
[----:B------:R-:W-:-:S04]  /*0790*/  @!P2 SHF.R.S32.HI R9, RZ, 0x1, R0 ;  /* 0x00000001ff09a819 */ /* 0x000fc80000011400 */
[----:B------:R-:W-:Y:S01]  /*07a0*/  @!P2 LEA R21, R9, R21, 0x14 ;  /* 0x000000150915a211 */ /* 0x000fe200078ea0ff */
[----:B------:R-:W-:-:S05]  /*07b0*/  @!P2 IMAD.IADD R8, R10, 0x1, -R9 ;  /* 0x000000010a08a824 */ /* 0x000fca00078e0a09 */
[----:B------:R-:W-:Y:S01]  /*07c0*/  @!P2 LEA R9, R8, 0x3ff00000, 0x14 ;  /* 0x3ff000000809a811 */ /* 0x000fe200078ea0ff */
[----:B------:R-:W-:-:S06]  /*07d0*/  @!P2 IMAD.MOV.U32 R8, RZ, RZ, RZ ;  /* 0x000000ffff08a224 */ /* 0x000fcc00078e00ff */
[----:B------:R-:W-:-:S11]  /*07e0*/  @!P2 DMUL R12, R20, R8 ;  /* 0x00000008140ca228 */ /* 0x000fd60000000000 */
.L_x_87:
[----:B------:R-:W-:Y:S05]  /*07f0*/  BSYNC.RECONVERGENT B0 ;  /* 0x0000000000007941 */ /* 0x000fea0003800200 */
.L_x_86:
[----:B------:R0:W-:Y:S01]  /*0800*/  ST.E.64 desc[UR36][R6.64], R12 ;  /* 0x0000000c06007985 */ /* 0x0001e2000c101b24 */
[----:B------:R-:W-:Y:S05]  /*0810*/  @P1 BRA `(.L_x_88) ;  /* 0x0000000000081947 */ /* 0x000fea0003800000 */
[----:B0-----:R-:W2:Y:S04]  /*0820*/  LDG.E.64 R6, desc[UR36][R14.64] ;  /* 0x000000240e067981 */ /* 0x001ea8000c1e1b00 */
[----:B--2---:R1:W-:Y:S02]  /*0830*/  ST.E.64 desc[UR36][R6.64], RZ ;  /* 0x000000ff06007985 */ /* 0x0043e4000c101b24 */
.L_x_88:
[----:B------:R-:W-:Y:S05]  /*0840*/  WARPSYNC.ALL ;  /* 0x0000000000007948 */ /* 0x000fea0003800000 */
[----:B------:R-:W-:Y:S06]  /*0850*/  BAR.SYNC.DEFER_BLOCKING 0x0 ;  /* 0x0000000000007b1d */ /* 0x000fec0000010000 */
[----:B0-----:R0:W5:Y:S01]  /*0860*/  LDG.E.64 R12, desc[UR36][R14.64] ;  /* 0x000000240e0c7981 */ /* 0x001162000c1e1b00 */
[----:B------:R-:W-:-:S02]  /*0870*/  ISETP.GE.AND P0, PT, R5, 0x2, PT ;  /* 0x000000020500780c */ /* 0x000fc40003f06270 */
[----:B------:R-:W-:-:S11]  /*0880*/  CS2R R10, SRZ ;  /* 0x00000000000a7805 */ /* 0x000fd6000001ff00 */
[----:B0-----:R-:W-:Y:S05]  /*0890*/  @!P0 BRA `(.L_x_89) ;  /* 0x0000000400988947 */ /* 0x001fea0003800000 */
[----:B------:R-:W-:Y:S01]  /*08a0*/  UISETP.GE.U32.AND UP0, UPT, UR44, 0xf, UPT ;  /* 0x0000000f2c00788c */ /* 0x000fe2000bf06070 */
[----:B------:R-:W-:Y:S01]  /*08b0*/  IMAD.MOV.U32 R5, RZ, RZ, 0x1 ;  /* 0x00000001ff057424 */ /* 0x000fe200078e00ff */
[----:B------:R-:W-:-:S07]  /*08c0*/  CS2R R10, SRZ ;  /* 0x00000000000a7805 */ /* 0x000fce000001ff00 */
[----:B------:R-:W-:Y:S05]  /*08d0*/  BRA.U !UP0, `(.L_x_90) ;  /* 0x0000000108bc7547 */ /* 0x000fea000b800000 */
[----:B-----5:R-:W-:Y:S01]  /*08e0*/  IADD3 R5, P0, PT, R12, 0x40, RZ ;  /* 0x000000400c057810 */ /* 0x020fe20007f1e0ff */
[----:B------:R-:W-:Y:S01]  /*08f0*/  ULOP3.LUT UR4, UR43, 0xfffffff0, URZ, 0xc0, !UPT ;  /* 0xfffffff02b047892 */ /* 0x000fe2000f8ec0ff */
[----:B------:R-:W-:Y:S01]  /*0900*/  IMAD.MOV.U32 R0, RZ, RZ, RZ ;  /* 0x000000ffff007224 */ /* 0x000fe200078e00ff */
[----:B------:R-:W-:Y:S02]  /*0910*/  CS2R R10, SRZ ;  /* 0x00000000000a7805 */ /* 0x000fe4000001ff00 */
[----:B------:R-:W-:Y:S01]  /*0920*/  IMAD.X R8, RZ, RZ, R13, P0 ;  /* 0x000000ffff087224 */ /* 0x000fe200000e060d */
[----:B------:R-:W-:-:S12]  /*0930*/  UIADD3 UR4, UPT, UPT, -UR4, URZ, URZ ;  /* 0x000000ff04047290 */ /* 0x000fd8000fffe1ff */
.L_x_91:
[----:B-1----:R-:W-:Y:S01]  /*0940*/  IMAD.MOV.U32 R6, RZ, RZ, R5 ;  /* 0x000000ffff067224 */ /* 0x002fe200078e0005 */
[----:B------:R-:W-:-:S05]  /*0950*/  MOV R7, R8 ;  /* 0x0000000800077202 */ /* 0x000fca0000000f00 */
[----:B------:R-:W2:Y:S04]  /*0960*/  LD.E.64 R26, desc[UR36][R6.64+-0x38] ;  /* 0xffffc824061a7980 */ /* 0x000ea8000c101b00 */
[----:B------:R-:W3:Y:S04]  /*0970*/  LD.E.64 R20, desc[UR36][R6.64+-0x30] ;  /* 0xffffd02406147980 */ /* 0x000ee8000c101b00 */
[----:B------:R-:W4:Y:S04]  /*0980*/  LD.E.64 R22, desc[UR36][R6.64+-0x28] ;  /* 0xffffd82406167980 */ /* 0x000f28000c101b00 */
[----:B------:R-:W5:Y:S04]  /*0990*/  LD.E.64 R24, desc[UR36][R6.64+-0x20] ;  /* 0xffffe02406187980 */ /* 0x000f68000c101b00 */
[----:B------:R-:W5:Y:S01]  /*09a0*/  LD.E.64 R8, desc[UR36][R6.64+-0x18] ;  /* 0xffffe82406087980 */ /* 0x000f62000c101b00 */
[----:B--2---:R-:W-:-:S03]  /*09b0*/  DADD R26, R26, R10 ;  /* 0x000000001a1a7229 */ /* 0x004fc6000000000a */
[----:B------:R-:W2:Y:S05]  /*09c0*/  LD.E.64 R10, desc[UR36][R6.64+-0x10] ;  /* 0xfffff024060a7980 */ /* 0x000eaa000c101b00 */
[----:B---3--:R-:W-:Y:S01]  /*09d0*/  DADD R26, R26, R20 ;  /* 0x000000001a1a7229 */ /* 0x008fe20000000014 */
[----:B------:R-:W3:Y:S07]  /*09e0*/  LD.E.64 R20, desc[UR36][R6.64+-0x8] ;  /* 0xfffff82406147980 */ /* 0x000eee000c101b00 */
[----:B----4-:R-:W-:Y:S01]  /*09f0*/  DADD R26, R26, R22 ;  /* 0x000000001a1a7229 */ /* 0x010fe20000000016 */
[----:B------:R-:W4:Y:S07]  /*0a00*/  LD.E.64 R22, desc[UR36][R6.64] ;  /* 0x0000002406167980 */ /* 0x000f2e000c101b00 */
[----:B-----5:R-:W-:Y:S01]  /*0a10*/  DADD R26, R26, R24 ;  /* 0x000000001a1a7229 */ /* 0x020fe20000000018 */
        /* <DEDUP_REMOVED lines=14> */
[----:B------:R-:W2:Y:S01]  /*0b00*/  LD.E.64 R10, desc[UR36][R6.64+0x40] ;  /* 0x00004024060a7980 */ /* 0x000ea2000c101b00 */
[----:B------:R-:W-:Y:S01]  /*0b10*/  UIADD3 UR4, UPT, UPT, UR4, 0x10, URZ ;  /* 0x0000001004047890 */ /* 0x000fe2000fffe0ff */
[----:B------:R-:W-:Y:S01]  /*0b20*/  IADD3 R5, P0, PT, R6, 0x80, RZ ;  /* 0x0000008006057810 */ /* 0x000fe20007f1e0ff */
[----:B------:R-:W-:-:S02]  /*0b30*/  VIADD R0, R0, 0x10 ;  /* 0x0000001000007836 */ /* 0x000fc40000000000 */
[----:B------:R-:W-:Y:S02]  /*0b40*/  UISETP.NE.AND UP0, UPT, UR4, URZ, UPT ;  /* 0x000000ff0400728c */ /* 0x000fe4000bf05270 */
[----:B---3--:R-:W-:-:S08]  /*0b50*/  DADD R20, R26, R20 ;  /* 0x000000001a147229 */ /* 0x008fd00000000014 */
[----:B----4-:R-:W-:-:S08]  /*0b60*/  DADD R20, R20, R22 ;  /* 0x0000000014147229 */ /* 0x010fd00000000016 */
[----:B-----5:R-:W-:-:S08]  /*0b70*/  DADD R20, R20, R24 ;  /* 0x0000000014147229 */ /* 0x020fd00000000018 */
[----:B------:R-:W-:-:S08]  /*0b80*/  DADD R8, R20, R8 ;  /* 0x0000000014087229 */ /* 0x000fd00000000008 */
[----:B--2---:R-:W-:Y:S01]  /*0b90*/  DADD R10, R8, R10 ;  /* 0x00000000080a7229 */ /* 0x004fe2000000000a */
[----:B------:R-:W-:Y:S01]  /*0ba0*/  IMAD.X R8, RZ, RZ, R7, P0 ;  /* 0x000000ffff087224 */ /* 0x000fe200000e0607 */
[----:B------:R-:W-:Y:S09]  /*0bb0*/  BRA.U UP0, `(.L_x_91) ;  /* 0xfffffffd00607547 */ /* 0x000ff2000b83ffff */
[----:B------:R-:W-:-:S07]  /*0bc0*/  VIADD R5, R0, 0x1 ;  /* 0x0000000100057836 */ /* 0x000fce0000000000 */
.L_x_90:
[----:B------:R-:W-:-:S09]  /*0bd0*/  ULOP3.LUT UP0, URZ, UR43, 0xf, URZ, 0xc0, !UPT ;  /* 0x0000000f2bff7892 */ /* 0x000fd2000f80c0ff */
[----:B------:R-:W-:Y:S05]  /*0be0*/  BRA.U !UP0, `(.L_x_89) ;  /* 0x0000000108c47547 */ /* 0x000fea000b800000 */
[----:B------:R-:W-:Y:S02]  /*0bf0*/  ULOP3.LUT UR4, UR40, 0xf, URZ, 0xc0, !UPT ;  /* 0x0000000f28047892 */ /* 0x000fe4000f8ec0ff */
[----:B------:R-:W-:Y:S02]  /*0c00*/  ULOP3.LUT UP1, URZ, UR40, 0x7, URZ, 0xc0, !UPT ;  /* 0x0000000728ff7892 */ /* 0x000fe4000f82c0ff */
[----:B------:R-:W-:-:S04]  /*0c10*/  UIADD3 UR4, UPT, UPT, UR4, -0x1, URZ ;  /* 0xffffffff04047890 */ /* 0x000fc8000fffe0ff */
[----:B------:R-:W-:-:S09]  /*0c20*/  UISETP.GE.U32.AND UP0, UPT, UR4, 0x7, UPT ;  /* 0x000000070400788c */ /* 0x000fd2000bf06070 */
[----:B------:R-:W-:Y:S05]  /*0c30*/  BRA.U !UP0, `(.L_x_92) ;  /* 0x0000000108487547 */ /* 0x000fea000b800000 */
[----:B-----5:R-:W-:-:S05]  /*0c40*/  IMAD.WIDE.U32 R8, R5, 0x8, R12 ;  /* 0x0000000805087825 */ /* 0x020fca00078e000c */
[----:B------:R-:W2:Y:S04]  /*0c50*/  LD.E.64 R24, desc[UR36][R8.64] ;  /* 0x0000002408187980 */ /* 0x000ea8000c101b00 */
[----:B------:R-:W3:Y:S04]  /*0c60*/  LD.E.64 R26, desc[UR36][R8.64+0x8] ;  /* 0x00000824081a7980 */ /* 0x000ee8000c101b00 */
[----:B-1----:R-:W4:Y:S04]  /*0c70*/  LD.E.64 R6, desc[UR36][R8.64+0x10] ;  /* 0x0000102408067980 */ /* 0x002f28000c101b00 */
[----:B------:R-:W4:Y:S04]  /*0c80*/  LD.E.64 R22, desc[UR36][R8.64+0x18] ;  /* 0x0000182408167980 */ /* 0x000f28000c101b00 */
[----:B------:R-:W4:Y:S04]  /*0c90*/  LD.E.64 R20, desc[UR36][R8.64+0x20] ;  /* 0x0000202408147980 */ /* 0x000f28000c101b00 */
[----:B------:R-:W4:Y:S01]  /*0ca0*/  LD.E.64 R28, desc[UR36][R8.64+0x38] ;  /* 0x00003824081c7980 */ /* 0x000f22000c101b00 */
[----:B--2---:R-:W-:-:S03]  /*0cb0*/  DADD R24, R10, R24 ;  /* 0x000000000a187229 */ /* 0x004fc60000000018 */
[----:B------:R-:W2:Y:S05]  /*0cc0*/  LD.E.64 R10, desc[UR36][R8.64+0x28] ;  /* 0x00002824080a7980 */ /* 0x000eaa000c101b00 */
[----:B---3--:R-:W-:Y:S02]  /*0cd0*/  DADD R26, R24, R26 ;  /* 0x00000000181a7229 */ /* 0x008fe4000000001a */
[----:B------:R-:W3:Y:S06]  /*0ce0*/  LD.E.64 R24, desc[UR36][R8.64+0x30] ;  /* 0x0000302408187980 */ /* 0x000eec000c101b00 */
[----:B----4-:R-:W-:-:S08]  /*0cf0*/  DADD R6, R26, R6 ;  /* 0x000000001a067229 */ /* 0x010fd00000000006 */
[----:B------:R-:W-:-:S08]  /*0d00*/  DADD R6, R6, R22 ;  /* 0x0000000006067229 */ /* 0x000fd00000000016 */
[----:B------:R-:W-:Y:S01]  /*0d10*/  DADD R6, R6, R20 ;  /* 0x0000000006067229 */ /* 0x000fe20000000014 */
[----:B------:R-:W-:-:S07]  /*0d20*/  VIADD R5, R5, 0x8 ;  /* 0x0000000805057836 */ /* 0x000fce0000000000 */
[----:B--2---:R-:W-:-:S08]  /*0d30*/  DADD R6, R6, R10 ;  /* 0x0000000006067229 */ /* 0x004fd0000000000a */
[----:B---3--:R-:W-:-:S08]  /*0d40*/  DADD R6, R6, R24 ;  /* 0x0000000006067229 */ /* 0x008fd00000000018 */
[----:B------:R-:W-:-:S11]  /*0d50*/  DADD R10, R6, R28 ;  /* 0x00000000060a7229 */ /* 0x000fd6000000001c */
.L_x_92:
[----:B------:R-:W-:Y:S05]  /*0d60*/  BRA.U !UP1, `(.L_x_89) ;  /* 0x0000000109647547 */ /* 0x000fea000b800000 */
[----:B------:R-:W-:Y:S02]  /*0d70*/  UISETP.GE.U32.AND UP0, UPT, UR42, 0x3, UPT ;  /* 0x000000032a00788c */ /* 0x000fe4000bf06070 */
[----:B------:R-:W-:-:S07]  /*0d80*/  UISETP.NE.AND UP1, UPT, UR41, URZ, UPT ;  /* 0x000000ff2900728c */ /* 0x000fce000bf25270 */
[----:B------:R-:W-:Y:S05]  /*0d90*/  BRA.U !UP0, `(.L_x_93) ;  /* 0x0000000108287547 */ /* 0x000fea000b800000 */
[----:B-----5:R-:W-:-:S05]  /*0da0*/  IMAD.WIDE.U32 R20, R5, 0x8, R12 ;  /* 0x0000000805147825 */ /* 0x020fca00078e000c */
[----:B------:R-:W2:Y:S04]  /*0db0*/  LD.E.64 R22, desc[UR36][R20.64] ;  /* 0x0000002414167980 */ /* 0x000ea8000c101b00 */
[----:B------:R-:W3:Y:S04]  /*0dc0*/  LD.E.64 R24, desc[UR36][R20.64+0x8] ;  /* 0x0000082414187980 */ /* 0x000ee8000c101b00 */
[----:B-1----:R-:W4:Y:S04]  /*0dd0*/  LD.E.64 R6, desc[UR36][R20.64+0x10] ;  /* 0x0000102414067980 */ /* 0x002f28000c101b00 */
[----:B------:R-:W4:Y:S01]  /*0de0*/  LD.E.64 R8, desc[UR36][R20.64+0x18] ;  /* 0x0000182414087980 */ /* 0x000f22000c101b00 */
[----:B------:R-:W-:Y:S01]  /*0df0*/  VIADD R5, R5, 0x4 ;  /* 0x0000000405057836 */ /* 0x000fe20000000000 */
[----:B--2---:R-:W-:-:S08]  /*0e00*/  DADD R22, R10, R22 ;  /* 0x000000000a167229 */ /* 0x004fd00000000016 */
[----:B---3--:R-:W-:-:S08]  /*0e10*/  DADD R22, R22, R24 ;  /* 0x0000000016167229 */ /* 0x008fd00000000018 */
[----:B----4-:R-:W-:-:S08]  /*0e20*/  DADD R6, R22, R6 ;  /* 0x0000000016067229 */ /* 0x010fd00000000006 */
[----:B------:R-:W-:-:S11]  /*0e30*/  DADD R10, R6, R8 ;  /* 0x00000000060a7229 */ /* 0x000fd60000000008 */
.L_x_93:
        /* <DEDUP_REMOVED lines=12> */
.L_x_89:
[----:B-----5:R-:W-:-:S05]  /*0f00*/  IMAD.WIDE R12, R18, 0x8, R12 ;  /* 0x00000008120c7825 */ /* 0x020fca00078e020c */
[----:B------:R-:W2:Y:S01]  /*0f10*/  LD.E.64 R8, desc[UR36][R12.64] ;  /* 0x000000240c087980 */ /* 0x000ea2000c101b00 */
[----:B-1----:R-:W0:Y:S01]  /*0f20*/  MUFU.RCP64H R7, R11 ;  /* 0x0000000b00077308 */ /* 0x002e220000001800 */
[----:B------:R-:W-:Y:S01]  /*0f30*/  MOV R6, 0x1 ;  /* 0x0000000100067802 */ /* 0x000fe20000000f00 */
        /* <DEDUP_REMOVED lines=13> */
[----:B------:R-:W-:Y:S01]  /*1010*/  IMAD.MOV.U32 R6, RZ, RZ, R10 ;  /* 0x000000ffff067224 */ /* 0x000fe200078e000a */
[----:B------:R-:W-:Y:S01]  /*1020*/  MOV R0, 0x1050 ;  /* 0x0000105000007802 */ /* 0x000fe20000000f00 */
[----:B------:R-:W-:-:S07]  /*1030*/  IMAD.MOV.U32 R7, RZ, RZ, R11 ;  /* 0x000000ffff077224 */ /* 0x000fce00078e000b */
[----:B------:R-:W-:Y:S05]  /*1040*/  CALL.REL.NOINC `($__internal_3_$__cuda_sm20_div_rn_f64_full) ;  /* 0x0000000400187944 */ /* 0x000fea0003c00000 */
[----:B------:R-:W-:Y:S02]  /*1050*/  IMAD.MOV.U32 R6, RZ, RZ, R22 ;  /* 0x000000ffff067224 */ /* 0x000fe400078e0016 */
[----:B------:R-:W-:-:S07]  /*1060*/  IMAD.MOV.U32 R7, RZ, RZ, R23 ;  /* 0x000000ffff077224 */ /* 0x000fce00078e0017 */
.L_x_95:
[----:B------:R-:W-:Y:S05]  /*1070*/  BSYNC.RECONVERGENT B0 ;  /* 0x0000000000007941 */ /* 0x000fea0003800200 */
.L_x_94:
[----:B------:R-:W0:Y:S01]  /*1080*/  LDC.64 R8, c[0x0][0x3a8] ;  /* 0x0000ea00ff087b82 */ /* 0x000e220000000a00 */
[----:B------:R1:W-:Y:S07]  /*1090*/  ST.E.64 desc[UR36][R12.64], R6 ;  /* 0x000000060c007985 */ /* 0x0003ee000c101b24 */
[----:B------:R-:W2:Y:S08]  /*10a0*/  LDC.64 R22, c[0x0][0x388] ;  /* 0x0000e200ff167b82 */ /* 0x000eb00000000a00 */
[----:B------:R-:W3:Y:S01]  /*10b0*/  LDC.64 R26, c[0x0][0x398] ;  /* 0x0000e600ff1a7b82 */ /* 0x000ee20000000a00 */
[----:B0-----:R-:W-:-:S06]  /*10c0*/  IMAD.WIDE R8, R17, 0x4, R8 ;  /* 0x0000000411087825 */ /* 0x001fcc00078e0208 */
[----:B------:R-:W4:Y:S02]  /*10d0*/  LDG.E R9, desc[UR36][R8.64] ;  /* 0x0000002408097981 */ /* 0x000f24000c1e1900 */
[----:B----4-:R-:W-:-:S13]  /*10e0*/  ISETP.NE.AND P0, PT, R18, R9, PT ;  /* 0x000000091200720c */ /* 0x010fda0003f05270 */
[----:B------:R-:W4:Y:S02]  /*10f0*/  @P0 LDG.E.64 R10, desc[UR36][R14.64] ;  /* 0x000000240e0a0981 */ /* 0x000f24000c1e1b00 */
[----:B----4-:R-:W-:-:S04]  /*1100*/  @P0 IMAD.WIDE R20, R18, 0x8, R10 ;  /* 0x0000000812140825 */ /* 0x010fc800078e020a */
[----:B--2---:R-:W-:Y:S02]  /*1110*/  IMAD.WIDE R10, R4, 0x8, R22 ;  /* 0x00000008040a7825 */ /* 0x004fe400078e0216 */
        /* <DEDUP_REMOVED lines=10> */
[----:B---3--:R-:W-:Y:S01]  /*11c0*/  IMAD.WIDE R8, R4, 0x4, R26 ;  /* 0x0000000404087825 */ /* 0x008fe200078e021a */
[----:B--2---:R-:W-:-:S07]  /*11d0*/  @!P0 DADD R12, -R6, 1 ;  /* 0x3ff00000060c8429 */ /* 0x004fce0000000100 */
[----:B------:R0:W-:Y:S01]  /*11e0*/  @!P0 ST.E.64 desc[UR36][R20.64], R12 ;  /* 0x0000000c14008985 */ /* 0x0001e2000c101b24 */
[----:B------:R-:W-:Y:S05]  /*11f0*/  @P1 BRA `(.L_x_96) ;  /* 0x0000000000181947 */ /* 0x000fea0003800000 */
[----:B------:R-:W-:Y:S01]  /*1200*/  IMAD.MOV.U32 R6, RZ, RZ, 0x1 ;  /* 0x00000001ff067424 */ /* 0x000fe200078e00ff */
[----:B------:R-:W-:-:S07]  /*1210*/  MOV R7, 0x1 ;  /* 0x0000000100077802 */ /* 0x000fce0000000f00 */
.L_x_97:
[----:B------:R-:W-:Y:S05]  /*1220*/  YIELD ;  /* 0x0000000000007946 */ /* 0x000fea0003800000 */
[----:B------:R-:W2:Y:S02]  /*1230*/  ATOMG.E.CAS.STRONG.GPU PT, R0, [R8], R6, R7 ;  /* 0x00000006080073a9 */ /* 0x000ea400001ee107 */
[----:B--2---:R-:W-:-:S13]  /*1240*/  ISETP.NE.AND P0, PT, R0, 0x1, PT ;  /* 0x000000010000780c */ /* 0x004fda0003f05270 */
[----:B------:R-:W-:Y:S05]  /*1250*/  @!P0 BRA `(.L_x_97) ;  /* 0xfffffffc00f08947 */ /* 0x000fea000383ffff */
.L_x_96:
[----:B------:R-:W-:Y:S05]  /*1260*/  WARPSYNC.ALL ;  /* 0x0000000000007948 */ /* 0x000fea0003800000 */
[----:B------:R-:W-:Y:S08]  /*1270*/  BAR.SYNC.DEFER_BLOCKING 0x0 ;  /* 0x0000000000007b1d */ /* 0x000ff00000010000 */
[----:B------:R-:W1:Y:S01]  /*1280*/  LDC.64 R6, c[0x0][0x390] ;  /* 0x0000e400ff067b82 */ /* 0x000e620000000a00 */
[----:B------:R-:W2:Y:S01]  /*1290*/  LDG.E.64 R10, desc[UR36][R10.64] ;  /* 0x000000240a0a7981 */ /* 0x000ea2000c1e1b00 */
[----:B-1----:R-:W-:-:S06]  /*12a0*/  IMAD.WIDE R6, R4, 0x8, R6 ;  /* 0x0000000804067825 */ /* 0x002fcc00078e0206 */
[----:B------:R-:W0:Y:S01]  /*12b0*/  LDG.E.64 R6, desc[UR36][R6.64] ;  /* 0x0000002406067981 */ /* 0x000e22000c1e1b00 */
[----:B--2---:R-:W-:-:S06]  /*12c0*/  IMAD.WIDE R4, R18, 0x8, R10 ;  /* 0x0000000812047825 */ /* 0x004fcc00078e020a */
[----:B------:R-:W2:Y:S01]  /*12d0*/  LD.E.64 R4, desc[UR36][R4.64] ;  /* 0x0000002404047980 */ /* 0x000ea2000c101b00 */
[----:B0-----:R-:W-:-:S05]  /*12e0*/  IMAD.WIDE R12, R18, 0x8, R6 ;  /* 0x00000008120c7825 */ /* 0x001fca00078e0206 */
[----:B--2---:R0:W-:Y:S01]  /*12f0*/  ST.E.64 desc[UR36][R12.64], R4 ;  /* 0x000000040c007985 */ /* 0x0041e2000c101b24 */
[----:B------:R-:W-:Y:S06]  /*1300*/  BAR.SYNC.DEFER_BLOCKING 0x0 ;  /* 0x0000000000007b1d */ /* 0x000fec0000010000 */
[----:B------:R-:W-:Y:S05]  /*1310*/  @P1 BRA `(.L_x_85) ;  /* 0x0000000000501947 */ /* 0x000fea0003800000 */
[----:B0-----:R-:W-:Y:S01]  /*1320*/  IMAD.MOV.U32 R13, RZ, RZ, 0x1 ;  /* 0x00000001ff0d7424 */ /* 0x001fe200078e00ff */
[----:B------:R-:W-:Y:S01]  /*1330*/  MOV R0, 0x0 ;  /* 0x0000000000007802 */ /* 0x000fe20000000f00 */
[----:B------:R0:W-:Y:S01]  /*1340*/  STL.64 [R1], R16 ;  /* 0x0000001001007387 */ /* 0x0001e20000100a00 */
[----:B------:R-:W1:Y:S01]  /*1350*/  LDCU.64 UR4, c[0x4][0x28] ;  /* 0x01000500ff0477ac */ /* 0x000e620008000a00 */
[----:B------:R-:W-:Y:S01]  /*1360*/  IMAD.U32 R6, RZ, RZ, UR38 ;  /* 0x00000026ff067e24 */ /* 0x000fe2000f8e00ff */
[----:B------:R0:W2:Y:S01]  /*1370*/  LDC.64 R10, c[0x4][R0] ;  /* 0x01000000000a7b82 */ /* 0x0000a20000000a00 */
[----:B------:R0:W-:Y:S01]  /*1380*/  STG.E desc[UR36][R8.64], R13 ;  /* 0x0000000d08007986 */ /* 0x0001e2000c101924 */
[----:B------:R-:W-:-:S03]  /*1390*/  IMAD.U32 R7, RZ, RZ, UR39 ;  /* 0x00000027ff077e24 */ /* 0x000fc6000f8e00ff */
[----:B------:R0:W-:Y:S01]  /*13a0*/  STG.E desc[UR36][R2.64], RZ ;  /* 0x000000ff02007986 */ /* 0x0001e2000c101924 */
[----:B-1----:R-:W-:Y:S02]  /*13b0*/  IMAD.U32 R4, RZ, RZ, UR4 ;  /* 0x00000004ff047e24 */ /* 0x002fe4000f8e00ff */
[----:B0-----:R-:W-:-:S07]  /*13c0*/  IMAD.U32 R5, RZ, RZ, UR5 ;  /* 0x00000005ff057e24 */ /* 0x001fce000f8e00ff */
[----:B------:R-:W-:-:S07]  /*13d0*/  LEPC R20, `(.L_x_98) ;  /* 0x000000001014794e */ /* 0x000fce0000000000 */
[----:B--2---:R-:W-:Y:S05]  /*13e0*/  CALL.ABS.NOINC R10 ;  /* 0x000000000a007343 */ /* 0x004fea0003c00000 */
.L_x_98:
[----:B------:R-:W0:Y:S01]  /*13f0*/  LDCU UR4, c[0x0][0x3bc] ;  /* 0x00007780ff0477ac */ /* 0x000e220008000800 */
[----:B------:R-:W-:Y:S01]  /*1400*/  IADD3 R17, PT, PT, R17, 0x1, RZ ;  /* 0x0000000111117810 */ /* 0x000fe20007ffe0ff */
[----:B------:R-:W-:-:S03]  /*1410*/  VIADD R0, R16, 0x1 ;  /* 0x0000000110007836 */ /* 0x000fc60000000000 */
[----:B0-----:R-:W-:-:S04]  /*1420*/  ISETP.NE.AND P0, PT, R17, UR4, PT ;  /* 0x0000000411007c0c */ /* 0x001fc8000bf05270 */
[----:B------:R-:W-:-:S09]  /*1430*/  SEL R17, R17, RZ, P0 ;  /* 0x000000ff11117207 */ /* 0x000fd20000000000 */
[----:B------:R-:W-:-:S04]  /*1440*/  @P0 IMAD.MOV R0, RZ, RZ, R16 ;  /* 0x000000ffff000224 */ /* 0x000fc800078e0210 */
[----:B------:R-:W-:-:S07]  /*1450*/  IMAD.MOV.U32 R16, RZ, RZ, R0 ;  /* 0x000000ffff107224 */ /* 0x000fce00078e0000 */
.L_x_85:
[----:B------:R-:W-:Y:S05]  /*1460*/  BSYNC.RECONVERGENT B6 ;  /* 0x0000000000067941 */ /* 0x000fea0003800200 */
.L_x_84:
[----:B------:R-:W1:Y:S02]  /*1470*/  LDCU UR4, c[0x0][0x3b8] ;  /* 0x00007700ff0477ac */ /* 0x000e640008000800 */
[----:B-1----:R-:W-:-:S13]  /*1480*/  ISETP.GE.AND P0, PT, R16, UR4, PT ;  /* 0x0000000410007c0c */ /* 0x002fda000bf06270 */
[----:B------:R-:W-:Y:S05]  /*1490*/  @!P0 BRA `(.L_x_99) ;  /* 0xffffffec00408947 */ /* 0x000fea000383ffff */
[----:B------:R-:W-:Y:S05]  /*14a0*/  EXIT ;  /* 0x000000000000794d */ /* 0x000fea0003800000 */
        .weak           $__internal_3_$__cuda_sm20_div_rn_f64_full
        .type           $__internal_3_$__cuda_sm20_div_rn_f64_full,@function
        .size           $__internal_3_$__cuda_sm20_div_rn_f64_full,(.L_x_167 - $__internal_3_$__cuda_sm20_div_rn_f64_full)
$__internal_3_$__cuda_sm20_div_rn_f64_full:
[----:B------:R-:W-:Y:S01]  /*14b0*/  IMAD.MOV.U32 R11, RZ, RZ, R9 ;  /* 0x000000ffff0b7224 */ /* 0x000fe200078e0009 */
[C---:B------:R-:W-:Y:S01]  /*14c0*/  FSETP.GEU.AND P0, PT, |R7|.reuse, 1.469367938527859385e-39, PT ;  /* 0x001000000700780b */ /* 0x040fe20003f0e200 */
[----:B------:R-:W-:Y:S01]  /*14d0*/  IMAD.MOV.U32 R10, RZ, RZ, R8 ;  /* 0x000000ffff0a7224 */ /* 0x000fe200078e0008 */
[----:B------:R-:W-:Y:S01]  /*14e0*/  LOP3.LUT R8, R7, 0x800fffff, RZ, 0xc0, !PT ;  /* 0x800fffff07087812 */ /* 0x000fe200078ec0ff */
[----:B------:R-:W-:Y:S01]  /*14f0*/  IMAD.MOV.U32 R19, RZ, RZ, 0x1ca00000 ;  /* 0x1ca00000ff137424 */ /* 0x000fe200078e00ff */
[C---:B------:R-:W-:Y:S01]  /*1500*/  FSETP.GEU.AND P3, PT, |R11|.reuse, 1.469367938527859385e-39, PT ;  /* 0x001000000b00780b */ /* 0x040fe20003f6e200 */
[----:B------:R-:W-:Y:S01]  /*1510*/  IMAD.MOV.U32 R22, RZ, RZ, 0x1 ;  /* 0x00000001ff167424 */ /* 0x000fe200078e00ff */
[----:B------:R-:W-:Y:S01]  /*1520*/  LOP3.LUT R9, R8, 0x3ff00000, RZ, 0xfc, !PT ;  /* 0x3ff0000008097812 */ /* 0x000fe200078efcff */
[----:B------:R-:W-:Y:S01]  /*1530*/  BSSY.RECONVERGENT B1, `(.L_x_100) ;  /* 0x0000051000017945 */ /* 0x000fe20003800200 */
[----:B------:R-:W-:Y:S02]  /*1540*/  MOV R8, R6 ;  /* 0x0000000600087202 */ /* 0x000fe40000000f00 */
[----:B------:R-:W-:-:S02]  /*1550*/  LOP3.LUT R5, R11, 0x7ff00000, RZ, 0xc0, !PT ;  /* 0x7ff000000b057812 */ /* 0x000fc400078ec0ff */
[----:B------:R-:W-:Y:S01]  /*1560*/  LOP3.LUT R28, R7, 0x7ff00000, RZ, 0xc0, !PT ;  /* 0x7ff00000071c7812 */ /* 0x000fe200078ec0ff */
[----:B------:R-:W-:-:S03]  /*1570*/  @!P0 DMUL R8, R6, 8.98846567431157953865e+307 ;  /* 0x7fe0000006088828 */ /* 0x000fc60000000000 */
[----:B------:R-:W-:Y:S01]  /*1580*/  ISETP.GE.U32.AND P2, PT, R5, R28, PT ;  /* 0x0000001c0500720c */ /* 0x000fe20003f46070 */
[----:B------:R-:W-:Y:S01]  /*1590*/  @!P3 IMAD.MOV.U32 R24, RZ, RZ, RZ ;  /* 0x000000ffff18b224 */ /* 0x000fe200078e00ff */
[----:B------:R-:W-:Y:S01]  /*15a0*/  @!P3 LOP3.LUT R20, R7, 0x7ff00000, RZ, 0xc0, !PT ;  /* 0x7ff000000714b812 */ /* 0x000fe200078ec0ff */
[----:B------:R-:W0:Y:S01]  /*15b0*/  MUFU.RCP64H R23, R9 ;  /* 0x0000000900177308 */ /* 0x000e220000001800 */
[----:B------:R-:W-:Y:S02]  /*15c0*/  SEL R21, R19, 0x63400000, !P2 ;  /* 0x6340000013157807 */ /* 0x000fe40005000000 */
[----:B------:R-:W-:Y:S01]  /*15d0*/  @!P3 ISETP.GE.U32.AND P4, PT, R5, R20, PT ;  /* 0x000000140500b20c */ /* 0x000fe20003f86070 */
[----:B------:R-:W-:Y:S01]  /*15e0*/  IMAD.MOV.U32 R20, RZ, RZ, R10 ;  /* 0x000000ffff147224 */ /* 0x000fe200078e000a */
[----:B------:R-:W-:Y:S02]  /*15f0*/  LOP3.LUT R21, R21, 0x800fffff, R11, 0xf8, !PT ;  /* 0x800fffff15157812 */ /* 0x000fe400078ef80b */
[----:B------:R-:W-:-:S02]  /*1600*/  @!P3 SEL R25, R19, 0x63400000, !P4 ;  /* 0x634000001319b807 */ /* 0x000fc40006000000 */
[----:B------:R-:W-:Y:S02]  /*1610*/  @!P0 LOP3.LUT R28, R9, 0x7ff00000, RZ, 0xc0, !PT ;  /* 0x7ff00000091c8812 */ /* 0x000fe400078ec0ff */
[----:B------:R-:W-:-:S04]  /*1620*/  @!P3 LOP3.LUT R25, R25, 0x80000000, R11, 0xf8, !PT ;  /* 0x800000001919b812 */ /* 0x000fc800078ef80b */
[----:B------:R-:W-:-:S06]  /*1630*/  @!P3 LOP3.LUT R25, R25, 0x100000, RZ, 0xfc, !PT ;  /* 0x001000001919b812 */ /* 0x000fcc00078efcff */
[----:B------:R-:W-:Y:S02]  /*1640*/  @!P3 DFMA R20, R20, 2, -R24 ;  /* 0x400000001414b82b */ /* 0x000fe40000000818 */
[----:B0-----:R-:W-:-:S08]  /*1650*/  DFMA R24, R22, -R8, 1 ;  /* 0x3ff000001618742b */ /* 0x001fd00000000808 */
[----:B------:R-:W-:-:S08]  /*1660*/  DFMA R24, R24, R24, R24 ;  /* 0x000000181818722b */ /* 0x000fd00000000018 */
[----:B------:R-:W-:-:S08]  /*1670*/  DFMA R24, R22, R24, R22 ;  /* 0x000000181618722b */ /* 0x000fd00000000016 */
[----:B------:R-:W-:-:S08]  /*1680*/  DFMA R22, R24, -R8, 1 ;  /* 0x3ff000001816742b */ /* 0x000fd00000000808 */
[----:B------:R-:W-:-:S08]  /*1690*/  DFMA R22, R24, R22, R24 ;  /* 0x000000161816722b */ /* 0x000fd00000000018 */
[----:B------:R-:W-:-:S08]  /*16a0*/  DMUL R24, R22, R20 ;  /* 0x0000001416187228 */ /* 0x000fd00000000000 */
[----:B------:R-:W-:-:S08]  /*16b0*/  DFMA R26, R24, -R8, R20 ;  /* 0x80000008181a722b */ /* 0x000fd00000000014 */
[----:B------:R-:W-:Y:S01]  /*16c0*/  DFMA R26, R22, R26, R24 ;  /* 0x0000001a161a722b */ /* 0x000fe20000000018 */
[----:B------:R-:W-:Y:S01]  /*16d0*/  IMAD.MOV.U32 R24, RZ, RZ, R5 ;  /* 0x000000ffff187224 */ /* 0x000fe200078e0005 */
[----:B------:R-:W-:-:S04]  /*16e0*/  @!P3 LOP3.LUT R24, R21, 0x7ff00000, RZ, 0xc0, !PT ;  /* 0x7ff000001518b812 */ /* 0x000fc800078ec0ff */
[----:B------:R-:W-:-:S04]  /*16f0*/  IADD3 R22, PT, PT, R24, -0x1, RZ ;  /* 0xffffffff18167810 */ /* 0x000fc80007ffe0ff */
[----:B------:R-:W-:Y:S01]  /*1700*/  ISETP.GT.U32.AND P0, PT, R22, 0x7feffffe, PT ;  /* 0x7feffffe1600780c */ /* 0x000fe20003f04070 */
[----:B------:R-:W-:-:S05]  /*1710*/  VIADD R22, R28, 0xffffffff ;  /* 0xffffffff1c167836 */ /* 0x000fca0000000000 */
        /* <DEDUP_REMOVED lines=29> */
.L_x_101:
        /* <DEDUP_REMOVED lines=16> */
.L_x_104:
[----:B------:R-:W-:Y:S01]  /*19f0*/  LOP3.LUT R23, R7, 0x80000, RZ, 0xfc, !PT ;  /* 0x0008000007177812 */ /* 0x000fe200078efcff */
[----:B------:R-:W-:Y:S01]  /*1a00*/  IMAD.MOV.U32 R22, RZ, RZ, R6 ;  /* 0x000000ffff167224 */ /* 0x000fe200078e0006 */
[----:B------:R-:W-:Y:S06]  /*1a10*/  BRA `(.L_x_102) ;  /* 0x0000000000087947 */ /* 0x000fec0003800000 */
.L_x_103:
[----:B------:R-:W-:Y:S01]  /*1a20*/  LOP3.LUT R23, R11, 0x80000, RZ, 0xfc, !PT ;  /* 0x000800000b177812 */ /* 0x000fe200078efcff */
[----:B------:R-:W-:-:S07]  /*1a30*/  IMAD.MOV.U32 R22, RZ, RZ, R10 ;  /* 0x000000ffff167224 */ /* 0x000fce00078e000a */
.L_x_102:
[----:B------:R-:W-:Y:S05]  /*1a40*/  BSYNC.RECONVERGENT B1 ;  /* 0x0000000000017941 */ /* 0x000fea0003800200 */
.L_x_100:
[----:B------:R-:W-:Y:S02]  /*1a50*/  IMAD.MOV.U32 R6, RZ, RZ, R0 ;  /* 0x000000ffff067224 */ /* 0x000fe400078e0000 */
[----:B------:R-:W-:-:S04]  /*1a60*/  IMAD.MOV.U32 R7, RZ, RZ, 0x0 ;  /* 0x00000000ff077424 */ /* 0x000fc800078e00ff */
[----:B------:R-:W-:Y:S05]  /*1a70*/  RET.REL.NODEC R6 `(_Z22SteadyStageOutputlayerPPdS0_S0_PiS1_S1_iiii) ;  /* 0xffffffe406607950 */ /* 0x000fea0003c3ffff */
.L_x_105:
        /* <DEDUP_REMOVED lines=16> */
.L_x_167:


//--------------------- .text._Z22SteadyStageHiddenlayerPPdS0_S0_S0_S0_S0_S0_PiS1_S1_S1_iiiidii --------------------------
	.section	.text._Z22SteadyStageHiddenlayerPPdS0_S0_S0_S0_S0_S0_PiS1_S1_S1_iiiidii,"ax",@progbits
	.align	128
        .global         _Z22SteadyStageHiddenlayerPPdS0_S0_S0_S0_S0_S0_PiS1_S1_S1_iiiidii
        .type           _Z22SteadyStageHiddenlayerPPdS0_S0_S0_S0_S0_S0_PiS1_S1_S1_iiiidii,@function
        .size           _Z22SteadyStageHiddenlayerPPdS0_S0_S0_S0_S0_S0_PiS1_S1_S1_iiiidii,(.L_x_168 - _Z22SteadyStageHiddenlayerPPdS0_S0_S0_S0_S0_S0_PiS1_S1_S1_iiiidii)
        .other          _Z22SteadyStageHiddenlayerPPdS0_S0_S0_S0_S0_S0_PiS1_S1_S1_iiiidii,@"STO_CUDA_ENTRY STV_DEFAULT"
_Z22SteadyStageHiddenlayerPPdS0_S0_S0_S0_S0_S0_PiS1_S1_S1_iiiidii:
.text._Z22SteadyStageHiddenlayerPPdS0_S0_S0_S0_S0_S0_PiS1_S1_S1_iiiidii:
[----:B------:R-:W0:Y:S08]  /*0000*/  LDC R1, c[0x0][0x37c] ;  /* 0x0000df00ff017b82 */ /* 0x000e300000000800 */
[----:B------:R-:W1:Y:S01]  /*0010*/  LDC R0, c[0x0][0x3f0] ;  /* 0x0000fc00ff007b82 */ /* 0x000e620000000800 */
[----:B------:R-:W2:Y:S01]  /*0020*/  LDCU UR4, c[0x0][0x2f8] ;  /* 0x00005f00ff0477ac */ /* 0x000ea20008000800 */
[----:B------:R-:W3:Y:S01]  /*0030*/  S2R R26, SR_CTAID.X ;  /* 0x00000000001a7919 */ /* 0x000ee20000002500 */
[----:B0-----:R-:W-:Y:S01]  /*0040*/  IADD3 R1, PT, PT, R1, -0x10, RZ ;  /* 0xfffffff001017810 */ /* 0x001fe20007ffe0ff */
[----:B------:R-:W0:Y:S03]  /*0050*/  S2R R3, SR_TID.X ;  /* 0x0000000000037919 */ /* 0x000e260000002100 */
[----:B--2---:R-:W-:-:S02]  /*0060*/  IADD3 R24, P1, PT, R1, UR4, RZ ;  /* 0x0000000401187c10 */ /* 0x004fc4000ff3e0ff */
[----:B-1----:R-:W-:-:S13]  /*0070*/  ISETP.GE.AND P0, PT, R0, 0x1, PT ;  /* 0x000000010000780c */ /* 0x002fda0003f06270 */
[----:B---3--:R-:W-:Y:S05]  /*0080*/  @!P0 EXIT ;  /* 0x000000000000894d */ /* 0x008fea0003800000 */
[----:B------:R-:W1:Y:S01]  /*0090*/  LDCU UR4, c[0x0][0x3e4] ;  /* 0x00007c80ff0477ac */ /* 0x000e620008000800 */
[----:B------:R-:W-:Y:S01]  /*00a0*/  HFMA2 R19, -RZ, RZ, 0, 0 ;  /* 0x00000000ff137431 */ /* 0x000fe200000001ff */
[----:B------:R-:W2:Y:S01]  /*00b0*/  LDCU UR5, c[0x0][0x2fc] ;  /* 0x00005f80ff0577ac */ /* 0x000ea20008000800 */
[----:B------:R-:W0:Y:S01]  /*00c0*/  LDCU UR6, c[0x0][0x360] ;  /* 0x00006c00ff0677ac */ /* 0x000e220008000800 */
[----:B------:R-:W3:Y:S01]  /*00d0*/  LDCU.64 UR8, c[0x0][0x3d8] ;  /* 0x00007b00ff0877ac */ /* 0x000ee20008000a00 */
[----:B------:R-:W4:Y:S01]  /*00e0*/  LDCU UR7, c[0x0][0x3e0] ;  /* 0x00007c00ff0777ac */ /* 0x000f220008000800 */
[----:B-1----:R-:W-:Y:S01]  /*00f0*/  UIADD3 UR4, UPT, UPT, UR4, 0x1, URZ ;  /* 0x0000000104047890 */ /* 0x002fe2000fffe0ff */
[----:B--2---:R-:W-:Y:S01]  /*0100*/  IMAD.X R23, RZ, RZ, UR5, P1 ;  /* 0x00000005ff177e24 */ /* 0x004fe200088e06ff */
[----:B------:R-:W1:Y:S01]  /*0110*/  LDCU.64 UR36, c[0x0][0x358] ;  /* 0x00006b00ff2477ac */ /* 0x000e620008000a00 */
[----:B0-----:R-:W-:-:S03]  /*0120*/  IMAD R26, R26, UR6, R3 ;  /* 0x000000061a1a7c24 */ /* 0x001fc6000f8e0203 */
[----:B------:R-:W-:Y:S01]  /*0130*/  MOV R2, UR4 ;  /* 0x0000000400027c02 */ /* 0x000fe20008000f00 */
[----:B---3--:R-:W-:Y:S01]  /*0140*/  UIADD3 UR42, UPT, UPT, UR9, -0x1, URZ ;  /* 0xffffffff092a7890 */ /* 0x008fe2000fffe0ff */
[----:B------:R-:W-:Y:S01]  /*0150*/  IMAD R25, R26, UR8, RZ ;  /* 0x000000081a197c24 */ /* 0x000fe2000f8e02ff */
[----:B------:R-:W-:Y:S01]  /*0160*/  UIMAD UR39, UR8, UR9, URZ ;  /* 0x00000009082772a4 */ /* 0x000fe2000f8e02ff */
[----:B----4-:R-:W-:Y:S01]  /*0170*/  IMAD.U32 R22, RZ, RZ, UR7 ;  /* 0x00000007ff167e24 */ /* 0x010fe2000f8e00ff */
[----:B------:R-:W-:Y:S02]  /*0180*/  ULOP3.LUT UR40, UR8, 0x7, URZ, 0xc0, !UPT ;  /* 0x0000000708287892 */ /* 0x000fe4000f8ec0ff */
[----:B------:R-:W-:Y:S02]  /*0190*/  ULOP3.LUT UR41, UR8, 0x3, URZ, 0xc0, !UPT ;  /* 0x0000000308297892 */ /* 0x000fe4000f8ec0ff */
[----:B------:R-:W-:Y:S02]  /*01a0*/  UIADD3 UR43, UPT, UPT, UR9, -0x2, URZ ;  /* 0xfffffffe092b7890 */ /* 0x000fe4000fffe0ff */
[----:B------:R-:W-:-:S02]  /*01b0*/  UIADD3 UR44, UPT, UPT, UR9, 0x7, URZ ;  /* 0x00000007092c7890 */ /* 0x000fc4000fffe0ff */
[----:B------:R-:W-:Y:S02]  /*01c0*/  UIADD3 UR38, UPT, UPT, UR9, 0x3, URZ ;  /* 0x0000000309267890 */ /* 0x000fe4000fffe0ff */
[----:B------:R-:W-:Y:S02]  /*01d0*/  ULOP3.LUT UR45, UR8, 0x7ffffff8, URZ, 0xc0, !UPT ;  /* 0x7ffffff8082d7892 */ /* 0x000fe4000f8ec0ff */
[----:B-1----:R-:W-:-:S12]  /*01e0*/  ULOP3.LUT UR46, UR42, 0xfffffff8, URZ, 0xc0, !UPT ;  /* 0xfffffff82a2e7892 */ /* 0x002fd8000f8ec0ff */
.L_x_134:
[----:B0-----:R-:W0:Y:S01]  /*01f0*/  LDC R8, c[0x0][0x3e0] ;  /* 0x0000f800ff087b82 */ /* 0x001e220000000800 */
[----:B------:R-:W-:Y:S02]  /*0200*/  ISETP.NE.AND P3, PT, R26, RZ, PT ;  /* 0x000000ff1a00720c */ /* 0x000fe40003f65270 */
[----:B------:R-:W-:Y:S02]  /*0210*/  ISETP.GE.AND P2, PT, R22, RZ, PT ;  /* 0x000000ff1600720c */ /* 0x000fe40003f46270 */
[----:B0-----:R-:W-:-:S04]  /*0220*/  IABS R3, R8 ;  /* 0x0000000800037213 */ /* 0x001fc80000000000 */
[----:B------:R-:W0:Y:S08]  /*0230*/  I2F.RP R0, R3 ;  /* 0x0000000300007306 */ /* 0x000e300000209400 */
[----:B0-----:R-:W0:Y:S02]  /*0240*/  MUFU.RCP R0, R0 ;  /* 0x0000000000007308 */ /* 0x001e240000001000 */
[----:B0-2---:R-:W-:-:S06]  /*0250*/  VIADD R4, R0, 0xffffffe ;  /* 0x0ffffffe00047836 */ /* 0x005fcc0000000000 */
[----:B------:R0:W1:Y:S02]  /*0260*/  F2I.FTZ.U32.TRUNC.NTZ R5, R4 ;  /* 0x0000000400057305 */ /* 0x000064000021f000 */
[----:B0-----:R-:W-:Y:S01]  /*0270*/  IMAD.MOV.U32 R4, RZ, RZ, RZ ;  /* 0x000000ffff047224 */ /* 0x001fe200078e00ff */
        /* <DEDUP_REMOVED lines=8> */
[----:B------:R-:W-:Y:S01]  /*0300*/  @!P0 IMAD.IADD R0, R0, 0x1, -R3 ;  /* 0x0000000100008824 */ /* 0x000fe200078e0a03 */
[----:B------:R-:W-:-:S04]  /*0310*/  ISETP.NE.AND P0, PT, R8, RZ, PT ;  /* 0x000000ff0800720c */ /* 0x000fc80003f05270 */
[----:B------:R-:W-:-:S13]  /*0320*/  ISETP.GT.U32.AND P1, PT, R3, R0, PT ;  /* 0x000000000300720c */ /* 0x000fda0003f24070 */
[----:B------:R-:W-:Y:S02]  /*0330*/  @!P1 IADD3 R0, PT, PT, R0, -R3, RZ ;  /* 0x8000000300009210 */ /* 0x000fe40007ffe0ff */
[----:B------:R-:W-:-:S03]  /*0340*/  P2R R3, PR, RZ, 0x8 ;  /* 0x00000008ff037803 */ /* 0x000fc60000000000 */
[----:B------:R-:W-:Y:S01]  /*0350*/  @!P2 IMAD.MOV R0, RZ, RZ, -R0 ;  /* 0x000000ffff00a224 */ /* 0x000fe200078e0a00 */
[----:B------:R-:W-:Y:S01]  /*0360*/  @!P0 LOP3.LUT R0, RZ, R8, RZ, 0x33, !PT ;  /* 0x00000008ff008212 */ /* 0x000fe200078e33ff */
[----:B------:R-:W-:Y:S06]  /*0370*/  @P3 BRA `(.L_x_106) ;  /* 0x0000000000203947 */ /* 0x000fec0003800000 */
[----:B------:R-:W0:Y:S01]  /*0380*/  LDC.64 R4, c[0x0][0x3b8] ;  /* 0x0000ee00ff047b82 */ /* 0x000e220000000a00 */
[----:B------:R-:W-:Y:S01]  /*0390*/  MOV R6, 0x1 ;  /* 0x0000000100067802 */ /* 0x000fe20000000f00 */
[----:B------:R-:W-:Y:S02]  /*03a0*/  IMAD.MOV.U32 R7, RZ, RZ, 0x1 ;  /* 0x00000001ff077424 */ /* 0x000fe400078e00ff */
[----:B0-----:R-:W-:-:S07]  /*03b0*/  IMAD.WIDE R4, R0, 0x4, R4 ;  /* 0x0000000400047825 */ /* 0x001fce00078e0204 */
.L_x_107:
[----:B------:R-:W-:Y:S05]  /*03c0*/  YIELD ;  /* 0x0000000000007946 */ /* 0x000fea0003800000 */
[----:B------:R-:W2:Y:S02]  /*03d0*/  ATOMG.E.CAS.STRONG.GPU PT, R3, [R4], R6, R7 ;  /* 0x00000006040373a9 */ /* 0x000ea400001ee107 */
[----:B--2---:R-:W-:-:S13]  /*03e0*/  ISETP.NE.AND P0, PT, R3, 0x1, PT ;  /* 0x000000010300780c */ /* 0x004fda0003f05270 */
[----:B------:R-:W-:Y:S05]  /*03f0*/  @P0 BRA `(.L_x_107) ;  /* 0xfffffffc00f00947 */ /* 0x000fea000383ffff */
.L_x_106:
[----:B------:R-:W0:Y:S02]  /*0400*/  LDCU UR4, c[0x0][0x3dc] ;  /* 0x00007b80ff0477ac */ /* 0x000e240008000800 */
[----:B0-----:R-:W-:Y:S01]  /*0410*/  ISETP.GE.AND P0, PT, R26, UR4, PT ;  /* 0x000000041a007c0c */ /* 0x001fe2000bf06270 */
[----:B------:R-:W-:Y:S05]  /*0420*/  WARPSYNC.ALL ;  /* 0x0000000000007948 */ /* 0x000fea0003800000 */
[----:B------:R-:W-:Y:S07]  /*0430*/  BAR.SYNC.DEFER_BLOCKING 0x0 ;  /* 0x0000000000007b1d */ /* 0x000fee0000010000 */
[----:B------:R-:W-:Y:S05]  /*0440*/  @P0 BRA `(.L_x_108) ;  /* 0x0000001400800947 */ /* 0x000fea0003800000 */
[----:B------:R-:W0:Y:S01]  /*0450*/  LDC.64 R4, c[0x0][0x388] ;  /* 0x0000e200ff047b82 */ /* 0x000e220000000a00 */
[----:B------:R-:W1:Y:S01]  /*0460*/  LDCU UR7, c[0x0][0x3d8] ;  /* 0x00007b00ff0777ac */ /* 0x000e620008000800 */
[----:B0-----:R-:W-:-:S05]  /*0470*/  IMAD.WIDE R4, R0, 0x8, R4 ;  /* 0x0000000800047825 */ /* 0x001fca00078e0204 */
[----:B------:R-:W2:Y:S01]  /*0480*/  LDG.E.64 R6, desc[UR36][R4.64] ;  /* 0x0000002404067981 */ /* 0x000ea2000c1e1b00 */
[----:B-1----:R-:W-:Y:S01]  /*0490*/  UISETP.GE.AND UP0, UPT, UR7, 0x1, UPT ;  /* 0x000000010700788c */ /* 0x002fe2000bf06270 */
[----:B--2---:R-:W-:-:S05]  /*04a0*/  IMAD.WIDE R6, R26, 0x8, R6 ;  /* 0x000000081a067825 */ /* 0x004fca00078e0206 */
[----:B------:R0:W-:Y:S03]  /*04b0*/  ST.E.64 desc[UR36][R6.64], RZ ;  /* 0x000000ff06007985 */ /* 0x0001e6000c101b24 */
[----:B------:R-:W-:Y:S05]  /*04c0*/  BRA.U !UP0, `(.L_x_109) ;  /* 0x0000000d08687547 */ /* 0x000fea000b800000 */
[----:B0-----:R-:W0:Y:S01]  /*04d0*/  LDC.64 R6, c[0x0][0x380] ;  /* 0x0000e000ff067b82 */ /* 0x001e220000000a00 */
[----:B------:R-:W-:Y:S01]  /*04e0*/  UISETP.GE.U32.AND UP0, UPT, UR7, 0x8, UPT ;  /* 0x000000080700788c */ /* 0x000fe2000bf06070 */
[----:B------:R-:W-:-:S06]  /*04f0*/  HFMA2 R18, -RZ, RZ, 0, 0 ;  /* 0x00000000ff127431 */ /* 0x000fcc00000001ff */
[----:B------:R-:W1:Y:S01]  /*0500*/  LDC.64 R8, c[0x0][0x390] ;  /* 0x0000e400ff087b82 */ /* 0x000e620000000a00 */
[----:B0-----:R-:W-:-:S04]  /*0510*/  IMAD.WIDE R6, R0, 0x8, R6 ;  /* 0x0000000800067825 */ /* 0x001fc800078e0206 */
[----:B-1----:R-:W-:Y:S01]  /*0520*/  IMAD.WIDE R8, R0, 0x8, R8 ;  /* 0x0000000800087825 */ /* 0x002fe200078e0208 */
[----:B------:R-:W-:Y:S06]  /*0530*/  BRA.U !UP0, `(.L_x_110) ;  /* 0x0000000508d87547 */ /* 0x000fec000b800000 */
[----:B------:R-:W-:Y:S01]  /*0540*/  IMAD.MOV.U32 R3, RZ, RZ, R25 ;  /* 0x000000ffff037224 */ /* 0x000fe200078e0019 */
[----:B------:R-:W-:Y:S01]  /*0550*/  UIADD3 UR6, UPT, UPT, -UR45, URZ, URZ ;  /* 0x000000ff2d067290 */ /* 0x000fe2000fffe1ff */
[----:B------:R-:W-:Y:S01]  /*0560*/  UMOV UR4, URZ ;  /* 0x000000ff00047c82 */ /* 0x000fe20008000000 */
[----:B------:R-:W-:-:S10]  /*0570*/  UMOV UR5, URZ ;  /* 0x000000ff00057c82 */ /* 0x000fd40008000000 */
.L_x_111:
[----:B0-----:R-:W2:Y:S04]  /*0580*/  LDG.E.64 R12, desc[UR36][R6.64] ;  /* 0x00000024060c7981 */ /* 0x001ea8000c1e1b00 */
[----:B------:R-:W3:Y:S04]  /*0590*/  LDG.E.64 R10, desc[UR36][R8.64] ;  /* 0x00000024080a7981 */ /* 0x000ee8000c1e1b00 */
[----:B------:R-:W4:Y:S01]  /*05a0*/  LDG.E.64 R28, desc[UR36][R4.64] ;  /* 0x00000024041c7981 */ /* 0x000f22000c1e1b00 */
[----:B------:R-:W-:Y:S01]  /*05b0*/  MOV R20, 0x20 ;  /* 0x0000002000147802 */ /* 0x000fe20000000f00 */
[----:B------:R-:W-:-:S04]  /*05c0*/  IMAD.MOV.U32 R21, RZ, RZ, 0x0 ;  /* 0x00000000ff157424 */ /* 0x000fc800078e00ff */
[----:B------:R-:W-:Y:S01]  /*05d0*/  IMAD.WIDE R20, R3, 0x8, R20 ;  /* 0x0000000803147825 */ /* 0x000fe200078e0214 */
[----:B--2---:R-:W-:Y:S02]  /*05e0*/  IADD3 R14, P0, PT, R12, UR4, RZ ;  /* 0x000000040c0e7c10 */ /* 0x004fe4000ff1e0ff */
        /* <DEDUP_REMOVED lines=25> */
[----:B--2---:R-:W-:Y:S01]  /*0780*/  IADD3 R12, P1, PT, R20, R12, RZ ;  /* 0x0000000c140c7210 */ /* 0x004fe20007f3e0ff */
[----:B---3--:R-:W-:Y:S01]  /*0790*/  IMAD.WIDE R28, R26, 0x8, R28 ;  /* 0x000000081a1c7825 */ /* 0x008fe200078e021c */
[----:B----4-:R-:W-:-:S03]  /*07a0*/  IADD3 R14, P0, PT, R10, UR4, RZ ;  /* 0x000000040a0e7c10 */ /* 0x010fc6000ff1e0ff */
[----:B------:R-:W-:Y:S01]  /*07b0*/  IMAD.X R13, R21, 0x1, R13, P1 ;  /* 0x00000001150d7824 */ /* 0x000fe200008e060d */
[----:B------:R-:W-:Y:S02]  /*07c0*/  IADD3.X R15, PT, PT, R11, UR5, RZ, P0, !PT ;  /* 0x000000050b0f7c10 */ /* 0x000fe400087fe4ff */
        /* <DEDUP_REMOVED lines=38> */
[----:B----4-:R-:W-:-:S03]  /*0a30*/  IMAD.WIDE R14, R26, 0x8, R14 ;  /* 0x000000081a0e7825 */ /* 0x010fc600078e020e */
[----:B0-----:R-:W2:Y:S04]  /*0a40*/  LD.E.64 R12, desc[UR36][R10.64+0x8] ;  /* 0x000008240a0c7980 */ /* 0x001ea8000c101b00 */
        /* <DEDUP_REMOVED lines=19> */
[----:B------:R-:W4:Y:S01]  /*0b80*/  LDG.E.64 R14, desc[UR36][R4.64] ;  /* 0x00000024040e7981 */ /* 0x000f22000c1e1b00 */
[----:B--2---:R-:W-:-:S04]  /*0b90*/  IADD3 R20, P0, PT, R20, R12, RZ ;  /* 0x0000000c14147210 */ /* 0x004fc80007f1e0ff */
[----:B------:R-:W-:Y:S02]  /*0ba0*/  IADD3.X R21, PT, PT, R21, R13, RZ, P0, !PT ;  /* 0x0000000d15157210 */ /* 0x000fe400007fe4ff */
[----:B---3--:R-:W-:Y:S01]  /*0bb0*/  IADD3 R28, P0, PT, R28, UR4, RZ ;  /* 0x000000041c1c7c10 */ /* 0x008fe2000ff1e0ff */
[----:B----4-:R-:W-:-:S03]  /*0bc0*/  IMAD.WIDE R14, R26, 0x8, R14 ;  /* 0x000000081a0e7825 */ /* 0x010fc600078e020e */
[----:B------:R-:W-:Y:S01]  /*0bd0*/  IADD3.X R29, PT, PT, R29, UR5, RZ, P0, !PT ;  /* 0x000000051d1d7c10 */ /* 0x000fe200087fe4ff */
[----:B------:R-:W2:Y:S04]  /*0be0*/  LD.E.64 R20, desc[UR36][R20.64+0x18] ;  /* 0x0000182414147980 */ /* 0x000ea8000c101b00 */
[----:B------:R-:W2:Y:S04]  /*0bf0*/  LD.E.64 R12, desc[UR36][R14.64] ;  /* 0x000000240e0c7980 */ /* 0x000ea8000c101b00 */
[----:B------:R-:W2:Y:S01]  /*0c00*/  LD.E.64 R28, desc[UR36][R28.64+0x38] ;  /* 0x000038241c1c7980 */ /* 0x000ea2000c101b00 */
[----:B------:R-:W-:-:S02]  /*0c10*/  UIADD3 UR4, UP0, UPT, UR4, 0x40, URZ ;  /* 0x0000004004047890 */ /* 0x000fc4000ff1e0ff */
[----:B------:R-:W-:Y:S02]  /*0c20*/  UIADD3 UR6, UPT, UPT, UR6, 0x8, URZ ;  /* 0x0000000806067890 */ /* 0x000fe4000fffe0ff */
[----:B------:R-:W-:Y:S02]  /*0c30*/  UIADD3.X UR5, UPT, UPT, URZ, UR5, URZ, UP0, !UPT ;  /* 0x00000005ff057290 */ /* 0x000fe400087fe4ff */
[----:B------:R-:W-:Y:S01]  /*0c40*/  UISETP.NE.AND UP0, UPT, UR6, URZ, UPT ;  /* 0x000000ff0600728c */ /* 0x000fe2000bf05270 */
[----:B------:R-:W-:Y:S01]  /*0c50*/  VIADD R3, R3, 0x8 ;  /* 0x0000000803037836 */ /* 0x000fe20000000000 */
[----:B--2---:R-:W-:-:S07]  /*0c60*/  DFMA R12, R28, R20, R12 ;  /* 0x000000141c0c722b */ /* 0x004fce000000000c */
[----:B------:R0:W-:Y:S01]  /*0c70*/  ST.E.64 desc[UR36][R14.64], R12 ;  /* 0x0000000c0e007985 */ /* 0x0001e2000c101b24 */
[----:B------:R-:W-:Y:S05]  /*0c80*/  BRA.U UP0, `(.L_x_111) ;  /* 0xfffffff9003c7547 */ /* 0x000fea000b83ffff */
[----:B------:R-:W-:-:S07]  /*0c90*/  MOV R18, UR45 ;  /* 0x0000002d00127c02 */ /* 0x000fce0008000f00 */
.L_x_110:
        /* <DEDUP_REMOVED lines=11> */
[----:B---3--:R-:W-:Y:S01]  /*0d50*/  IMAD.WIDE R12, R3, 0x8, R12 ;  /* 0x00000008030c7825 */ /* 0x008fe200078e020c */
[----:B------:R-:W2:Y:S03]  /*0d60*/  LD.E.64 R14, desc[UR36][R10.64] ;  /* 0x000000240a0e7980 */ /* 0x000ea6000c101b00 */
        /* <DEDUP_REMOVED lines=23> */
[----:B0-----:R-:W2:Y:S04]  /*0ee0*/  LD.E.64 R14, desc[UR36][R28.64+0x10] ;  /* 0x000010241c0e7980 */ /* 0x001ea8000c101b00 */
[----:B------:R-:W2:Y:S02]  /*0ef0*/  LD.E.64 R16, desc[UR36][R10.64] ;  /* 0x000000240a107980 */ /* 0x000ea4000c101b00 */
[----:B--2---:R-:W-:-:S07]  /*0f00*/  DFMA R28, R12, R14, R16 ;  /* 0x0000000e0c1c722b */ /* 0x004fce0000000010 */
[----:B------:R1:W-:Y:S04]  /*0f10*/  ST.E.64 desc[UR36][R10.64], R28 ;  /* 0x0000001c0a007985 */ /* 0x0003e8000c101b24 */
[----:B------:R-:W2:Y:S04]  /*0f20*/  LDG.E.64 R14, desc[UR36][R8.64] ;  /* 0x00000024080e7981 */ /* 0x000ea8000c1e1b00 */
        /* <DEDUP_REMOVED lines=11> */
.L_x_112:
[----:B------:R-:W-:Y:S05]  /*0fe0*/  BRA.U !UP1, `(.L_x_109) ;  /* 0x0000000109a07547 */ /* 0x000fea000b800000 */
[----:B------:R-:W-:Y:S02]  /*0ff0*/  UISETP.NE.AND UP0, UPT, UR41, 0x1, UPT ;  /* 0x000000012900788c */ /* 0x000fe4000bf05270 */
[----:B------:R-:W-:-:S07]  /*1000*/  ULOP3.LUT UP1, URZ, UR7, 0x1, URZ, 0xc0, !UPT ;  /* 0x0000000107ff7892 */ /* 0x000fce000f82c0ff */
[----:B------:R-:W-:Y:S05]  /*1010*/  BRA.U !UP0, `(.L_x_113) ;  /* 0x0000000108607547 */ /* 0x000fea000b800000 */
[----:B-1----:R-:W2:Y:S04]  /*1020*/  LDG.E.64 R28, desc[UR36][R6.64] ;  /* 0x00000024061c7981 */ /* 0x002ea8000c1e1b00 */
[----:B------:R-:W3:Y:S04]  /*1030*/  LDG.E.64 R20, desc[UR36][R8.64] ;  /* 0x0000002408147981 */ /* 0x000ee8000c1e1b00 */
[----:B0-----:R-:W4:Y:S01]  /*1040*/  LDG.E.64 R10, desc[UR36][R4.64] ;  /* 0x00000024040a7981 */ /* 0x001f22000c1e1b00 */
[----:B------:R-:W-:Y:S01]  /*1050*/  IADD3 R3, PT, PT, R25, R18, RZ ;  /* 0x0000001219037210 */ /* 0x000fe20007ffe0ff */
        /* <DEDUP_REMOVED lines=20> */
.L_x_113:
[----:B------:R-:W-:Y:S05]  /*11a0*/  BRA.U !UP1, `(.L_x_109) ;  /* 0x0000000109307547 */ /* 0x000fea000b800000 */
[----:B------:R-:W3:Y:S04]  /*11b0*/  LDG.E.64 R6, desc[UR36][R6.64] ;  /* 0x0000002406067981 */ /* 0x000ee8000c1e1b00 */
[----:B------:R-:W4:Y:S04]  /*11c0*/  LDG.E.64 R8, desc[UR36][R8.64] ;  /* 0x0000002408087981 */ /* 0x000f28000c1e1b00 */
[----:B012---:R-:W2:Y:S01]  /*11d0*/  LDG.E.64 R10, desc[UR36][R4.64] ;  /* 0x00000024040a7981 */ /* 0x007ea2000c1e1b00 */
[----:B------:R-:W-:Y:S02]  /*11e0*/  IMAD.IADD R15, R25, 0x1, R18 ;  /* 0x00000001190f7824 */ /* 0x000fe400078e0212 */
[----:B---3--:R-:W-:-:S04]  /*11f0*/  IMAD.WIDE.U32 R12, R18, 0x8, R6 ;  /* 0x00000008120c7825 */ /* 0x008fc800078e0006 */
[----:B----4-:R-:W-:Y:S02]  /*1200*/  IMAD.WIDE R14, R15, 0x8, R8 ;  /* 0x000000080f0e7825 */ /* 0x010fe400078e0208 */
[----:B------:R-:W3:Y:S02]  /*1210*/  LD.E.64 R12, desc[UR36][R12.64] ;  /* 0x000000240c0c7980 */ /* 0x000ee4000c101b00 */
[----:B--2---:R-:W-:Y:S02]  /*1220*/  IMAD.WIDE R10, R26, 0x8, R10 ;  /* 0x000000081a0a7825 */ /* 0x004fe400078e020a */
[----:B------:R-:W3:Y:S04]  /*1230*/  LD.E.64 R14, desc[UR36][R14.64] ;  /* 0x000000240e0e7980 */ /* 0x000ee8000c101b00 */
[----:B------:R-:W3:Y:S02]  /*1240*/  LD.E.64 R16, desc[UR36][R10.64] ;  /* 0x000000240a107980 */ /* 0x000ee4000c101b00 */
[----:B---3--:R-:W-:-:S07]  /*1250*/  DFMA R16, R12, R14, R16 ;  /* 0x0000000e0c10722b */ /* 0x008fce0000000010 */
[----:B------:R3:W-:Y:S04]  /*1260*/  ST.E.64 desc[UR36][R10.64], R16 ;  /* 0x000000100a007985 */ /* 0x0007e8000c101b24 */
.L_x_109:
[----:B0-----:R-:W4:Y:S01]  /*1270*/  LDG.E.64 R6, desc[UR36][R4.64] ;  /* 0x0000002404067981 */ /* 0x001f22000c1e1b00 */
[----:B-123--:R-:W-:Y:S01]  /*1280*/  MOV R10, 0x652b82fe ;  /* 0x652b82fe000a7802 */ /* 0x00efe20000000f00 */
[----:B----4-:R-:W-:-:S05]  /*1290*/  IMAD.WIDE R6, R26, 0x8, R6 ;  /* 0x000000081a067825 */ /* 0x010fca00078e0206 */
[----:B------:R-:W2:Y:S01]  /*12a0*/  LD.E.64 R8, desc[UR36][R6.64] ;  /* 0x0000002406087980 */ /* 0x000ea2000c101b00 */
[----:B------:R-:W-:Y:S01]  /*12b0*/  MOV R11, 0x3ff71547 ;  /* 0x3ff71547000b7802 */ /* 0x000fe20000000f00 */
[----:B------:R-:W-:Y:S01]  /*12c0*/  UMOV UR4, 0xfefa39ef ;  /* 0xfefa39ef00047882 */ /* 0x000fe20000000000 */
[----:B------:R-:W-:Y:S01]  /*12d0*/  UMOV UR5, 0x3fe62e42 ;  /* 0x3fe62e4200057882 */ /* 0x000fe20000000000 */
[----:B------:R-:W-:Y:S03]  /*12e0*/  BSSY.RECONVERGENT B0, `(.L_x_114) ;  /* 0x0000038000007945 */ /* 0x000fe60003800200 */
[----:B--2---:R-:W-:Y:S02]  /*12f0*/  DFMA R10, R8, -R10, 6.75539944105574400000e+15 ;  /* 0x43380000080a742b */ /* 0x004fe4000000080a */
[----:B------:R-:W-:-:S06]  /*1300*/  DADD R14, -RZ, -R8 ;  /* 0x00000000ff0e7229 */ /* 0x000fcc0000000908 */
[----:B------:R-:W-:-:S04]  /*1310*/  DADD R16, R10, -6.75539944105574400000e+15 ;  /* 0xc33800000a107429 */ /* 0x000fc80000000000 */
[----:B------:R-:W-:-:S04]  /*1320*/  MOV R3, R15 ;  /* 0x0000000f00037202 */ /* 0x000fc80000000f00 */
[----:B------:R-:W-:Y:S01]  /*1330*/  DFMA R12, R16, -UR4, -R8 ;  /* 0x80000004100c7c2b */ /* 0x000fe20008000808 */
[----:B------:R-:W-:Y:S01]  /*1340*/  UMOV UR4, 0x3b39803f ;  /* 0x3b39803f00047882 */ /* 0x000fe20000000000 */
[----:B------:R-:W-:Y:S01]  /*1350*/  UMOV UR5, 0x3c7abc9e ;  /* 0x3c7abc9e00057882 */ /* 0x000fe20000000000 */
[----:B------:R-:W-:-:S05]  /*1360*/  FSETP.GEU.AND P0, PT, |R3|, 4.1917929649353027344, PT ;  /* 0x4086232b0300780b */ /* 0x000fca0003f0e200 */
        /* <DEDUP_REMOVED lines=32> */
[----:B------:R-:W-:Y:S01]  /*1570*/  IMAD R15, R10, 0x100000, R13 ;  /* 0x001000000a0f7824 */ /* 0x000fe200078e020d */
[----:B------:R-:W-:Y:S01]  /*1580*/  MOV R14, R12 ;  /* 0x0000000c000e7202 */ /* 0x000fe20000000f00 */
        /* <DEDUP_REMOVED lines=8> */
[----:B------:R-:W-:Y:S01]  /*1610*/  @!P1 IADD3 R8, PT, PT, R10, -R3, RZ ;  /* 0x800000030a089210 */ /* 0x000fe20007ffe0ff */
[----:B------:R-:W-:-:S03]  /*1620*/  @!P1 IMAD R13, R3, 0x100000, R13 ;  /* 0x00100000030d9824 */ /* 0x000fc600078e020d */
[----:B------:R-:W-:Y:S02]  /*1630*/  @!P1 LEA R9, R8, 0x3ff00000, 0x14 ;  /* 0x3ff0000008099811 */ /* 0x000fe400078ea0ff */
[----:B------:R-:W-:-:S06]  /*1640*/  @!P1 MOV R8, RZ ;  /* 0x000000ff00089202 */ /* 0x000fcc0000000f00 */
[----:B------:R-:W-:-:S11]  /*1650*/  @!P1 DMUL R14, R12, R8 ;  /* 0x000000080c0e9228 */ /* 0x000fd60000000000 */
.L_x_115:
[----:B------:R-:W-:Y:S05]  /*1660*/  BSYNC.RECONVERGENT B0 ;  /* 0x0000000000007941 */ /* 0x000fea0003800200 */
.L_x_114:
        /* <DEDUP_REMOVED lines=11> */
[----:B------:R-:W-:Y:S02]  /*1720*/  LOP3.LUT R3, R15, 0x7fffffff, RZ, 0xc0, !PT ;  /* 0x7fffffff0f037812 */ /* 0x000fe400078ec0ff */
[----:B------:R-:W-:-:S03]  /*1730*/  MOV R16, 0x1760 ;  /* 0x0000176000107802 */ /* 0x000fc60000000f00 */
[----:B------:R-:W-:-:S07]  /*1740*/  VIADD R3, R3, 0xfff00000 ;  /* 0xfff0000003037836 */ /* 0x000fce0000000000 */
[----:B------:R-:W-:Y:S05]  /*1750*/  CALL.REL.NOINC `($__internal_4_$__cuda_sm20_dblrcp_rn_slowpath_v3) ;  /* 0x00000018007c7944 */ /* 0x000fea0003c00000 */
.L_x_117:
[----:B------:R-:W-:Y:S05]  /*1760*/  BSYNC.RECONVERGENT B0 ;  /* 0x0000000000007941 */ /* 0x000fea0003800200 */
.L_x_116:
[----:B------:R-:W0:Y:S01]  /*1770*/  LDC.64 R8, c[0x0][0x398] ;  /* 0x0000e600ff087b82 */ /* 0x000e220000000a00 */
[----:B------:R1:W-:Y:S01]  /*1780*/  ST.E.64 desc[UR36][R6.64], R12 ;  /* 0x0000000c06007985 */ /* 0x0003e2000c101b24 */
[----:B------:R-:W-:-:S06]  /*1790*/  ISETP.NE.AND P0, PT, R26, RZ, PT ;  /* 0x000000ff1a00720c */ /* 0x000fcc0003f05270 */
[----:B------:R-:W2:Y:S01]  /*17a0*/  LDC.64 R10, c[0x0][0x3c0] ;  /* 0x0000f000ff0a7b82 */ /* 0x000ea20000000a00 */
[----:B0-----:R-:W-:-:S04]  /*17b0*/  IMAD.WIDE R8, R0, 0x8, R8 ;  /* 0x0000000800087825 */ /* 0x001fc800078e0208 */
[----:B--2---:R-:W-:Y:S02]  /*17c0*/  IMAD.WIDE R10, R0, 0x4, R10 ;  /* 0x00000004000a7825 */ /* 0x004fe400078e020a */
[----:B-1----:R-:W-:Y:S05]  /*17d0*/  @P0 BRA `(.L_x_118) ;  /* 0x0000000000180947 */ /* 0x002fea0003800000 */
[----:B------:R-:W-:Y:S01]  /*17e0*/  HFMA2 R7, -RZ, RZ, 0, 5.9604644775390625e-08 ;  /* 0x00000001ff077431 */ /* 0x000fe200000001ff */
[----:B------:R-:W-:-:S07]  /*17f0*/  MOV R6, 0x1 ;  /* 0x0000000100067802 */ /* 0x000fce0000000f00 */
.L_x_119:
[----:B------:R-:W-:Y:S05]  /*1800*/  YIELD ;  /* 0x0000000000007946 */ /* 0x000fea0003800000 */
[----:B------:R-:W2:Y:S02]  /*1810*/  ATOMG.E.CAS.STRONG.GPU PT, R0, [R10], R6, R7 ;  /* 0x000000060a0073a9 */ /* 0x000ea400001ee107 */
[----:B--2---:R-:W-:-:S13]  /*1820*/  ISETP.NE.AND P0, PT, R0, 0x1, PT ;  /* 0x000000010000780c */ /* 0x004fda0003f05270 */
[----:B------:R-:W-:Y:S05]  /*1830*/  @!P0 BRA `(.L_x_119) ;  /* 0xfffffffc00f08947 */ /* 0x000fea000383ffff */
.L_x_118:
[----:B------:R-:W-:Y:S05]  /*1840*/  WARPSYNC.ALL ;  /* 0x0000000000007948 */ /* 0x000fea0003800000 */
[----:B------:R-:W-:Y:S01]  /*1850*/  BAR.SYNC.DEFER_BLOCKING 0x0 ;  /* 0x0000000000007b1d */ /* 0x000fe20000010000 */
[----:B------:R-:W-:-:S13]  /*1860*/  ISETP.NE.AND P0, PT, R26, RZ, PT ;  /* 0x000000ff1a00720c */ /* 0x000fda0003f05270 */
[----:B------:R-:W2:Y:S01]  /*1870*/  @!P0 LDG.E.64 R6, desc[UR36][R8.64] ;  /* 0x0000002408068981 */ /* 0x000ea2000c1e1b00 */
[----:B------:R-:W-:Y:S01]  /*1880*/  @!P0 IMAD.MOV.U32 R16, RZ, RZ, 0x0 ;  /* 0x00000000ff108424 */ /* 0x000fe200078e00ff */
        /* <DEDUP_REMOVED lines=13> */
[----:B------:R2:W-:Y:S01]  /*1960*/  STL [R1+0x8], R22 ;  /* 0x0000081601007387 */ /* 0x0005e20000100800 */
[----:B------:R-:W3:Y:S01]  /*1970*/  LDCU.64 UR4, c[0x4][0x18] ;  /* 0x01000300ff0477ac */ /* 0x000ee20008000a00 */
[----:B0-----:R-:W-:Y:S01]  /*1980*/  MOV R6, R24 ;  /* 0x0000001800067202 */ /* 0x001fe20000000f00 */
[----:B------:R-:W-:Y:S01]  /*1990*/  IMAD.MOV.U32 R7, RZ, RZ, R23 ;  /* 0x000000ffff077224 */ /* 0x000fe200078e0017 */
[----:B------:R2:W-:Y:S01]  /*19a0*/  STG.E desc[UR36][R10.64], R3 ;  /* 0x000000030a007986 */ /* 0x0005e2000c101924 */
[----:B------:R-:W0:Y:S01]  /*19b0*/  LDC.64 R8, c[0x4][R8] ;  /* 0x0100000008087b82 */ /* 0x000e220000000a00 */
[----:B---3--:R-:W-:Y:S01]  /*19c0*/  IMAD.U32 R4, RZ, RZ, UR4 ;  /* 0x00000004ff047e24 */ /* 0x008fe2000f8e00ff */
[----:B------:R-:W-:Y:S01]  /*19d0*/  MOV R5, UR5 ;  /* 0x0000000500057c02 */ /* 0x000fe20008000f00 */
[----:B-1----:R2:W-:Y:S06]  /*19e0*/  STL.64 [R1], R18 ;  /* 0x0000001201007387 */ /* 0x0025ec0000100a00 */
[----:B------:R-:W-:-:S07]  /*19f0*/  LEPC R20, `(.L_x_120) ;  /* 0x000000001014794e */ /* 0x000fce0000000000 */
[----:B0-2---:R-:W-:Y:S05]  /*1a00*/  CALL.ABS.NOINC R8 ;  /* 0x0000000008007343 */ /* 0x005fea0003c00000 */
.L_x_120:
[----:B------:R-:W0:Y:S01]  /*1a10*/  LDCU UR4, c[0x0][0x3f4] ;  /* 0x00007e80ff0477ac */ /* 0x000e220008000800 */
[----:B------:R-:W-:-:S04]  /*1a20*/  IADD3 R22, PT, PT, R22, 0x1, RZ ;  /* 0x0000000116167810 */ /* 0x000fc80007ffe0ff */
[----:B0-----:R-:W-:-:S04]  /*1a30*/  ISETP.NE.AND P0, PT, R22, UR4, PT ;  /* 0x0000000416007c0c */ /* 0x001fc8000bf05270 */
[----:B------:R-:W-:-:S09]  /*1a40*/  SEL R22, R22, RZ, P0 ;  /* 0x000000ff16167207 */ /* 0x000fd20000000000 */
.L_x_108:
[----:B------:R-:W-:Y:S05]  /*1a50*/  WARPSYNC.ALL ;  /* 0x0000000000007948 */ /* 0x000fea0003800000 */
[----:B------:R-:W-:Y:S01]  /*1a60*/  BAR.SYNC.DEFER_BLOCKING 0x0 ;  /* 0x0000000000007b1d */ /* 0x000fe20000010000 */
[----:B------:R-:W-:-:S13]  /*1a70*/  ISETP.GE.AND P0, PT, R26, UR39, PT ;  /* 0x000000271a007c0c */ /* 0x000fda000bf06270 */
[----:B------:R-:W-:Y:S05]  /*1a80*/  @P0 BRA.U `(.L_x_121) ;  /* 0x0000001500a00947 */ /* 0x000fea0003800000 */
[----:B0-----:R-:W0:Y:S01]  /*1a90*/  LDC R6, c[0x0][0x3e0] ;  /* 0x0000f800ff067b82 */ /* 0x001e220000000800 */
[----:B------:R-:W-:Y:S01]  /*1aa0*/  IABS R18, R2 ;  /* 0x0000000200127213 */ /* 0x000fe20000000000 */
[----:B------:R-:W-:Y:S01]  /*1ab0*/  BSSY.RECONVERGENT B6, `(.L_x_121) ;  /* 0x0000165000067945 */ /* 0x000fe20003800200 */
[----:B------:R-:W-:Y:S02]  /*1ac0*/  ISETP.GE.AND P2, PT, R2, RZ, PT ;  /* 0x000000ff0200720c */ /* 0x000fe40003f46270 */
[----:B0-----:R-:W-:Y:S02]  /*1ad0*/  IABS R7, R6 ;  /* 0x0000000600077213 */ /* 0x001fe40000000000 */
[----:B------:R-:W-:Y:S02]  /*1ae0*/  ISETP.NE.AND P3, PT, R6, RZ, PT ;  /* 0x000000ff0600720c */ /* 0x000fe40003f65270 */
[----:B------:R-:W0:Y:S08]  /*1af0*/  I2F.RP R3, R7 ;  /* 0x0000000700037306 */ /* 0x000e300000209400 */
[----:B0-----:R-:W0:Y:S02]  /*1b00*/  MUFU.RCP R3, R3 ;  /* 0x0000000300037308 */ /* 0x001e240000001000 */
[----:B0-----:R-:W-:-:S06]  /*1b10*/  IADD3 R4, PT, PT, R3, 0xffffffe, RZ ;  /* 0x0ffffffe03047810 */ /* 0x001fcc0007ffe0ff */
[----:B------:R0:W1:Y:S02]  /*1b20*/  F2I.FTZ.U32.TRUNC.NTZ R5, R4 ;  /* 0x0000000400057305 */ /* 0x000064000021f000 */
[----:B0-----:R-:W-:Y:S02]  /*1b30*/  HFMA2 R4, -RZ, RZ, 0, 0 ;  /* 0x00000000ff047431 */ /* 0x001fe400000001ff */
[----:B-1----:R-:W-:-:S04]  /*1b40*/  IMAD.MOV R0, RZ, RZ, -R5 ;  /* 0x000000ffff007224 */ /* 0x002fc800078e0a05 */
[----:B------:R-:W-:-:S04]  /*1b50*/  IMAD R9, R0, R7, RZ ;  /* 0x0000000700097224 */ /* 0x000fc800078e02ff */
[----:B------:R-:W-:-:S06]  /*1b60*/  IMAD.HI.U32 R9, R5, R9, R4 ;  /* 0x0000000905097227 */ /* 0x000fcc00078e0004 */
[----:B------:R-:W-:-:S05]  /*1b70*/  IMAD.HI.U32 R0, R9, R18, RZ ;  /* 0x0000001209007227 */ /* 0x000fca00078e00ff */
[----:B------:R-:W-:-:S05]  /*1b80*/  IADD3 R3, PT, PT, -R0, RZ, RZ ;  /* 0x000000ff00037210 */ /* 0x000fca0007ffe1ff */
[----:B------:R-:W-:-:S05]  /*1b90*/  IMAD R18, R7, R3, R18 ;  /* 0x0000000307127224 */ /* 0x000fca00078e0212 */
[----:B------:R-:W-:-:S13]  /*1ba0*/  ISETP.GT.U32.AND P1, PT, R7, R18, PT ;  /* 0x000000120700720c */ /* 0x000fda0003f24070 */
[----:B------:R-:W-:-:S05]  /*1bb0*/  @!P1 IMAD.IADD R18, R18, 0x1, -R7 ;  /* 0x0000000112129824 */ /* 0x000fca00078e0a07 */
[----:B------:R-:W-:-:S13]  /*1bc0*/  ISETP.GT.U32.AND P1, PT, R7, R18, PT ;  /* 0x000000120700720c */ /* 0x000fda0003f24070 */
[----:B------:R-:W-:-:S04]  /*1bd0*/  @!P1 IADD3 R18, PT, PT, R18, -R7, RZ ;  /* 0x8000000712129210 */ /* 0x000fc80007ffe0ff */
[----:B------:R-:W-:Y:S02]  /*1be0*/  @!P2 IADD3 R18, PT, PT, -R18, RZ, RZ ;  /* 0x000000ff1212a210 */ /* 0x000fe40007ffe1ff */
[----:B------:R-:W-:Y:S01]  /*1bf0*/  @!P3 LOP3.LUT R18, RZ, R6, RZ, 0x33, !PT ;  /* 0x00000006ff12b212 */ /* 0x000fe200078e33ff */
[----:B------:R-:W-:Y:S06]  /*1c00*/  @P0 BRA `(.L_x_122) ;  /* 0x00000014003c0947 */ /* 0x000fec0003800000 */
[----:B------:R-:W0:Y:S01]  /*1c10*/  LDC.64 R16, c[0x0][0x3d0] ;  /* 0x0000f400ff107b82 */ /* 0x000e220000000a00 */
[----:B------:R-:W-:-:S07]  /*1c20*/  ISETP.NE.AND P4, PT, R26, RZ, PT ;  /* 0x000000ff1a00720c */ /* 0x000fce0003f85270 */
[----:B------:R-:W1:Y:S01]  /*1c30*/  LDC R3, c[0x0][0x3d8] ;  /* 0x0000f600ff037b82 */ /* 0x000e620000000800 */
[----:B0-----:R-:W-:-:S05]  /*1c40*/  IMAD.WIDE R16, R18, 0x4, R16 ;  /* 0x0000000412107825 */ /* 0x001fca00078e0210 */
[----:B------:R-:W-:Y:S05]  /*1c50*/  @P4 BRA `(.L_x_123) ;  /* 0x0000000000184947 */ /* 0x000fea0003800000 */
[----:B------:R-:W-:Y:S01]  /*1c60*/  IMAD.MOV.U32 R4, RZ, RZ, 0x1 ;  /* 0x00000001ff047424 */ /* 0x000fe200078e00ff */
[----:B------:R-:W-:-:S07]  /*1c70*/  MOV R5, 0x1 ;  /* 0x0000000100057802 */ /* 0x000fce0000000f00 */
.L_x_124:
[----:B------:R-:W-:Y:S05]  /*1c80*/  YIELD ;  /* 0x0000000000007946 */ /* 0x000fea0003800000 */
[----:B------:R-:W2:Y:S02]  /*1c90*/  ATOMG.E.CAS.STRONG.GPU PT, R0, [R16], R4, R5 ;  /* 0x00000004100073a9 */ /* 0x000ea400001ee105 */
[----:B--2---:R-:W-:-:S13]  /*1ca0*/  ISETP.NE.AND P0, PT, R0, 0x1, PT ;  /* 0x000000010000780c */ /* 0x004fda0003f05270 */
[----:B------:R-:W-:Y:S05]  /*1cb0*/  @P0 BRA `(.L_x_124) ;  /* 0xfffffffc00f00947 */ /* 0x000fea000383ffff */
.L_x_123:
[----:B-1----:R-:W-:Y:S01]  /*1cc0*/  ISETP.GE.AND P1, PT, R26, R3, PT ;  /* 0x000000031a00720c */ /* 0x002fe20003f26270 */
[----:B------:R-:W-:Y:S05]  /*1cd0*/  WARPSYNC.ALL ;  /* 0x0000000000007948 */ /* 0x000fea0003800000 */
[----:B------:R-:W-:Y:S06]  /*1ce0*/  BAR.SYNC.DEFER_BLOCKING 0x0 ;  /* 0x0000000000007b1d */ /* 0x000fec0000010000 */
[----:B------:R-:W-:Y:S04]  /*1cf0*/  BSSY.RECONVERGENT B0, `(.L_x_125) ;  /* 0x00000d9000007945 */ /* 0x000fe80003800200 */
        /* <DEDUP_REMOVED lines=9> */
[----:B------:R-:W1:Y:S01]  /*1d90*/  LDC.64 R8, c[0x0][0x3a8] ;  /* 0x0000ea00ff087b82 */ /* 0x000e620000000a00 */
[----:B------:R-:W-:Y:S01]  /*1da0*/  UISETP.GE.U32.AND UP0, UPT, UR43, 0x7, UPT ;  /* 0x000000072b00788c */ /* 0x000fe2000bf06070 */
[----:B------:R-:W-:-:S06]  /*1db0*/  HFMA2 R0, -RZ, RZ, 0, 5.9604644775390625e-08 ;  /* 0x00000001ff007431 */ /* 0x000fcc00000001ff */
[----:B0-----:R-:W0:Y:S01]  /*1dc0*/  LDC.64 R6, c[0x0][0x390] ;  /* 0x0000e400ff067b82 */ /* 0x001e220000000a00 */
[----:B-1----:R-:W-:-:S04]  /*1dd0*/  IMAD.WIDE R8, R18, 0x8, R8 ;  /* 0x0000000812087825 */ /* 0x002fc800078e0208 */
[----:B0-----:R-:W-:Y:S01]  /*1de0*/  IMAD.WIDE R6, R18, 0x8, R6 ;  /* 0x0000000812067825 */ /* 0x001fe200078e0206 */
[----:B------:R-:W-:Y:S06]  /*1df0*/  BRA.U !UP0, `(.L_x_127) ;  /* 0x0000000508947547 */ /* 0x000fec000b800000 */
[----:B------:R-:W-:-:S07]  /*1e00*/  IMAD.MOV.U32 R0, RZ, RZ, 0x1 ;  /* 0x00000001ff007424 */ /* 0x000fce00078e00ff */
.L_x_128:
[----:B------:R-:W2:Y:S04]  /*1e10*/  LDG.E.64 R28, desc[UR36][R8.64] ;  /* 0x00000024081c7981 */ /* 0x000ea8000c1e1b00 */
[----:B0-----:R-:W3:Y:S04]  /*1e20*/  LDG.E.64 R14, desc[UR36][R6.64] ;  /* 0x00000024060e7981 */ /* 0x001ee8000c1e1b00 */
[----:B------:R-:W4:Y:S01]  /*1e30*/  LDG.E.64 R12, desc[UR36][R4.64] ;  /* 0x00000024040c7981 */ /* 0x000f22000c1e1b00 */
[C---:B------:R-:W-:Y:S02]  /*1e40*/  IMAD R20, R0.reuse, R3, R26 ;  /* 0x0000000300147224 */ /* 0x040fe400078e021a */
        /* <DEDUP_REMOVED lines=10> */
[----:B0-----:R-:W4:Y:S01]  /*1ef0*/  LDG.E.64 R14, desc[UR36][R4.64] ;  /* 0x00000024040e7981 */ /* 0x001f22000c1e1b00 */
[----:B------:R-:W-:-:S05]  /*1f00*/  IADD3 R27, PT, PT, R20, R3, RZ ;  /* 0x00000003141b7210 */ /* 0x000fca0007ffe0ff */
[----:B--2---:R-:W-:-:S04]  /*1f10*/  IMAD.WIDE R10, R27, 0x8, R10 ;  /* 0x000000081b0a7825 */ /* 0x004fc800078e020a */
[----:B---3--:R-:W-:Y:S01]  /*1f20*/  IMAD.WIDE.U32 R28, R0, 0x8, R28 ;  /* 0x00000008001c7825 */ /* 0x008fe200078e001c */
[----:B------:R-:W2:Y:S04]  /*1f30*/  LD.E.64 R12, desc[UR36][R10.64] ;  /* 0x000000240a0c7980 */ /* 0x000ea8000c101b00 */
[----:B------:R-:W2:Y:S01]  /*1f40*/  LD.E.64 R20, desc[UR36][R28.64+0x8] ;  /* 0x000008241c147980 */ /* 0x000ea2000c101b00 */
[----:B----4-:R-:W-:-:S05]  /*1f50*/  IMAD.WIDE R14, R26, 0x8, R14 ;  /* 0x000000081a0e7825 */ /* 0x010fca00078e020e */
[----:B------:R-:W2:Y:S02]  /*1f60*/  LD.E.64 R10, desc[UR36][R14.64] ;  /* 0x000000240e0a7980 */ /* 0x000ea4000c101b00 */
[----:B--2---:R-:W-:-:S07]  /*1f70*/  DFMA R10, R20, R12, R10 ;  /* 0x0000000c140a722b */ /* 0x004fce000000000a */
[----:B------:R0:W-:Y:S04]  /*1f80*/  ST.E.64 desc[UR36][R14.64], R10 ;  /* 0x0000000a0e007985 */ /* 0x0001e8000c101b24 */
[----:B------:R-:W2:Y:S04]  /*1f90*/  LDG.E.64 R20, desc[UR36][R8.64] ;  /* 0x0000002408147981 */ /* 0x000ea8000c1e1b00 */
[----:B------:R-:W3:Y:S04]  /*1fa0*/  LDG.E.64 R12, desc[UR36][R6.64] ;  /* 0x00000024060c7981 */ /* 0x000ee8000c1e1b00 */
[----:B------:R-:W4:Y:S01]  /*1fb0*/  LDG.E.64 R28, desc[UR36][R4.64] ;  /* 0x00000024041c7981 */ /* 0x000f22000c1e1b00 */
[----:B0-----:R-:W-:Y:S01]  /*1fc0*/  IADD3 R14, PT, PT, R27, R3, RZ ;  /* 0x000000031b0e7210 */ /* 0x001fe20007ffe0ff */
        /* <DEDUP_REMOVED lines=11> */
[----:B------:R-:W-:-:S02]  /*2080*/  IMAD.IADD R27, R14, 0x1, R3 ;  /* 0x000000010e1b7824 */ /* 0x000fc400078e0203 */
        /* <DEDUP_REMOVED lines=35> */
[----:B0-----:R-:W-:-:S02]  /*22c0*/  IMAD.IADD R28, R27, 0x1, R3 ;  /* 0x000000011b1c7824 */ /* 0x001fc400078e0203 */
        /* <DEDUP_REMOVED lines=13> */
[----:B---3--:R-:W-:Y:S02]  /*23a0*/  IMAD.WIDE.U32 R20, R0, 0x8, R20 ;  /* 0x0000000800147825 */ /* 0x008fe400078e0014 */
[----:B------:R-:W2:Y:S02]  /*23b0*/  LD.E.64 R28, desc[UR36][R28.64] ;  /* 0x000000241c1c7980 */ /* 0x000ea4000c101b00 */
[----:B----4-:R-:W-:Y:S02]  /*23c0*/  IMAD.WIDE R10, R26, 0x8, R10 ;  /* 0x000000081a0a7825 */ /* 0x010fe400078e020a */
[----:B------:R-:W2:Y:S04]  /*23d0*/  LD.E.64 R20, desc[UR36][R20.64+0x38] ;  /* 0x0000382414147980 */ /* 0x000ea8000c101b00 */
[----:B------:R-:W2:Y:S01]  /*23e0*/  LD.E.64 R14, desc[UR36][R10.64] ;  /* 0x000000240a0e7980 */ /* 0x000ea2000c101b00 */
[----:B------:R-:W-:-:S04]  /*23f0*/  IADD3 R12, PT, PT, R0, 0x7, RZ ;  /* 0x00000007000c7810 */ /* 0x000fc80007ffe0ff */
[----:B------:R-:W-:Y:S01]  /*2400*/  ISETP.NE.AND P0, PT, R12, UR46, PT ;  /* 0x0000002e0c007c0c */ /* 0x000fe2000bf05270 */
[----:B------:R-:W-:Y:S01]  /*2410*/  VIADD R0, R0, 0x8 ;  /* 0x0000000800007836 */ /* 0x000fe20000000000 */
[----:B--2---:R-:W-:-:S07]  /*2420*/  DFMA R14, R20, R28, R14 ;  /* 0x0000001c140e722b */ /* 0x004fce000000000e */
[----:B------:R0:W-:Y:S04]  /*2430*/  ST.E.64 desc[UR36][R10.64], R14 ;  /* 0x0000000e0a007985 */ /* 0x0001e8000c101b24 */
[----:B------:R-:W-:Y:S05]  /*2440*/  @P0 BRA `(.L_x_128) ;  /* 0xfffffff800700947 */ /* 0x000fea000383ffff */
.L_x_127:
[----:B------:R-:W-:-:S09]  /*2450*/  ULOP3.LUT UP0, URZ, UR42, 0x7, URZ, 0xc0, !UPT ;  /* 0x000000072aff7892 */ /* 0x000fd2000f80c0ff */
[----:B------:R-:W-:Y:S05]  /*2460*/  BRA.U !UP0, `(.L_x_126) ;  /* 0x0000000508847547 */ /* 0x000fea000b800000 */
[----:B------:R-:W-:Y:S02]  /*2470*/  ULOP3.LUT UR4, UR44, 0x7, URZ, 0xc0, !UPT ;  /* 0x000000072c047892 */ /* 0x000fe4000f8ec0ff */
[----:B------:R-:W-:Y:S02]  /*2480*/  ULOP3.LUT UP1, URZ, UR44, 0x3, URZ, 0xc0, !UPT ;  /* 0x000000032cff7892 */ /* 0x000fe4000f82c0ff */
[----:B------:R-:W-:-:S04]  /*2490*/  UIADD3 UR4, UPT, UPT, UR4, -0x1, URZ ;  /* 0xffffffff04047890 */ /* 0x000fc8000fffe0ff */
[----:B------:R-:W-:-:S09]  /*24a0*/  UISETP.GE.U32.AND UP0, UPT, UR4, 0x3, UPT ;  /* 0x000000030400788c */ /* 0x000fd2000bf06070 */
[----:B------:R-:W-:Y:S05]  /*24b0*/  BRA.U !UP0, `(.L_x_129) ;  /* 0x0000000108c47547 */ /* 0x000fea000b800000 */
[----:B0-----:R-:W2:Y:S04]  /*24c0*/  LDG.E.64 R14, desc[UR36][R8.64] ;  /* 0x00000024080e7981 */ /* 0x001ea8000c1e1b00 */
[----:B------:R-:W3:Y:S04]  /*24d0*/  LDG.E.64 R10, desc[UR36][R6.64] ;  /* 0x00000024060a7981 */ /* 0x000ee8000c1e1b00 */
        /* <DEDUP_REMOVED lines=37> */
[----:B------:R-:W-:-:S04]  /*2730*/  IMAD.IADD R29, R28, 0x1, R3 ;  /* 0x000000011c1d7824 */ /* 0x000fc800078e0203 */
[----:B--2---:R-:W-:-:S04]  /*2740*/  IMAD.WIDE R28, R29, 0x8, R14 ;  /* 0x000000081d1c7825 */ /* 0x004fc800078e020e */
[----:B---3--:R-:W-:Y:S02]  /*2750*/  IMAD.WIDE.U32 R20, R0, 0x8, R20 ;  /* 0x0000000800147825 */ /* 0x008fe400078e0014 */
[----:B------:R-:W2:Y:S02]  /*2760*/  LD.E.64 R28, desc[UR36][R28.64] ;  /* 0x000000241c1c7980 */ /* 0x000ea4000c101b00 */
[----:B----4-:R-:W-:Y:S02]  /*2770*/  IMAD.WIDE R12, R26, 0x8, R12 ;  /* 0x000000081a0c7825 */ /* 0x010fe400078e020c */
[----:B------:R-:W2:Y:S04]  /*2780*/  LD.E.64 R20, desc[UR36][R20.64+0x18] ;  /* 0x0000182414147980 */ /* 0x000ea8000c101b00 */
[----:B------:R-:W2:Y:S01]  /*2790*/  LD.E.64 R14, desc[UR36][R12.64] ;  /* 0x000000240c0e7980 */ /* 0x000ea2000c101b00 */
[----:B------:R-:W-:Y:S01]  /*27a0*/  IADD3 R0, PT, PT, R0, 0x4, RZ ;  /* 0x0000000400007810 */ /* 0x000fe20007ffe0ff */
[----:B--2---:R-:W-:-:S07]  /*27b0*/  DFMA R14, R20, R28, R14 ;  /* 0x0000001c140e722b */ /* 0x004fce000000000e */
[----:B------:R1:W-:Y:S04]  /*27c0*/  ST.E.64 desc[UR36][R12.64], R14 ;  /* 0x0000000e0c007985 */ /* 0x0003e8000c101b24 */
.L_x_129:
[----:B------:R-:W-:Y:S05]  /*27d0*/  BRA.U !UP1, `(.L_x_126) ;  /* 0x0000000109a87547 */ /* 0x000fea000b800000 */
[----:B------:R-:W-:Y:S02]  /*27e0*/  ULOP3.LUT UR4, UR38, 0x3, URZ, 0xc0, !UPT ;  /* 0x0000000326047892 */ /* 0x000fe4000f8ec0ff */
[----:B------:R-:W-:Y:S02]  /*27f0*/  ULOP3.LUT UP1, URZ, UR38, 0x1, URZ, 0xc0, !UPT ;  /* 0x0000000126ff7892 */ /* 0x000fe4000f82c0ff */
[----:B------:R-:W-:-:S09]  /*2800*/  UISETP.NE.AND UP0, UPT, UR4, 0x1, UPT ;  /* 0x000000010400788c */ /* 0x000fd2000bf05270 */
[----:B------:R-:W-:Y:S05]  /*2810*/  BRA.U !UP0, `(.L_x_130) ;  /* 0x0000000108647547 */ /* 0x000fea000b800000 */
[----:B------:R-:W2:Y:S04]  /*2820*/  LDG.E.64 R20, desc[UR36][R8.64] ;  /* 0x0000002408147981 */ /* 0x000ea8000c1e1b00 */
[----:B01----:R-:W3:Y:S04]  /*2830*/  LDG.E.64 R14, desc[UR36][R6.64] ;  /* 0x00000024060e7981 */ /* 0x003ee8000c1e1b00 */
        /* <DEDUP_REMOVED lines=23> */
.L_x_130:
[----:B------:R-:W-:Y:S05]  /*29b0*/  BRA.U !UP1, `(.L_x_126) ;  /* 0x0000000109307547 */ /* 0x000fea000b800000 */
[----:B------:R-:W3:Y:S04]  /*29c0*/  LDG.E.64 R8, desc[UR36][R8.64] ;  /* 0x0000002408087981 */ /* 0x000ee8000c1e1b00 */
[----:B------:R-:W4:Y:S04]  /*29d0*/  LDG.E.64 R6, desc[UR36][R6.64] ;  /* 0x0000002406067981 */ /* 0x000f28000c1e1b00 */
[----:B------:R-:W2:Y:S01]  /*29e0*/  LDG.E.64 R4, desc[UR36][R4.64] ;  /* 0x0000002404047981 */ /* 0x000ea2000c1e1b00 */
[C---:B01----:R-:W-:Y:S02]  /*29f0*/  IMAD R15, R0.reuse, R3, R26 ;  /* 0x00000003000f7224 */ /* 0x043fe400078e021a */
        /* <DEDUP_REMOVED lines=8> */
.L_x_126:
[----:B------:R-:W-:Y:S05]  /*2a80*/  BSYNC.RECONVERGENT B0 ;  /* 0x0000000000007941 */ /* 0x000fea0003800200 */
.L_x_125:
[----:B0-23--:R-:W0:Y:S08]  /*2a90*/  LDC.64 R10, c[0x0][0x3c8] ;  /* 0x0000f200ff0a7b82 */ /* 0x00de300000000a00 */
[----:B------:R-:W-:Y:S01]  /*2aa0*/  BAR.SYNC.DEFER_BLOCKING 0x0 ;  /* 0x0000000000007b1d */ /* 0x000fe20000010000 */
[----:B------:R-:W-:Y:S01]  /*2ab0*/  ISETP.NE.AND P0, PT, R26, RZ, PT ;  /* 0x000000ff1a00720c */ /* 0x000fe20003f05270 */
[----:B0-----:R-:W-:-:S12]  /*2ac0*/  IMAD.WIDE R10, R18, 0x4, R10 ;  /* 0x00000004120a7825 */ /* 0x001fd800078e020a */
[----:B------:R-:W-:Y:S05]  /*2ad0*/  @P0 BRA `(.L_x_131) ;  /* 0x0000000000180947 */ /* 0x000fea0003800000 */
[----:B------:R-:W-:Y:S01]  /*2ae0*/  HFMA2 R5, -RZ, RZ, 0, 5.9604644775390625e-08 ;  /* 0x00000001ff057431 */ /* 0x000fe200000001ff */
[----:B------:R-:W-:-:S07]  /*2af0*/  MOV R4, 0x1 ;  /* 0x0000000100047802 */ /* 0x000fce0000000f00 */
.L_x_132:
[----:B------:R-:W-:Y:S05]  /*2b00*/  YIELD ;  /* 0x0000000000007946 */ /* 0x000fea0003800000 */
[----:B------:R-:W2:Y:S02]  /*2b10*/  ATOMG.E.CAS.STRONG.GPU PT, R0, [R10], R4, R5 ;  /* 0x000000040a0073a9 */ /* 0x000ea400001ee105 */
[----:B--2---:R-:W-:-:S13]  /*2b20*/  ISETP.NE.AND P0, PT, R0, 0x1, PT ;  /* 0x000000010000780c */ /* 0x004fda0003f05270 */
[----:B------:R-:W-:Y:S05]  /*2b30*/  @!P0 BRA `(.L_x_132) ;  /* 0xfffffffc00f08947 */ /* 0x000fea000383ffff */
.L_x_131:
[----:B------:R-:W-:Y:S05]  /*2b40*/  WARPSYNC.ALL ;  /* 0x0000000000007948 */ /* 0x000fea0003800000 */
[----:B------:R-:W-:Y:S06]  /*2b50*/  BAR.SYNC.DEFER_BLOCKING 0x0 ;  /* 0x0000000000007b1d */ /* 0x000fec0000010000 */
[----:B------:R-:W-:Y:S05]  /*2b60*/  @P1 BRA `(.L_x_133) ;  /* 0x00000000006c1947 */ /* 0x000fea0003800000 */
[----:B------:R-:W1:Y:S08]  /*2b70*/  LDC.64 R4, c[0x0][0x3a0] ;  /* 0x0000e800ff047b82 */ /* 0x000e700000000a00 */
[----:B------:R-:W0:Y:S01]  /*2b80*/  LDC.64 R6, c[0x0][0x3b0] ;  /* 0x0000ec00ff067b82 */ /* 0x000e220000000a00 */
[----:B-1----:R-:W-:-:S05]  /*2b90*/  IMAD.WIDE R12, R18, 0x8, R4 ;  /* 0x00000008120c7825 */ /* 0x002fca00078e0204 */
[----:B------:R-:W2:Y:S01]  /*2ba0*/  LDG.E.64 R4, desc[UR36][R12.64] ;  /* 0x000000240c047981 */ /* 0x000ea2000c1e1b00 */
[----:B0-----:R-:W-:-:S06]  /*2bb0*/  IMAD.WIDE R6, R18, 0x8, R6 ;  /* 0x0000000812067825 */ /* 0x001fcc00078e0206 */
[----:B------:R-:W3:Y:S01]  /*2bc0*/  LDG.E.64 R6, desc[UR36][R6.64] ;  /* 0x0000002406067981 */ /* 0x000ee2000c1e1b00 */
[C---:B------:R-:W-:Y:S01]  /*2bd0*/  ISETP.NE.AND P0, PT, R26.reuse, RZ, PT ;  /* 0x000000ff1a00720c */ /* 0x040fe20003f05270 */
[----:B--2---:R-:W-:-:S06]  /*2be0*/  IMAD.WIDE R4, R26, 0x8, R4 ;  /* 0x000000081a047825 */ /* 0x004fcc00078e0204 */
[----:B------:R-:W2:Y:S01]  /*2bf0*/  LD.E.64 R4, desc[UR36][R4.64] ;  /* 0x0000002404047980 */ /* 0x000ea2000c101b00 */
[----:B---3--:R-:W-:-:S05]  /*2c00*/  IMAD.WIDE R8, R26, 0x8, R6 ;  /* 0x000000081a087825 */ /* 0x008fca00078e0206 */
[----:B--2---:R0:W-:Y:S01]  /*2c10*/  ST.E.64 desc[UR36][R8.64], R4 ;  /* 0x0000000408007985 */ /* 0x0041e2000c101b24 */
[----:B------:R-:W-:Y:S05]  /*2c20*/  @P0 BRA `(.L_x_133) ;  /* 0x00000000003c0947 */ /* 0x000fea0003800000 */
[----:B------:R-:W1:Y:S01]  /*2c30*/  LDC R12, c[0x0][0x3e4] ;  /* 0x0000f900ff0c7b82 */ /* 0x000e620000000800 */
[----:B0-----:R-:W-:Y:S01]  /*2c40*/  MOV R8, 0x0 ;  /* 0x0000000000087802 */ /* 0x001fe20000000f00 */
[----:B------:R-:W-:Y:S01]  /*2c50*/  IMAD.MOV.U32 R3, RZ, RZ, 0x1 ;  /* 0x00000001ff037424 */ /* 0x000fe200078e00ff */
[----:B------:R-:W-:Y:S01]  /*2c60*/  MOV R13, R19 ;  /* 0x00000013000d7202 */ /* 0x000fe20000000f00 */
[----:B------:R0:W-:Y:S01]  /*2c70*/  STL [R1+0x8], R2 ;  /* 0x0000080201007387 */ /* 0x0001e20000100800 */
[----:B------:R-:W2:Y:S01]  /*2c80*/  LDCU.64 UR4, c[0x4][0x20] ;  /* 0x01000400ff0477ac */ /* 0x000ea20008000a00 */
[----:B------:R-:W-:Y:S02]  /*2c90*/  MOV R6, R24 ;  /* 0x0000001800067202 */ /* 0x000fe40000000f00 */
[----:B------:R0:W-:Y:S01]  /*2ca0*/  STG.E desc[UR36][R10.64], R3 ;  /* 0x000000030a007986 */ /* 0x0001e2000c101924 */
[----:B------:R-:W3:Y:S01]  /*2cb0*/  LDC.64 R8, c[0x4][R8] ;  /* 0x0100000008087b82 */ /* 0x000ee20000000a00 */
[----:B------:R-:W-:-:S02]  /*2cc0*/  MOV R7, R23 ;  /* 0x0000001700077202 */ /* 0x000fc40000000f00 */
[----:B--2---:R-:W-:Y:S01]  /*2cd0*/  MOV R4, UR4 ;  /* 0x0000000400047c02 */ /* 0x004fe20008000f00 */
[----:B-1----:R0:W-:Y:S01]  /*2ce0*/  STL.64 [R1], R12 ;  /* 0x0000000c01007387 */ /* 0x0021e20000100a00 */
[----:B------:R-:W-:-:S07]  /*2cf0*/  IMAD.U32 R5, RZ, RZ, UR5 ;  /* 0x00000005ff057e24 */ /* 0x000fce000f8e00ff */
[----:B------:R-:W-:-:S07]  /*2d00*/  LEPC R20, `(.L_x_133) ;  /* 0x000000001014794e */ /* 0x000fce0000000000 */
[----:B0--3--:R-:W-:Y:S05]  /*2d10*/  CALL.ABS.NOINC R8 ;  /* 0x0000000008007343 */ /* 0x009fea0003c00000 */
.L_x_133:
[----:B0-----:R-:W0:Y:S01]  /*2d20*/  LDC.64 R8, c[0x0][0x380] ;  /* 0x0000e000ff087b82 */ /* 0x001e220000000a00 */
[----:B------:R-:W-:Y:S07]  /*2d30*/  WARPSYNC.ALL ;  /* 0x0000000000007948 */ /* 0x000fee0003800000 */
[----:B------:R-:W2:Y:S08]  /*2d40*/  LDC.64 R4, c[0x0][0x3a8] ;  /* 0x0000ea00ff047b82 */ /* 0x000eb00000000a00 */
[----:B------:R-:W3:Y:S08]  /*2d50*/  LDC.64 R6, c[0x0][0x390] ;  /* 0x0000e400ff067b82 */ /* 0x000ef00000000a00 */
[----:B------:R-:W4:Y:S01]  /*2d60*/  LDC R3, c[0x0][0x3d8] ;  /* 0x0000f600ff037b82 */ /* 0x000f220000000800 */
[----:B0-----:R-:W-:-:S07]  /*2d70*/  IMAD.WIDE R8, R18, 0x8, R8 ;  /* 0x0000000812087825 */ /* 0x001fce00078e0208 */
[----:B------:R-:W-:Y:S01]  /*2d80*/  BAR.SYNC.DEFER_BLOCKING 0x0 ;  /* 0x0000000000007b1d */ /* 0x000fe20000010000 */
[----:B--2---:R-:W-:Y:S01]  /*2d90*/  IMAD.WIDE R4, R18, 0x8, R4 ;  /* 0x0000000812047825 */ /* 0x004fe200078e0204 */
[----:B-1----:R-:W-:-:S04]  /*2da0*/  IABS R14, R26 ;  /* 0x0000001a000e7213 */ /* 0x002fc80000000000 */
[----:B------:R-:W0:Y:S01]  /*2db0*/  LDCU.64 UR4, c[0x0][0x3e8] ;  /* 0x00007d00ff0477ac */ /* 0x000e220008000a00 */
[----:B---3--:R-:W-:Y:S01]  /*2dc0*/  IMAD.WIDE R6, R18, 0x8, R6 ;  /* 0x0000000812067825 */ /* 0x008fe200078e0206 */
[----:B------:R-:W2:Y:S04]  /*2dd0*/  LDG.E.64 R8, desc[UR36][R8.64] ;  /* 0x0000002408087981 */ /* 0x000ea8000c1e1b00 */
[----:B------:R-:W3:Y:S04]  /*2de0*/  LDG.E.64 R4, desc[UR36][R4.64] ;  /* 0x0000002404047981 */ /* 0x000ee8000c1e1b00 */
[----:B------:R-:W5:Y:S01]  /*2df0*/  LDG.E.64 R6, desc[UR36][R6.64] ;  /* 0x0000002406067981 */ /* 0x000f62000c1e1b00 */
[----:B----4-:R-:W-:-:S04]  /*2e00*/  IABS R0, R3 ;  /* 0x0000000300007213 */ /* 0x010fc80000000000 */
[----:B------:R-:W1:Y:S08]  /*2e10*/  I2F.RP R12, R0 ;  /* 0x00000000000c7306 */ /* 0x000e700000209400 */
[----:B-1----:R-:W1:Y:S02]  /*2e20*/  MUFU.RCP R12, R12 ;  /* 0x0000000c000c7308 */ /* 0x002e640000001000 */
[----:B-1----:R-:W-:-:S06]  /*2e30*/  VIADD R10, R12, 0xffffffe ;  /* 0x0ffffffe0c0a7836 */ /* 0x002fcc0000000000 */
[----:B------:R1:W4:Y:S02]  /*2e40*/  F2I.FTZ.U32.TRUNC.NTZ R11, R10 ;  /* 0x0000000a000b7305 */ /* 0x000324000021f000 */
[----:B-1----:R-:W-:Y:S01]  /*2e50*/  HFMA2 R10, -RZ, RZ, 0, 0 ;  /* 0x00000000ff0a7431 */ /* 0x002fe200000001ff */
[----:B----4-:R-:W-:-:S05]  /*2e60*/  IADD3 R13, PT, PT, RZ, -R11, RZ ;  /* 0x8000000bff0d7210 */ /* 0x010fca0007ffe0ff */
[----:B------:R-:W-:-:S04]  /*2e70*/  IMAD R13, R13, R0, RZ ;  /* 0x000000000d0d7224 */ /* 0x000fc800078e02ff */
[----:B------:R-:W-:-:S04]  /*2e80*/  IMAD.HI.U32 R11, R11, R13, R10 ;  /* 0x0000000d0b0b7227 */ /* 0x000fc800078e000a */
[----:B------:R-:W-:-:S04]  /*2e90*/  IMAD.MOV.U32 R13, RZ, RZ, R14 ;  /* 0x000000ffff0d7224 */ /* 0x000fc800078e000e */
[----:B------:R-:W-:-:S05]  /*2ea0*/  IMAD.HI.U32 R11, R11, R13, RZ ;  /* 0x0000000d0b0b7227 */ /* 0x000fca00078e00ff */
[----:B------:R-:W-:-:S05]  /*2eb0*/  IADD3 R12, PT, PT, -R11, RZ, RZ ;  /* 0x000000ff0b0c7210 */ /* 0x000fca0007ffe1ff */
        /* <DEDUP_REMOVED lines=9> */
[----:B------:R-:W-:Y:S02]  /*2f50*/  @!P2 IADD3 R11, PT, PT, -R11, RZ, RZ ;  /* 0x000000ff0b0ba210 */ /* 0x000fe40007ffe1ff */
[----:B------:R-:W-:-:S05]  /*2f60*/  @!P1 LOP3.LUT R11, RZ, R3, RZ, 0x33, !PT ;  /* 0x00000003ff0b9212 */ /* 0x000fca00078e33ff */
[----:B------:R-:W-:-:S04]  /*2f70*/  IMAD.MOV R0, RZ, RZ, -R11 ;  /* 0x000000ffff007224 */ /* 0x000fc800078e0a0b */
[----:B------:R-:W-:-:S04]  /*2f80*/  IMAD R3, R3, R0, R26 ;  /* 0x0000000003037224 */ /* 0x000fc800078e021a */
[----:B--2---:R-:W-:-:S04]  /*2f90*/  IMAD.WIDE R8, R3, 0x8, R8 ;  /* 0x0000000803087825 */ /* 0x004fc800078e0208 */
[----:B---3--:R-:W-:Y:S02]  /*2fa0*/  IMAD.WIDE R12, R11, 0x8, R4 ;  /* 0x000000080b0c7825 */ /* 0x008fe400078e0204 */
[----:B------:R-:W0:Y:S02]  /*2fb0*/  LD.E.64 R8, desc[UR36][R8.64] ;  /* 0x0000002408087980 */ /* 0x000e24000c101b00 */
[C---:B-----5:R-:W-:Y:S02]  /*2fc0*/  IMAD.WIDE R6, R26.reuse, 0x8, R6 ;  /* 0x000000081a067825 */ /* 0x060fe400078e0206 */
[----:B------:R-:W2:Y:S04]  /*2fd0*/  LD.E.64 R12, desc[UR36][R12.64] ;  /* 0x000000240c0c7980 */ /* 0x000ea8000c101b00 */
[----:B------:R-:W2:Y:S01]  /*2fe0*/  LD.E.64 R4, desc[UR36][R6.64] ;  /* 0x0000002406047980 */ /* 0x000ea2000c101b00 */
[----:B------:R-:W-:Y:S01]  /*2ff0*/  ISETP.NE.AND P6, PT, R26, RZ, PT ;  /* 0x000000ff1a00720c */ /* 0x000fe20003fc5270 */
[----:B0-----:R-:W-:-:S08]  /*3000*/  DMUL R10, R8, UR4 ;  /* 0x00000004080a7c28 */ /* 0x001fd00008000000 */
[----:B--2---:R-:W-:-:S07]  /*3010*/  DFMA R4, R10, R12, R4 ;  /* 0x0000000c0a04722b */ /* 0x004fce0000000004 */
[----:B------:R0:W-:Y:S01]  /*3020*/  ST.E.64 desc[UR36][R6.64], R4 ;  /* 0x0000000406007985 */ /* 0x0001e2000c101b24 */
[----:B------:R-:W-:Y:S06]  /*3030*/  BAR.SYNC.DEFER_BLOCKING 0x0 ;  /* 0x0000000000007b1d */ /* 0x000fec0000010000 */
[----:B------:R-:W-:Y:S05]  /*3040*/  @P6 BRA `(.L_x_122) ;  /* 0x00000000002c6947 */ /* 0x000fea0003800000 */
[----:B0-----:R-:W0:Y:S01]  /*3050*/  LDC.64 R4, c[0x0][0x3b8] ;  /* 0x0000ee00ff047b82 */ /* 0x001e220000000a00 */
[----:B------:R-:W1:Y:S01]  /*3060*/  LDCU UR4, c[0x0][0x3f4] ;  /* 0x00007e80ff0477ac */ /* 0x000e620008000800 */
[----:B------:R-:W-:Y:S01]  /*3070*/  IADD3 R2, PT, PT, R2, 0x1, RZ ;  /* 0x0000000102027810 */ /* 0x000fe20007ffe0ff */
[----:B------:R2:W-:Y:S01]  /*3080*/  STG.E desc[UR36][R16.64], RZ ;  /* 0x000000ff10007986 */ /* 0x0005e2000c101924 */
[----:B------:R-:W-:Y:S02]  /*3090*/  IADD3 R0, PT, PT, R19, 0x1, RZ ;  /* 0x0000000113007810 */ /* 0x000fe40007ffe0ff */
[----:B-1----:R-:W-:-:S04]  /*30a0*/  ISETP.NE.AND P0, PT, R2, UR4, PT ;  /* 0x0000000402007c0c */ /* 0x002fc8000bf05270 */
[----:B------:R-:W-:Y:S01]  /*30b0*/  SEL R2, R2, RZ, P0 ;  /* 0x000000ff02027207 */ /* 0x000fe20000000000 */
[----:B0-----:R-:W-:-:S05]  /*30c0*/  IMAD.WIDE R4, R18, 0x4, R4 ;  /* 0x0000000412047825 */ /* 0x001fca00078e0204 */
[----:B------:R2:W-:Y:S03]  /*30d0*/  STG.E desc[UR36][R4.64], RZ ;  /* 0x000000ff04007986 */ /* 0x0005e6000c101924 */
[----:B------:R-:W-:-:S05]  /*30e0*/  @P0 IMAD.MOV R0, RZ, RZ, R19 ;  /* 0x000000ffff000224 */ /* 0x000fca00078e0213 */
[----:B------:R-:W-:-:S07]  /*30f0*/  MOV R19, R0 ;  /* 0x0000000000137202 */ /* 0x000fce0000000f00 */
.L_x_122:
[----:B------:R-:W-:Y:S05]  /*3100*/  BSYNC.RECONVERGENT B6 ;  /* 0x0000000000067941 */ /* 0x000fea0003800200 */
.L_x_121:
[----:B------:R-:W1:Y:S02]  /*3110*/  LDCU UR4, c[0x0][0x3f0] ;  /* 0x00007e00ff0477ac */ /* 0x000e640008000800 */
[----:B-1----:R-:W-:-:S13]  /*3120*/  ISETP.GE.AND P0, PT, R19, UR4, PT ;  /* 0x0000000413007c0c */ /* 0x002fda000bf06270 */
[----:B------:R-:W-:Y:S05]  /*3130*/  @!P0 BRA `(.L_x_134) ;  /* 0xffffffd0002c8947 */ /* 0x000fea000383ffff */
[----:B------:R-:W-:Y:S05]  /*3140*/  EXIT ;  /* 0x000000000000794d */ /* 0x000fea0003800000 */
        .weak           $__internal_4_$__cuda_sm20_dblrcp_rn_slowpath_v3
        .type           $__internal_4_$__cuda_sm20_dblrcp_rn_slowpath_v3,@function
        .size           $__internal_4_$__cuda_sm20_dblrcp_rn_slowpath_v3,(.L_x_168 - $__internal_4_$__cuda_sm20_dblrcp_rn_slowpath_v3)
$__internal_4_$__cuda_sm20_dblrcp_rn_slowpath_v3:
[----:B------:R-:W-:Y:S01]  /*3150*/  MOV R8, R14 ;  /* 0x0000000e00087202 */ /* 0x000fe20000000f00 */
[----:B------:R-:W-:Y:S01]  /*3160*/  IMAD.MOV.U32 R9, RZ, RZ, R15 ;  /* 0x000000ffff097224 */ /* 0x000fe200078e000f */
        /* <DEDUP_REMOVED lines=11> */
[----:B------:R-:W-:Y:S01]  /*3220*/  VIADD R11, R9, 0xc0200000 ;  /* 0xc0200000090b7836 */ /* 0x000fe20000000000 */
[----:B------:R-:W-:Y:S02]  /*3230*/  MOV R10, R8 ;  /* 0x00000008000a7202 */ /* 0x000fe40000000f00 */
[----:B------:R-:W-:Y:S01]  /*3240*/  MOV R12, R3 ;  /* 0x00000003000c7202 */ /* 0x000fe20000000f00 */
[----:B------:R-:W0:Y:S05]  /*3250*/  MUFU.RCP64H R13, R11 ;  /* 0x0000000b000d7308 */ /* 0x000e2a0000001800 */
        /* <DEDUP_REMOVED lines=10> */
.L_x_138:
        /* <DEDUP_REMOVED lines=10> */
.L_x_136:
[----:B------:R-:W-:Y:S02]  /*33a0*/  LOP3.LUT R13, R9, 0x80000, RZ, 0xfc, !PT ;  /* 0x00080000090d7812 */ /* 0x000fe400078efcff */
[----:B------:R-:W-:-:S07]  /*33b0*/  MOV R12, R8 ;  /* 0x00000008000c7202 */ /* 0x000fce0000000f00 */
.L_x_137:
[----:B------:R-:W-:Y:S05]  /*33c0*/  BSYNC.RECONVERGENT B1 ;  /* 0x0000000000017941 */ /* 0x000fea0003800200 */
.L_x_135:
[----:B------:R-:W-:-:S04]  /*33d0*/  MOV R17, 0x0 ;  /* 0x0000000000117802 */ /* 0x000fc80000000f00 */
[----:B------:R-:W-:Y:S05]  /*33e0*/  RET.REL.NODEC R16 `(_Z22SteadyStageHiddenlayerPPdS0_S0_S0_S0_S0_S0_PiS1_S1_S1_iiiidii) ;  /* 0xffffffcc10047950 */ /* 0x000fea0003c3ffff */
.L_x_139:
        /* <DEDUP_REMOVED lines=9> */
.L_x_168:


//--------------------- .text._Z21SteadyStageInputlayerPdPS_S0_S0_S0_S0_PiS1_iiidii --------------------------
	.section	.text._Z21SteadyStageInputlayerPdPS_S0_S0_S0_S0_PiS1_iiidii,"ax",@progbits
	.align	128
        .global         _Z21SteadyStageInputlayerPdPS_S0_S0_S0_S0_PiS1_iiidii
        .type           _Z21SteadyStageInputlayerPdPS_S0_S0_S0_S0_PiS1_iiidii,@function
        .size           _Z21SteadyStageInputlayerPdPS_S0_S0_S0_S0_PiS1_iiidii,(.L_x_169 - _Z21SteadyStageInputlayerPdPS_S0_S0_S0_S0_PiS1_iiidii)
        .other          _Z21SteadyStageInputlayerPdPS_S0_S0_S0_S0_PiS1_iiidii,@"STO_CUDA_ENTRY STV_DEFAULT"
_Z21SteadyStageInputlayerPdPS_S0_S0_S0_S0_PiS1_iiidii:
.text._Z21SteadyStageInputlayerPdPS_S0_S0_S0_S0_PiS1_iiidii:
[----:B------:R-:W0:Y:S08]  /*0000*/  LDC R1, c[0x0][0x37c] ;  /* 0x0000df00ff017b82 */ /* 0x000e300000000800 */
[----:B------:R-:W1:Y:S01]  /*0010*/  LDC R0, c[0x0][0x3d8] ;  /* 0x0000f600ff007b82 */ /* 0x000e620000000800 */
[----:B------:R-:W2:Y:S01]  /*0020*/  LDCU UR4, c[0x0][0x2f8] ;  /* 0x00005f00ff0477ac */ /* 0x000ea20008000800 */
[----:B------:R-:W3:Y:S01]  /*0030*/  S2R R24, SR_CTAID.X ;  /* 0x0000000000187919 */ /* 0x000ee20000002500 */
[----:B0-----:R-:W-:Y:S01]  /*0040*/  VIADD R1, R1, 0xfffffff8 ;  /* 0xfffffff801017836 */ /* 0x001fe20000000000 */
[----:B------:R-:W0:Y:S01]  /*0050*/  LDCU UR5, c[0x0][0x2fc] ;  /* 0x00005f80ff0577ac */ /* 0x000e220008000800 */
[----:B------:R-:W4:Y:S03]  /*0060*/  S2R R3, SR_TID.X ;  /* 0x0000000000037919 */ /* 0x000f260000002100 */
[----:B--2---:R-:W-:-:S02]  /*0070*/  IADD3 R22, P1, PT, R1, UR4, RZ ;  /* 0x0000000401167c10 */ /* 0x004fc4000ff3e0ff */
[----:B-1----:R-:W-:-:S13]  /*0080*/  ISETP.GE.AND P0, PT, R0, 0x1, PT ;  /* 0x000000010000780c */ /* 0x002fda0003f06270 */
[----:B0--3--:R-:W-:Y:S05]  /*0090*/  @!P0 EXIT ;  /* 0x000000000000894d */ /* 0x009fea0003800000 */
[----:B------:R-:W4:Y:S01]  /*00a0*/  LDCU UR4, c[0x0][0x360] ;  /* 0x00006c00ff0477ac */ /* 0x000f220008000800 */
[----:B------:R-:W-:Y:S02]  /*00b0*/  HFMA2 R19, -RZ, RZ, 0, 5.9604644775390625e-08 ;  /* 0x00000001ff137431 */ /* 0x000fe400000001ff */
[----:B------:R-:W-:Y:S01]  /*00c0*/  IMAD.X R2, RZ, RZ, UR5, P1 ;  /* 0x00000005ff027e24 */ /* 0x000fe200088e06ff */
[----:B------:R-:W0:Y:S01]  /*00d0*/  LDCU UR6, c[0x0][0x3c0] ;  /* 0x00007800ff0677ac */ /* 0x000e220008000800 */
[----:B------:R-:W-:Y:S01]  /*00e0*/  IMAD.MOV.U32 R16, RZ, RZ, RZ ;  /* 0x000000ffff107224 */ /* 0x000fe200078e00ff */
[----:B------:R-:W1:Y:S01]  /*00f0*/  LDCU UR7, c[0x0][0x3c8] ;  /* 0x00007900ff0777ac */ /* 0x000e620008000800 */
[----:B------:R-:W2:Y:S01]  /*0100*/  LDCU.64 UR36, c[0x0][0x358] ;  /* 0x00006b00ff2477ac */ /* 0x000ea20008000a00 */
[----:B----4-:R-:W-:-:S04]  /*0110*/  IMAD R24, R24, UR4, R3 ;  /* 0x0000000418187c24 */ /* 0x010fc8000f8e0203 */
[----:B0-----:R-:W-:Y:S01]  /*0120*/  IMAD R23, R24, UR6, RZ ;  /* 0x0000000618177c24 */ /* 0x001fe2000f8e02ff */
[----:B------:R-:W-:Y:S02]  /*0130*/  ULOP3.LUT UR38, UR6, 0x7, URZ, 0xc0, !UPT ;  /* 0x0000000706267892 */ /* 0x000fe4000f8ec0ff */
[----:B------:R-:W-:Y:S01]  /*0140*/  ULOP3.LUT UR39, UR6, 0x3, URZ, 0xc0, !UPT ;  /* 0x0000000306277892 */ /* 0x000fe2000f8ec0ff */
[----:B-1----:R-:W-:Y:S01]  /*0150*/  IMAD.U32 R17, RZ, RZ, UR7 ;  /* 0x00000007ff117e24 */ /* 0x002fe2000f8e00ff */
[----:B--2---:R-:W-:-:S12]  /*0160*/  ULOP3.LUT UR40, UR6, 0x7ffffff8, URZ, 0xc0, !UPT ;  /* 0x7ffffff806287892 */ /* 0x004fd8000f8ec0ff */
.L_x_158:
[----:B0-----:R-:W0:Y:S01]  /*0170*/  LDC R10, c[0x0][0x3c8] ;  /* 0x0000f200ff0a7b82 */ /* 0x001e220000000800 */
[----:B-1----:R-:W-:Y:S01]  /*0180*/  IABS R6, R17 ;  /* 0x0000001100067213 */ /* 0x002fe20000000000 */
[----:B------:R-:W1:Y:S01]  /*0190*/  LDCU UR4, c[0x0][0x3c4] ;  /* 0x00007880ff0477ac */ /* 0x000e620008000800 */
[----:B------:R-:W-:-:S05]  /*01a0*/  ISETP.GE.AND P3, PT, R17, RZ, PT ;  /* 0x000000ff1100720c */ /* 0x000fca0003f66270 */
[----:B------:R-:W2:Y:S01]  /*01b0*/  LDC R9, c[0x0][0x3c0] ;  /* 0x0000f000ff097b82 */ /* 0x000ea20000000800 */
[----:B0-----:R-:W-:Y:S02]  /*01c0*/  IABS R8, R10 ;  /* 0x0000000a00087213 */ /* 0x001fe40000000000 */
[----:B------:R-:W-:Y:S02]  /*01d0*/  ISETP.NE.AND P1, PT, R10, RZ, PT ;  /* 0x000000ff0a00720c */ /* 0x000fe40003f25270 */
[----:B------:R-:W0:Y:S08]  /*01e0*/  I2F.RP R0, R8 ;  /* 0x0000000800007306 */ /* 0x000e300000209400 */
[----:B0-----:R-:W0:Y:S02]  /*01f0*/  MUFU.RCP R0, R0 ;  /* 0x0000000000007308 */ /* 0x001e240000001000 */
[----:B0-----:R-:W-:-:S06]  /*0200*/  IADD3 R4, PT, PT, R0, 0xffffffe, RZ ;  /* 0x0ffffffe00047810 */ /* 0x001fcc0007ffe0ff */
[----:B------:R0:W3:Y:S02]  /*0210*/  F2I.FTZ.U32.TRUNC.NTZ R5, R4 ;  /* 0x0000000400057305 */ /* 0x0000e4000021f000 */
[----:B0-----:R-:W-:Y:S02]  /*0220*/  IMAD.MOV.U32 R4, RZ, RZ, RZ ;  /* 0x000000ffff047224 */ /* 0x001fe400078e00ff */
[----:B---3--:R-:W-:-:S04]  /*0230*/  IMAD.MOV R3, RZ, RZ, -R5 ;  /* 0x000000ffff037224 */ /* 0x008fc800078e0a05 */
[----:B------:R-:W-:-:S04]  /*0240*/  IMAD R3, R3, R8, RZ ;  /* 0x0000000803037224 */ /* 0x000fc800078e02ff */
[----:B------:R-:W-:Y:S01]  /*0250*/  IMAD.HI.U32 R5, R5, R3, R4 ;  /* 0x0000000305057227 */ /* 0x000fe200078e0004 */
[----:B------:R-:W-:Y:S02]  /*0260*/  MOV R3, R6 ;  /* 0x0000000600037202 */ /* 0x000fe40000000f00 */
[----:B------:R-:W0:Y:S03]  /*0270*/  LDC.64 R6, c[0x0][0x388] ;  /* 0x0000e200ff067b82 */ /* 0x000e260000000a00 */
[----:B------:R-:W-:-:S04]  /*0280*/  IMAD.HI.U32 R5, R5, R3, RZ ;  /* 0x0000000305057227 */ /* 0x000fc800078e00ff */
[----:B------:R-:W-:-:S04]  /*0290*/  IMAD.MOV R5, RZ, RZ, -R5 ;  /* 0x000000ffff057224 */ /* 0x000fc800078e0a05 */
[----:B------:R-:W-:-:S05]  /*02a0*/  IMAD R3, R8, R5, R3 ;  /* 0x0000000508037224 */ /* 0x000fca00078e0203 */
[----:B------:R-:W-:-:S13]  /*02b0*/  ISETP.GT.U32.AND P0, PT, R8, R3, PT ;  /* 0x000000030800720c */ /* 0x000fda0003f04070 */
[----:B------:R-:W-:Y:S01]  /*02c0*/  @!P0 IMAD.IADD R3, R3, 0x1, -R8 ;  /* 0x0000000103038824 */ /* 0x000fe200078e0a08 */
[----:B--2---:R-:W-:-:S04]  /*02d0*/  ISETP.GE.AND P0, PT, R24, R9, PT ;  /* 0x000000091800720c */ /* 0x004fc80003f06270 */
[----:B------:R-:W-:-:S09]  /*02e0*/  ISETP.GT.U32.AND P2, PT, R8, R3, PT ;  /* 0x000000030800720c */ /* 0x000fd20003f44070 */
[----:B------:R-:W2:Y:S04]  /*02f0*/  @!P0 LDC.64 R4, c[0x0][0x380] ;  /* 0x0000e000ff048b82 */ /* 0x000ea80000000a00 */
[----:B------:R-:W-:-:S05]  /*0300*/  @!P2 IADD3 R3, PT, PT, R3, -R8, RZ ;  /* 0x800000080303a210 */ /* 0x000fca0007ffe0ff */
[----:B------:R-:W-:Y:S01]  /*0310*/  @!P3 IMAD.MOV R3, RZ, RZ, -R3 ;  /* 0x000000ffff03b224 */ /* 0x000fe200078e0a03 */
[----:B------:R-:W-:-:S05]  /*0320*/  @!P1 LOP3.LUT R3, RZ, R10, RZ, 0x33, !PT ;  /* 0x0000000aff039212 */ /* 0x000fca00078e33ff */
[----:B0-----:R-:W-:-:S04]  /*0330*/  IMAD.WIDE R6, R3, 0x8, R6 ;  /* 0x0000000803067825 */ /* 0x001fc800078e0206 */
[----:B------:R-:W-:Y:S01]  /*0340*/  @!P0 IMAD R13, R3, R9, R24 ;  /* 0x00000009030d8224 */ /* 0x000fe200078e0218 */
[----:B------:R-:W3:Y:S03]  /*0350*/  @!P0 LDG.E.64 R10, desc[UR36][R6.64] ;  /* 0x00000024060a8981 */ /* 0x000ee6000c1e1b00 */
[----:B--2---:R-:W-:-:S06]  /*0360*/  @!P0 IMAD.WIDE R4, R13, 0x8, R4 ;  /* 0x000000080d048825 */ /* 0x004fcc00078e0204 */
[----:B------:R-:W2:Y:S01]  /*0370*/  @!P0 LDG.E.64 R4, desc[UR36][R4.64] ;  /* 0x0000002404048981 */ /* 0x000ea2000c1e1b00 */
[C---:B-1----:R-:W-:Y:S01]  /*0380*/  ISETP.GE.AND P1, PT, R24.reuse, UR4, PT ;  /* 0x0000000418007c0c */ /* 0x042fe2000bf26270 */
[----:B------:R-:W-:Y:S05]  /*0390*/  WARPSYNC.ALL ;  /* 0x0000000000007948 */ /* 0x000fea0003800000 */
[----:B---3--:R-:W-:-:S05]  /*03a0*/  @!P0 IMAD.WIDE R10, R24, 0x8, R10 ;  /* 0x00000008180a8825 */ /* 0x008fca00078e020a */
[----:B--2---:R0:W-:Y:S01]  /*03b0*/  @!P0 ST.E.64 desc[UR36][R10.64], R4 ;  /* 0x000000040a008985 */ /* 0x0041e2000c101b24 */
[----:B------:R-:W-:Y:S06]  /*03c0*/  BAR.SYNC.DEFER_BLOCKING 0x0 ;  /* 0x0000000000007b1d */ /* 0x000fec0000010000 */
[----:B------:R-:W-:Y:S05]  /*03d0*/  @P1 BRA `(.L_x_140) ;  /* 0x00000014006c1947 */ /* 0x000fea0003800000 */
[----:B0-----:R-:W0:Y:S02]  /*03e0*/  LDC.64 R4, c[0x0][0x390] ;  /* 0x0000e400ff047b82 */ /* 0x001e240000000a00 */
[----:B0-----:R-:W-:-:S05]  /*03f0*/  IMAD.WIDE R4, R3, 0x8, R4 ;  /* 0x0000000803047825 */ /* 0x001fca00078e0204 */
        /* <DEDUP_REMOVED lines=8> */
[----:B0-----:R-:W-:-:S10]  /*0480*/  IMAD.WIDE R8, R3, 0x8, R10 ;  /* 0x0000000803087825 */ /* 0x001fd400078e020a */
[----:B------:R-:W-:Y:S05]  /*0490*/  @!P0 BRA `(.L_x_142) ;  /* 0x0000000400d88947 */ /* 0x000fea0003800000 */
[----:B------:R-:W-:Y:S01]  /*04a0*/  MOV R0, R23 ;  /* 0x0000001700007202 */ /* 0x000fe20000000f00 */
[----:B------:R-:W-:Y:S01]  /*04b0*/  UIADD3 UR6, UPT, UPT, -UR40, URZ, URZ ;  /* 0x000000ff28067290 */ /* 0x000fe2000fffe1ff */
[----:B------:R-:W-:Y:S01]  /*04c0*/  UMOV UR4, URZ ;  /* 0x000000ff00047c82 */ /* 0x000fe20008000000 */
[----:B------:R-:W-:-:S10]  /*04d0*/  UMOV UR5, URZ ;  /* 0x000000ff00057c82 */ /* 0x000fd40008000000 */
.L_x_143:
[----:B0-----:R-:W2:Y:S04]  /*04e0*/  LDG.E.64 R14, desc[UR36][R6.64] ;  /* 0x00000024060e7981 */ /* 0x001ea8000c1e1b00 */
[----:B------:R-:W3:Y:S04]  /*04f0*/  LDG.E.64 R12, desc[UR36][R8.64] ;  /* 0x00000024080c7981 */ /* 0x000ee8000c1e1b00 */
[----:B------:R-:W4:Y:S01]  /*0500*/  LDG.E.64 R10, desc[UR36][R4.64] ;  /* 0x00000024040a7981 */ /* 0x000f22000c1e1b00 */
[----:B------:R-:W-:Y:S02]  /*0510*/  IMAD.MOV.U32 R26, RZ, RZ, 0x20 ;  /* 0x00000020ff1a7424 */ /* 0x000fe400078e00ff */
[----:B------:R-:W-:-:S02]  /*0520*/  IMAD.MOV.U32 R27, RZ, RZ, 0x0 ;  /* 0x00000000ff1b7424 */ /* 0x000fc400078e00ff */
        /* <DEDUP_REMOVED lines=16> */
[----:B------:R-:W-:-:S03]  /*0630*/  IADD3.X R21, PT, PT, R15, UR5, RZ, P0, !PT ;  /* 0x000000050f157c10 */ /* 0x000fc600087fe4ff */
[----:B------:R-:W-:Y:S02]  /*0640*/  IMAD.X R29, R27, 0x1, R29, P1 ;  /* 0x000000011b1d7824 */ /* 0x000fe400008e061d */
        /* <DEDUP_REMOVED lines=9> */
[----:B--2---:R-:W-:-:S02]  /*06e0*/  IADD3 R14, P1, PT, R26, R14, RZ ;  /* 0x0000000e1a0e7210 */ /* 0x004fc40007f3e0ff */
[----:B---3--:R-:W-:-:S03]  /*06f0*/  IADD3 R28, P0, PT, R20, UR4, RZ ;  /* 0x00000004141c7c10 */ /* 0x008fc6000ff1e0ff */
[----:B------:R-:W-:Y:S01]  /*0700*/  IMAD.X R15, R27, 0x1, R15, P1 ;  /* 0x000000011b0f7824 */ /* 0x000fe200008e060f */
[----:B------:R-:W-:Y:S01]  /*0710*/  IADD3.X R29, PT, PT, R21, UR5, RZ, P0, !PT ;  /* 0x00000005151d7c10 */ /* 0x000fe200087fe4ff */
[----:B----4-:R-:W-:-:S04]  /*0720*/  IMAD.WIDE R10, R24, 0x8, R10 ;  /* 0x00000008180a7825 */ /* 0x010fc800078e020a */
        /* <DEDUP_REMOVED lines=26> */
[----:B------:R-:W2:Y:S04]  /*08d0*/  LD.E.64 R14, desc[UR36][R14.64] ;  /* 0x000000240e0e7980 */ /* 0x000ea8000c101b00 */
[----:B------:R-:W2:Y:S04]  /*08e0*/  LD.E.64 R20, desc[UR36][R20.64+0x20] ;  /* 0x0000202414147980 */ /* 0x000ea8000c101b00 */
[----:B0-----:R-:W2:Y:S02]  /*08f0*/  LD.E.64 R12, desc[UR36][R10.64] ;  /* 0x000000240a0c7980 */ /* 0x001ea4000c101b00 */
[----:B--2---:R-:W-:-:S07]  /*0900*/  DFMA R20, R20, R14, R12 ;  /* 0x0000000e1414722b */ /* 0x004fce000000000c */
[----:B------:R0:W-:Y:S04]  /*0910*/  ST.E.64 desc[UR36][R10.64], R20 ;  /* 0x000000140a007985 */ /* 0x0001e8000c101b24 */
[----:B------:R-:W2:Y:S04]  /*0920*/  LDG.E.64 R14, desc[UR36][R6.64] ;  /* 0x00000024060e7981 */ /* 0x000ea8000c1e1b00 */
[----:B------:R-:W3:Y:S04]  /*0930*/  LDG.E.64 R28, desc[UR36][R8.64] ;  /* 0x00000024081c7981 */ /* 0x000ee8000c1e1b00 */
[----:B------:R-:W0:Y:S01]  /*0940*/  LDG.E.64 R12, desc[UR36][R4.64] ;  /* 0x00000024040c7981 */ /* 0x000e22000c1e1b00 */
[----:B--2---:R-:W-:-:S02]  /*0950*/  IADD3 R14, P0, PT, R14, UR4, RZ ;  /* 0x000000040e0e7c10 */ /* 0x004fc4000ff1e0ff */
[----:B---3--:R-:W-:Y:S02]  /*0960*/  IADD3 R28, P1, PT, R26, R28, RZ ;  /* 0x0000001c1a1c7210 */ /* 0x008fe40007f3e0ff */
[----:B------:R-:W-:Y:S01]  /*0970*/  IADD3.X R15, PT, PT, R15, UR5, RZ, P0, !PT ;  /* 0x000000050f0f7c10 */ /* 0x000fe200087fe4ff */
[----:B0-----:R-:W-:-:S04]  /*0980*/  IMAD.WIDE R20, R24, 0x8, R12 ;  /* 0x0000000818147825 */ /* 0x001fc800078e020c */
        /* <DEDUP_REMOVED lines=16> */
[----:B0-----:R-:W2:Y:S02]  /*0a90*/  LD.E.64 R20, desc[UR36][R10.64] ;  /* 0x000000240a147980 */ /* 0x001ea4000c101b00 */
[----:B--2---:R-:W-:-:S07]  /*0aa0*/  DFMA R14, R12, R14, R20 ;  /* 0x0000000e0c0e722b */ /* 0x004fce0000000014 */
[----:B------:R0:W-:Y:S04]  /*0ab0*/  ST.E.64 desc[UR36][R10.64], R14 ;  /* 0x0000000e0a007985 */ /* 0x0001e8000c101b24 */
[----:B------:R-:W2:Y:S04]  /*0ac0*/  LDG.E.64 R12, desc[UR36][R8.64] ;  /* 0x00000024080c7981 */ /* 0x000ea8000c1e1b00 */
[----:B------:R-:W3:Y:S04]  /*0ad0*/  LDG.E.64 R20, desc[UR36][R6.64] ;  /* 0x0000002406147981 */ /* 0x000ee8000c1e1b00 */
[----:B------:R-:W4:Y:S01]  /*0ae0*/  LDG.E.64 R28, desc[UR36][R4.64] ;  /* 0x00000024041c7981 */ /* 0x000f22000c1e1b00 */
[----:B--2---:R-:W-:-:S05]  /*0af0*/  IADD3 R26, P0, PT, R26, R12, RZ ;  /* 0x0000000c1a1a7210 */ /* 0x004fca0007f1e0ff */
[----:B------:R-:W-:Y:S01]  /*0b00*/  IMAD.X R27, R27, 0x1, R13, P0 ;  /* 0x000000011b1b7824 */ /* 0x000fe200000e060d */
        /* <DEDUP_REMOVED lines=15> */
.L_x_142:
        /* <DEDUP_REMOVED lines=9> */
[----:B------:R-:W-:Y:S02]  /*0c90*/  IMAD.IADD R18, R23, 0x1, R0 ;  /* 0x0000000117127824 */ /* 0x000fe400078e0200 */
        /* <DEDUP_REMOVED lines=42> */
.L_x_144:
[----:B------:R-:W-:Y:S05]  /*0f40*/  BRA.U !UP1, `(.L_x_141) ;  /* 0x0000000109a47547 */ /* 0x000fea000b800000 */
[----:B------:R-:W2:Y:S01]  /*0f50*/  LDCU UR4, c[0x0][0x3c0] ;  /* 0x00007800ff0477ac */ /* 0x000ea20008000800 */
[----:B------:R-:W-:Y:S02]  /*0f60*/  UISETP.NE.AND UP0, UPT, UR39, 0x1, UPT ;  /* 0x000000012700788c */ /* 0x000fe4000bf05270 */
[----:B--2---:R-:W-:-:S07]  /*0f70*/  ULOP3.LUT UP1, URZ, UR4, 0x1, URZ, 0xc0, !UPT ;  /* 0x0000000104ff7892 */ /* 0x004fce000f82c0ff */
[----:B------:R-:W-:Y:S05]  /*0f80*/  BRA.U !UP0, `(.L_x_145) ;  /* 0x0000000108607547 */ /* 0x000fea000b800000 */
[----:B01----:R-:W2:Y:S04]  /*0f90*/  LDG.E.64 R28, desc[UR36][R6.64] ;  /* 0x00000024061c7981 */ /* 0x003ea8000c1e1b00 */
[----:B------:R-:W3:Y:S04]  /*0fa0*/  LDG.E.64 R26, desc[UR36][R8.64] ;  /* 0x00000024081a7981 */ /* 0x000ee8000c1e1b00 */
[----:B------:R-:W4:Y:S01]  /*0fb0*/  LDG.E.64 R10, desc[UR36][R4.64] ;  /* 0x00000024040a7981 */ /* 0x000f22000c1e1b00 */
        /* <DEDUP_REMOVED lines=18> */
[----:B------:R-:W-:Y:S01]  /*10e0*/  VIADD R0, R0, 0x2 ;  /* 0x0000000200007836 */ /* 0x000fe20000000000 */
[----:B---3--:R-:W-:-:S07]  /*10f0*/  DFMA R26, R20, R12, R26 ;  /* 0x0000000c141a722b */ /* 0x008fce000000001a */
[----:B------:R2:W-:Y:S04]  /*1100*/  ST.E.64 desc[UR36][R14.64], R26 ;  /* 0x0000001a0e007985 */ /* 0x0005e8000c101b24 */
.L_x_145:
        /* <DEDUP_REMOVED lines=13> */
.L_x_141:
[----:B------:R-:W4:Y:S01]  /*11e0*/  LDG.E.64 R6, desc[UR36][R4.64] ;  /* 0x0000002404067981 */ /* 0x000f22000c1e1b00 */
[----:B------:R-:W-:Y:S01]  /*11f0*/  MOV R8, 0x652b82fe ;  /* 0x652b82fe00087802 */ /* 0x000fe20000000f00 */
[----:B----4-:R-:W-:-:S05]  /*1200*/  IMAD.WIDE R6, R24, 0x8, R6 ;  /* 0x0000000818067825 */ /* 0x010fca00078e0206 */
[----:B0123--:R-:W2:Y:S01]  /*1210*/  LD.E.64 R10, desc[UR36][R6.64] ;  /* 0x00000024060a7980 */ /* 0x00fea2000c101b00 */
[----:B------:R-:W-:Y:S01]  /*1220*/  IMAD.MOV.U32 R9, RZ, RZ, 0x3ff71547 ;  /* 0x3ff71547ff097424 */ /* 0x000fe200078e00ff */
[----:B------:R-:W-:Y:S01]  /*1230*/  UMOV UR4, 0xfefa39ef ;  /* 0xfefa39ef00047882 */ /* 0x000fe20000000000 */
[----:B------:R-:W-:Y:S01]  /*1240*/  UMOV UR5, 0x3fe62e42 ;  /* 0x3fe62e4200057882 */ /* 0x000fe20000000000 */
[----:B------:R-:W-:Y:S03]  /*1250*/  BSSY.RECONVERGENT B0, `(.L_x_146) ;  /* 0x0000037000007945 */ /* 0x000fe60003800200 */
[----:B--2---:R-:W-:-:S08]  /*1260*/  DFMA R8, R10, -R8, 6.75539944105574400000e+15 ;  /* 0x433800000a08742b */ /* 0x004fd00000000808 */
[----:B------:R-:W-:-:S08]  /*1270*/  DADD R12, R8, -6.75539944105574400000e+15 ;  /* 0xc3380000080c7429 */ /* 0x000fd00000000000 */
[----:B------:R-:W-:Y:S01]  /*1280*/  DFMA R14, R12, -UR4, -R10 ;  /* 0x800000040c0e7c2b */ /* 0x000fe2000800080a */
        /* <DEDUP_REMOVED lines=32> */
[----:B------:R-:W-:Y:S02]  /*1490*/  DFMA R20, R12, R14, 1 ;  /* 0x3ff000000c14742b */ /* 0x000fe4000000000e */
[----:B------:R-:W-:-:S06]  /*14a0*/  DADD R14, -RZ, -R10 ;  /* 0x00000000ff0e7229 */ /* 0x000fcc000000090a */
[----:B------:R-:W-:-:S04]  /*14b0*/  DFMA R20, R12, R20, 1 ;  /* 0x3ff000000c14742b */ /* 0x000fc80000000014 */
[----:B------:R-:W-:-:S06]  /*14c0*/  FSETP.GEU.AND P0, PT, |R15|, 4.1917929649353027344, PT ;  /* 0x4086232b0f00780b */ /* 0x000fcc0003f0e200 */
[----:B------:R-:W-:Y:S02]  /*14d0*/  IMAD R13, R8, 0x100000, R21 ;  /* 0x00100000080d7824 */ /* 0x000fe400078e0215 */
[----:B------:R-:W-:-:S05]  /*14e0*/  IMAD.MOV.U32 R12, RZ, RZ, R20 ;  /* 0x000000ffff0c7224 */ /* 0x000fca00078e0014 */
[----:B------:R-:W-:Y:S05]  /*14f0*/  @!P0 BRA `(.L_x_147) ;  /* 0x0000000000308947 */ /* 0x000fea0003800000 */
        /* <DEDUP_REMOVED lines=9> */
[----:B------:R-:W-:Y:S01]  /*1590*/  @!P1 LEA R9, R8, 0x3ff00000, 0x14 ;  /* 0x3ff0000008099811 */ /* 0x000fe200078ea0ff */
[----:B------:R-:W-:-:S06]  /*15a0*/  @!P1 IMAD.MOV.U32 R8, RZ, RZ, RZ ;  /* 0x000000ffff089224 */ /* 0x000fcc00078e00ff */
[----:B------:R-:W-:-:S11]  /*15b0*/  @!P1 DMUL R12, R20, R8 ;  /* 0x00000008140c9228 */ /* 0x000fd60000000000 */
.L_x_147:
[----:B------:R-:W-:Y:S05]  /*15c0*/  BSYNC.RECONVERGENT B0 ;  /* 0x0000000000007941 */ /* 0x000fea0003800200 */
.L_x_146:
        /* <DEDUP_REMOVED lines=15> */
[----:B------:R-:W-:Y:S05]  /*16c0*/  CALL.REL.NOINC `($__internal_5_$__cuda_sm20_dblrcp_rn_slowpath_v3) ;  /* 0x00000008007c7944 */ /* 0x000fea0003c00000 */
.L_x_149:
[----:B------:R-:W-:Y:S05]  /*16d0*/  BSYNC.RECONVERGENT B0 ;  /* 0x0000000000007941 */ /* 0x000fea0003800200 */
.L_x_148:
[----:B------:R-:W0:Y:S01]  /*16e0*/  LDC.64 R10, c[0x0][0x3a0] ;  /* 0x0000e800ff0a7b82 */ /* 0x000e220000000a00 */
[----:B------:R1:W-:Y:S01]  /*16f0*/  ST.E.64 desc[UR36][R6.64], R14 ;  /* 0x0000000e06007985 */ /* 0x0003e2000c101b24 */
[----:B------:R-:W-:-:S06]  /*1700*/  ISETP.NE.AND P1, PT, R24, RZ, PT ;  /* 0x000000ff1800720c */ /* 0x000fcc0003f25270 */
[----:B------:R-:W2:Y:S01]  /*1710*/  LDC.64 R8, c[0x0][0x3b0] ;  /* 0x0000ec00ff087b82 */ /* 0x000ea20000000a00 */
[----:B0-----:R-:W-:-:S04]  /*1720*/  IMAD.WIDE R10, R3, 0x8, R10 ;  /* 0x00000008030a7825 */ /* 0x001fc800078e020a */
[----:B--2---:R-:W-:Y:S01]  /*1730*/  IMAD.WIDE R8, R3, 0x4, R8 ;  /* 0x0000000403087825 */ /* 0x004fe200078e0208 */
[----:B-1----:R-:W-:Y:S06]  /*1740*/  @P0 BRA `(.L_x_150) ;  /* 0x0000000000180947 */ /* 0x002fec0003800000 */
[----:B------:R-:W-:Y:S01]  /*1750*/  IMAD.MOV.U32 R6, RZ, RZ, 0x1 ;  /* 0x00000001ff067424 */ /* 0x000fe200078e00ff */
[----:B------:R-:W-:-:S07]  /*1760*/  MOV R7, 0x1 ;  /* 0x0000000100077802 */ /* 0x000fce0000000f00 */
.L_x_151:
[----:B------:R-:W-:Y:S05]  /*1770*/  YIELD ;  /* 0x0000000000007946 */ /* 0x000fea0003800000 */
[----:B------:R-:W2:Y:S02]  /*1780*/  ATOMG.E.CAS.STRONG.GPU PT, R0, [R8], R6, R7 ;  /* 0x00000006080073a9 */ /* 0x000ea400001ee107 */
[----:B--2---:R-:W-:-:S13]  /*1790*/  ISETP.NE.AND P0, PT, R0, 0x1, PT ;  /* 0x000000010000780c */ /* 0x004fda0003f05270 */
[----:B------:R-:W-:Y:S05]  /*17a0*/  @!P0 BRA `(.L_x_151) ;  /* 0xfffffffc00f08947 */ /* 0x000fea000383ffff */
.L_x_150:
[----:B------:R-:W-:Y:S05]  /*17b0*/  WARPSYNC.ALL ;  /* 0x0000000000007948 */ /* 0x000fea0003800000 */
[----:B------:R-:W-:Y:S06]  /*17c0*/  BAR.SYNC.DEFER_BLOCKING 0x0 ;  /* 0x0000000000007b1d */ /* 0x000fec0000010000 */
        /* <DEDUP_REMOVED lines=12> */
[----:B------:R-:W-:Y:S01]  /*1890*/  IMAD.MOV.U32 R3, RZ, RZ, 0x1 ;  /* 0x00000001ff037424 */ /* 0x000fe200078e00ff */
[----:B------:R-:W-:Y:S01]  /*18a0*/  MOV R0, 0x0 ;  /* 0x0000000000007802 */ /* 0x000fe20000000f00 */
[----:B------:R0:W-:Y:S01]  /*18b0*/  STL.64 [R1], R16 ;  /* 0x0000001001007387 */ /* 0x0001e20000100a00 */
[----:B------:R-:W2:Y:S01]  /*18c0*/  LDCU.64 UR4, c[0x4][0x8] ;  /* 0x01000100ff0477ac */ /* 0x000ea20008000a00 */
[----:B-1----:R-:W-:Y:S01]  /*18d0*/  MOV R6, R22 ;  /* 0x0000001600067202 */ /* 0x002fe20000000f00 */
[----:B------:R0:W1:Y:S01]  /*18e0*/  LDC.64 R10, c[0x4][R0] ;  /* 0x01000000000a7b82 */ /* 0x0000620000000a00 */
[----:B------:R0:W-:Y:S01]  /*18f0*/  STG.E desc[UR36][R8.64], R3 ;  /* 0x0000000308007986 */ /* 0x0001e2000c101924 */
[----:B------:R-:W-:Y:S01]  /*1900*/  IMAD.MOV.U32 R7, RZ, RZ, R2 ;  /* 0x000000ffff077224 */ /* 0x000fe200078e0002 */
[----:B--2---:R-:W-:Y:S01]  /*1910*/  MOV R4, UR4 ;  /* 0x0000000400047c02 */ /* 0x004fe20008000f00 */
[----:B0-----:R-:W-:-:S07]  /*1920*/  IMAD.U32 R5, RZ, RZ, UR5 ;  /* 0x00000005ff057e24 */ /* 0x001fce000f8e00ff */
[----:B------:R-:W-:-:S07]  /*1930*/  LEPC R20, `(.L_x_152) ;  /* 0x000000001014794e */ /* 0x000fce0000000000 */
[----:B-1----:R-:W-:Y:S05]  /*1940*/  CALL.ABS.NOINC R10 ;  /* 0x000000000a007343 */ /* 0x002fea0003c00000 */
.L_x_152:
[----:B------:R-:W0:Y:S01]  /*1950*/  LDCU UR4, c[0x0][0x3dc] ;  /* 0x00007b80ff0477ac */ /* 0x000e220008000800 */
[----:B------:R-:W-:-:S04]  /*1960*/  IADD3 R17, PT, PT, R17, 0x1, RZ ;  /* 0x0000000111117810 */ /* 0x000fc80007ffe0ff */
[----:B0-----:R-:W-:-:S04]  /*1970*/  ISETP.NE.AND P0, PT, R17, UR4, PT ;  /* 0x0000000411007c0c */ /* 0x001fc8000bf05270 */
[----:B------:R-:W-:-:S09]  /*1980*/  SEL R17, R17, RZ, P0 ;  /* 0x000000ff11117207 */ /* 0x000fd20000000000 */
.L_x_140:
[----:B------:R-:W2:Y:S02]  /*1990*/  LDCU.64 UR4, c[0x0][0x3c0] ;  /* 0x00007800ff0477ac */ /* 0x000ea40008000a00 */
[----:B--2---:R-:W-:-:S06]  /*19a0*/  UIMAD UR4, UR4, UR5, URZ ;  /* 0x00000005040472a4 */ /* 0x004fcc000f8e02ff */
[----:B------:R-:W-:Y:S01]  /*19b0*/  ISETP.GE.AND P0, PT, R24, UR4, PT ;  /* 0x0000000418007c0c */ /* 0x000fe2000bf06270 */
[----:B------:R-:W-:Y:S05]  /*19c0*/  WARPSYNC.ALL ;  /* 0x0000000000007948 */ /* 0x000fea0003800000 */
[----:B------:R-:W-:Y:S07]  /*19d0*/  BAR.SYNC.DEFER_BLOCKING 0x0 ;  /* 0x0000000000007b1d */ /* 0x000fee0000010000 */
[----:B------:R-:W-:Y:S05]  /*19e0*/  @P0 BRA.U `(.L_x_153) ;  /* 0x0000000500a40947 */ /* 0x000fea0003800000 */
[----:B------:R-:W1:Y:S01]  /*19f0*/  LDC R9, c[0x0][0x3c8] ;  /* 0x0000f200ff097b82 */ /* 0x000e620000000800 */
[----:B------:R-:W-:Y:S01]  /*1a00*/  IABS R8, R19 ;  /* 0x0000001300087213 */ /* 0x000fe20000000000 */
[----:B------:R-:W-:Y:S01]  /*1a10*/  BSSY.RECONVERGENT B6, `(.L_x_153) ;  /* 0x0000066000067945 */ /* 0x000fe20003800200 */
[----:B------:R-:W-:Y:S02]  /*1a20*/  ISETP.GE.AND P2, PT, R19, RZ, PT ;  /* 0x000000ff1300720c */ /* 0x000fe40003f46270 */
[----:B-1----:R-:W-:Y:S02]  /*1a30*/  IABS R7, R9 ;  /* 0x0000000900077213 */ /* 0x002fe40000000000 */
[----:B------:R-:W-:Y:S02]  /*1a40*/  ISETP.NE.AND P3, PT, R9, RZ, PT ;  /* 0x000000ff0900720c */ /* 0x000fe40003f65270 */
[----:B------:R-:W1:Y:S08]  /*1a50*/  I2F.RP R6, R7 ;  /* 0x0000000700067306 */ /* 0x000e700000209400 */
[----:B-1----:R-:W0:Y:S02]  /*1a60*/  MUFU.RCP R6, R6 ;  /* 0x0000000600067308 */ /* 0x002e240000001000 */
[----:B0-----:R-:W-:-:S06]  /*1a70*/  VIADD R4, R6, 0xffffffe ;  /* 0x0ffffffe06047836 */ /* 0x001fcc0000000000 */
[----:B------:R0:W1:Y:S02]  /*1a80*/  F2I.FTZ.U32.TRUNC.NTZ R5, R4 ;  /* 0x0000000400057305 */ /* 0x000064000021f000 */
[----:B0-----:R-:W-:Y:S01]  /*1a90*/  IMAD.MOV.U32 R4, RZ, RZ, RZ ;  /* 0x000000ffff047224 */ /* 0x001fe200078e00ff */
[----:B-1----:R-:W-:-:S05]  /*1aa0*/  IADD3 R0, PT, PT, RZ, -R5, RZ ;  /* 0x80000005ff007210 */ /* 0x002fca0007ffe0ff */
[----:B------:R-:W-:-:S04]  /*1ab0*/  IMAD R3, R0, R7, RZ ;  /* 0x0000000700037224 */ /* 0x000fc800078e02ff */
[----:B------:R-:W-:Y:S01]  /*1ac0*/  IMAD.HI.U32 R0, R5, R3, R4 ;  /* 0x0000000305007227 */ /* 0x000fe200078e0004 */
[----:B------:R-:W-:-:S05]  /*1ad0*/  MOV R3, R8 ;  /* 0x0000000800037202 */ /* 0x000fca0000000f00 */
[----:B------:R-:W-:-:S04]  /*1ae0*/  IMAD.HI.U32 R0, R0, R3, RZ ;  /* 0x0000000300007227 */ /* 0x000fc800078e00ff */
[----:B------:R-:W-:-:S04]  /*1af0*/  IMAD.MOV R0, RZ, RZ, -R0 ;  /* 0x000000ffff007224 */ /* 0x000fc800078e0a00 */
[----:B------:R-:W-:-:S05]  /*1b00*/  IMAD R0, R7, R0, R3 ;  /* 0x0000000007007224 */ /* 0x000fca00078e0203 */
[----:B------:R-:W-:-:S13]  /*1b10*/  ISETP.GT.U32.AND P1, PT, R7, R0, PT ;  /* 0x000000000700720c */ /* 0x000fda0003f24070 */
[----:B------:R-:W-:-:S04]  /*1b20*/  @!P1 IADD3 R0, PT, PT, R0, -R7, RZ ;  /* 0x8000000700009210 */ /* 0x000fc80007ffe0ff */
[----:B------:R-:W-:-:S13]  /*1b30*/  ISETP.GT.U32.AND P1, PT, R7, R0, PT ;  /* 0x000000000700720c */ /* 0x000fda0003f24070 */
[----:B------:R-:W-:-:S05]  /*1b40*/  @!P1 IMAD.IADD R0, R0, 0x1, -R7 ;  /* 0x0000000100009824 */ /* 0x000fca00078e0a07 */
[----:B------:R-:W-:Y:S02]  /*1b50*/  @!P2 IADD3 R0, PT, PT, -R0, RZ, RZ ;  /* 0x000000ff0000a210 */ /* 0x000fe40007ffe1ff */
[----:B------:R-:W-:Y:S01]  /*1b60*/  @!P3 LOP3.LUT R0, RZ, R9, RZ, 0x33, !PT ;  /* 0x00000009ff00b212 */ /* 0x000fe200078e33ff */
[----:B------:R-:W-:Y:S06]  /*1b70*/  @P0 BRA `(.L_x_154) ;  /* 0x00000004003c0947 */ /* 0x000fec0003800000 */
[----:B------:R-:W0:Y:S01]  /*1b80*/  LDC.64 R6, c[0x0][0x388] ;  /* 0x0000e200ff067b82 */ /* 0x000e220000000a00 */
[----:B------:R-:W-:-:S07]  /*1b90*/  ISETP.NE.AND P0, PT, R24, RZ, PT ;  /* 0x000000ff1800720c */ /* 0x000fce0003f05270 */
[----:B------:R-:W1:Y:S08]  /*1ba0*/  LDC.64 R8, c[0x0][0x3b8] ;  /* 0x0000ee00ff087b82 */ /* 0x000e700000000a00 */
[----:B------:R-:W2:Y:S08]  /*1bb0*/  LDC.64 R10, c[0x0][0x398] ;  /* 0x0000e600ff0a7b82 */ /* 0x000eb00000000a00 */
[----:B------:R-:W3:Y:S01]  /*1bc0*/  LDC.64 R4, c[0x0][0x3a8] ;  /* 0x0000ea00ff047b82 */ /* 0x000ee20000000a00 */
[----:B0-----:R-:W-:-:S04]  /*1bd0*/  IMAD.WIDE R6, R0, 0x8, R6 ;  /* 0x0000000800067825 */ /* 0x001fc800078e0206 */
[----:B-1----:R-:W-:Y:S01]  /*1be0*/  IMAD.WIDE R8, R0, 0x4, R8 ;  /* 0x0000000400087825 */ /* 0x002fe200078e0208 */
[----:B------:R-:W-:Y:S06]  /*1bf0*/  @P0 BRA `(.L_x_155) ;  /* 0x0000000000180947 */ /* 0x000fec0003800000 */
[----:B------:R-:W-:Y:S02]  /*1c00*/  HFMA2 R13, -RZ, RZ, 0, 5.9604644775390625e-08 ;  /* 0x00000001ff0d7431 */ /* 0x000fe400000001ff */
[----:B------:R-:W-:-:S07]  /*1c10*/  IMAD.MOV.U32 R12, RZ, RZ, 0x1 ;  /* 0x00000001ff0c7424 */ /* 0x000fce00078e00ff */
.L_x_156:
[----:B------:R-:W-:Y:S05]  /*1c20*/  YIELD ;  /* 0x0000000000007946 */ /* 0x000fea0003800000 */
[----:B------:R-:W4:Y:S02]  /*1c30*/  ATOMG.E.CAS.STRONG.GPU PT, R3, [R8], R12, R13 ;  /* 0x0000000c080373a9 */ /* 0x000f2400001ee10d */
[----:B----4-:R-:W-:-:S13]  /*1c40*/  ISETP.NE.AND P1, PT, R3, 0x1, PT ;  /* 0x000000010300780c */ /* 0x010fda0003f25270 */
[----:B------:R-:W-:Y:S05]  /*1c50*/  @P1 BRA `(.L_x_156) ;  /* 0xfffffffc00f01947 */ /* 0x000fea000383ffff */
.L_x_155:
[----:B------:R-:W-:Y:S05]  /*1c60*/  WARPSYNC.ALL ;  /* 0x0000000000007948 */ /* 0x000fea0003800000 */
[----:B------:R-:W-:Y:S01]  /*1c70*/  BAR.SYNC.DEFER_BLOCKING 0x0 ;  /* 0x0000000000007b1d */ /* 0x000fe20000010000 */
[----:B---3--:R-:W-:-:S04]  /*1c80*/  IMAD.WIDE R4, R0, 0x8, R4 ;  /* 0x0000000800047825 */ /* 0x008fc800078e0204 */
[----:B--2---:R-:W-:-:S03]  /*1c90*/  IMAD.WIDE R10, R0, 0x8, R10 ;  /* 0x00000008000a7825 */ /* 0x004fc600078e020a */
[----:B------:R-:W0:Y:S01]  /*1ca0*/  LDC R3, c[0x0][0x3c0] ;  /* 0x0000f000ff037b82 */ /* 0x000e220000000800 */
[----:B------:R-:W-:Y:S01]  /*1cb0*/  IABS R18, R24 ;  /* 0x0000001800127213 */ /* 0x000fe20000000000 */
[----:B------:R-:W1:Y:S01]  /*1cc0*/  LDCU.64 UR4, c[0x0][0x3d0] ;  /* 0x00007a00ff0477ac */ /* 0x000e620008000a00 */
[----:B------:R-:W2:Y:S04]  /*1cd0*/  LDG.E.64 R6, desc[UR36][R6.64] ;  /* 0x0000002406067981 */ /* 0x000ea8000c1e1b00 */
[----:B------:R-:W3:Y:S04]  /*1ce0*/  LDG.E.64 R4, desc[UR36][R4.64] ;  /* 0x0000002404047981 */ /* 0x000ee8000c1e1b00 */
[----:B------:R-:W4:Y:S01]  /*1cf0*/  LDG.E.64 R10, desc[UR36][R10.64] ;  /* 0x000000240a0a7981 */ /* 0x000f22000c1e1b00 */
[----:B0-----:R-:W-:-:S04]  /*1d00*/  IABS R0, R3 ;  /* 0x0000000300007213 */ /* 0x001fc80000000000 */
[----:B------:R-:W0:Y:S08]  /*1d10*/  I2F.RP R14, R0 ;  /* 0x00000000000e7306 */ /* 0x000e300000209400 */
[----:B0-----:R-:W0:Y:S02]  /*1d20*/  MUFU.RCP R14, R14 ;  /* 0x0000000e000e7308 */ /* 0x001e240000001000 */
[----:B0-----:R-:W-:-:S06]  /*1d30*/  VIADD R12, R14, 0xffffffe ;  /* 0x0ffffffe0e0c7836 */ /* 0x001fcc0000000000 */
[----:B------:R0:W5:Y:S02]  /*1d40*/  F2I.FTZ.U32.TRUNC.NTZ R13, R12 ;  /* 0x0000000c000d7305 */ /* 0x000164000021f000 */
[----:B0-----:R-:W-:Y:S01]  /*1d50*/  IMAD.MOV.U32 R12, RZ, RZ, RZ ;  /* 0x000000ffff0c7224 */ /* 0x001fe200078e00ff */
[----:B-----5:R-:W-:-:S05]  /*1d60*/  IADD3 R15, PT, PT, RZ, -R13, RZ ;  /* 0x8000000dff0f7210 */ /* 0x020fca0007ffe0ff */
        /* <DEDUP_REMOVED lines=20> */
[----:B------:R-:W1:Y:S02]  /*1eb0*/  LD.E.64 R6, desc[UR36][R6.64] ;  /* 0x0000002406067980 */ /* 0x000e64000c101b00 */
[----:B----4-:R-:W-:Y:S02]  /*1ec0*/  IMAD.WIDE R10, R24, 0x8, R10 ;  /* 0x00000008180a7825 */ /* 0x010fe400078e020a */
[----:B------:R-:W2:Y:S04]  /*1ed0*/  LD.E.64 R12, desc[UR36][R12.64] ;  /* 0x000000240c0c7980 */ /* 0x000ea8000c101b00 */
[----:B------:R-:W2:Y:S01]  /*1ee0*/  LD.E.64 R14, desc[UR36][R10.64] ;  /* 0x000000240a0e7980 */ /* 0x000ea2000c101b00 */
[----:B-1----:R-:W-:-:S08]  /*1ef0*/  DMUL R4, R6, UR4 ;  /* 0x0000000406047c28 */ /* 0x002fd00008000000 */
[----:B--2---:R-:W-:-:S07]  /*1f00*/  DFMA R4, R4, R12, R14 ;  /* 0x0000000c0404722b */ /* 0x004fce000000000e */
[----:B------:R0:W-:Y:S01]  /*1f10*/  ST.E.64 desc[UR36][R10.64], R4 ;  /* 0x000000040a007985 */ /* 0x0001e2000c101b24 */
[----:B------:R-:W-:Y:S06]  /*1f20*/  BAR.SYNC.DEFER_BLOCKING 0x0 ;  /* 0x0000000000007b1d */ /* 0x000fec0000010000 */
[----:B------:R-:W-:Y:S05]  /*1f30*/  @P0 BRA `(.L_x_154) ;  /* 0x00000000004c0947 */ /* 0x000fea0003800000 */
[----:B------:R-:W-:Y:S01]  /*1f40*/  IMAD.MOV.U32 R18, RZ, RZ, R16 ;  /* 0x000000ffff127224 */ /* 0x000fe200078e0010 */
[----:B------:R-:W-:Y:S01]  /*1f50*/  MOV R0, 0x0 ;  /* 0x0000000000007802 */ /* 0x000fe20000000f00 */
[----:B------:R1:W-:Y:S01]  /*1f60*/  STG.E desc[UR36][R8.64], RZ ;  /* 0x000000ff08007986 */ /* 0x0003e2000c101924 */
[----:B------:R-:W2:Y:S01]  /*1f70*/  LDCU.64 UR4, c[0x4][0x10] ;  /* 0x01000200ff0477ac */ /* 0x000ea20008000a00 */
[----:B------:R-:W-:Y:S01]  /*1f80*/  MOV R6, R22 ;  /* 0x0000001600067202 */ /* 0x000fe20000000f00 */
[----:B0-----:R1:W0:Y:S01]  /*1f90*/  LDC.64 R10, c[0x4][R0] ;  /* 0x01000000000a7b82 */ /* 0x0012220000000a00 */
[----:B------:R1:W-:Y:S01]  /*1fa0*/  STL.64 [R1], R18 ;  /* 0x0000001201007387 */ /* 0x0003e20000100a00 */
[----:B------:R-:W-:Y:S01]  /*1fb0*/  IMAD.MOV.U32 R7, RZ, RZ, R2 ;  /* 0x000000ffff077224 */ /* 0x000fe200078e0002 */
[----:B--2---:R-:W-:Y:S01]  /*1fc0*/  MOV R4, UR4 ;  /* 0x0000000400047c02 */ /* 0x004fe20008000f00 */
[----:B-1----:R-:W-:-:S07]  /*1fd0*/  IMAD.U32 R5, RZ, RZ, UR5 ;  /* 0x00000005ff057e24 */ /* 0x002fce000f8e00ff */
[----:B------:R-:W-:-:S07]  /*1fe0*/  LEPC R20, `(.L_x_157) ;  /* 0x000000001014794e */ /* 0x000fce0000000000 */
[----:B0-----:R-:W-:Y:S05]  /*1ff0*/  CALL.ABS.NOINC R10 ;  /* 0x000000000a007343 */ /* 0x001fea0003c00000 */
.L_x_157:
[----:B------:R-:W0:Y:S01]  /*2000*/  LDCU UR4, c[0x0][0x3dc] ;  /* 0x00007b80ff0477ac */ /* 0x000e220008000800 */
[----:B------:R-:W-:Y:S01]  /*2010*/  IADD3 R19, PT, PT, R19, 0x1, RZ ;  /* 0x0000000113137810 */ /* 0x000fe20007ffe0ff */
[----:B------:R-:W-:-:S03]  /*2020*/  VIADD R0, R16, 0x1 ;  /* 0x0000000110007836 */ /* 0x000fc60000000000 */
[----:B0-----:R-:W-:-:S04]  /*2030*/  ISETP.NE.AND P0, PT, R19, UR4, PT ;  /* 0x0000000413007c0c */ /* 0x001fc8000bf05270 */
[----:B------:R-:W-:-:S09]  /*2040*/  SEL R19, R19, RZ, P0 ;  /* 0x000000ff13137207 */ /* 0x000fd20000000000 */
[----:B------:R-:W-:-:S05]  /*2050*/  @P0 IADD3 R0, PT, PT, R16, RZ, RZ ;  /* 0x000000ff10000210 */ /* 0x000fca0007ffe0ff */
[----:B------:R-:W-:-:S07]  /*2060*/  IMAD.MOV.U32 R16, RZ, RZ, R0 ;  /* 0x000000ffff107224 */ /* 0x000fce00078e0000 */
.L_x_154:
[----:B------:R-:W-:Y:S05]  /*2070*/  BSYNC.RECONVERGENT B6 ;  /* 0x0000000000067941 */ /* 0x000fea0003800200 */
.L_x_153:
[----:B------:R-:W2:Y:S02]  /*2080*/  LDCU UR4, c[0x0][0x3d8] ;  /* 0x00007b00ff0477ac */ /* 0x000ea40008000800 */
[----:B--2---:R-:W-:-:S13]  /*2090*/  ISETP.GE.AND P0, PT, R16, UR4, PT ;  /* 0x0000000410007c0c */ /* 0x004fda000bf06270 */
[----:B------:R-:W-:Y:S05]  /*20a0*/  @!P0 BRA `(.L_x_158) ;  /* 0xffffffe000308947 */ /* 0x000fea000383ffff */
[----:B------:R-:W-:Y:S05]  /*20b0*/  EXIT ;  /* 0x000000000000794d */ /* 0x000fea0003800000 */
        .weak           $__internal_5_$__cuda_sm20_dblrcp_rn_slowpath_v3
        .type           $__internal_5_$__cuda_sm20_dblrcp_rn_slowpath_v3,@function
        .size           $__internal_5_$__cuda_sm20_dblrcp_rn_slowpath_v3,(.L_x_169 - $__internal_5_$__cuda_sm20_dblrcp_rn_slowpath_v3)
$__internal_5_$__cuda_sm20_dblrcp_rn_slowpath_v3:
        /* <DEDUP_REMOVED lines=8> */
[----:B------:R-:W-:Y:S01]  /*2140*/  @P1 LOP3.LUT R11, R9, 0x7ff00000, RZ, 0x3c, !PT ;  /* 0x7ff00000090b1812 */ /* 0x000fe200078e3cff */
[----:B------:R-:W-:Y:S01]  /*2150*/  @P1 IMAD.MOV.U32 R10, RZ, RZ, RZ ;  /* 0x000000ffff0a1224 */ /* 0x000fe200078e00ff */
[----:B------:R-:W-:Y:S06]  /*2160*/  @P1 BRA `(.L_x_161) ;  /* 0x0000000000701947 */ /* 0x000fec0003800000 */
[----:B------:R-:W-:-:S13]  /*2170*/  ISETP.GE.U32.AND P1, PT, R12, 0x1000001, PT ;  /* 0x010000010c00780c */ /* 0x000fda0003f26070 */
[----:B------:R-:W-:Y:S05]  /*2180*/  @!P1 BRA `(.L_x_162) ;  /* 0x0000000000389947 */ /* 0x000fea0003800000 */
[----:B------:R-:W-:Y:S01]  /*2190*/  IADD3 R11, PT, PT, R9, -0x3fe00000, RZ ;  /* 0xc0200000090b7810 */ /* 0x000fe20007ffe0ff */
[----:B------:R-:W-:Y:S01]  /*21a0*/  IMAD.MOV.U32 R10, RZ, RZ, R8 ;  /* 0x000000ffff0a7224 */ /* 0x000fe200078e0008 */
        /* <DEDUP_REMOVED lines=12> */
.L_x_162:
        /* <DEDUP_REMOVED lines=10> */
.L_x_160:
[----:B------:R-:W-:Y:S02]  /*2310*/  LOP3.LUT R11, R9, 0x80000, RZ, 0xfc, !PT ;  /* 0x00080000090b7812 */ /* 0x000fe400078efcff */
[----:B------:R-:W-:-:S07]  /*2320*/  MOV R10, R8 ;  /* 0x00000008000a7202 */ /* 0x000fce0000000f00 */
.L_x_161:
[----:B------:R-:W-:Y:S05]  /*2330*/  BSYNC.RECONVERGENT B1 ;  /* 0x0000000000017941 */ /* 0x000fea0003800200 */
.L_x_159:
[----:B------:R-:W-:Y:S02]  /*2340*/  HFMA2 R9, -RZ, RZ, 0, 0 ;  /* 0x00000000ff097431 */ /* 0x000fe400000001ff */
[----:B------:R-:W-:Y:S01]  /*2350*/  IMAD.MOV.U32 R8, RZ, RZ, R0 ;  /* 0x000000ffff087224 */ /* 0x000fe200078e0000 */
[----:B------:R-:W-:Y:S01]  /*2360*/  MOV R15, R11 ;  /* 0x0000000b000f7202 */ /* 0x000fe20000000f00 */
[----:B------:R-:W-:Y:S02]  /*2370*/  IMAD.MOV.U32 R14, RZ, RZ, R10 ;  /* 0x000000ffff0e7224 */ /* 0x000fe400078e000a */
[----:B------:R-:W-:Y:S05]  /*2380*/  RET.REL.NODEC R8 `(_Z21SteadyStageInputlayerPdPS_S0_S0_S0_S0_PiS1_iiidii) ;  /* 0xffffffdc081c7950 */ /* 0x000fea0003c3ffff */
.L_x_163:
        /* <DEDUP_REMOVED lines=15> */
.L_x_169:


//--------------------- .nv.global.init           --------------------------
	.section	.nv.global.init,"aw",@progbits
.nv.global.init:
	.type		$str$6,@object
	.size		$str$6,($str$5 - $str$6)
$str$6:
        /*0000*/ 	.byte	0x69, 0x6e, 0x70, 0x75, 0x74, 0x20, 0x6c, 0x61, 0x79, 0x65, 0x72, 0x20, 0x62, 0x61, 0x63, 0x6b
        /*0010*/ 	.byte	0x77, 0x61, 0x72, 0x64, 0x3a, 0x20, 0x30, 0x0a, 0x00
	.type		$str$5,@object
	.size		$str$5,($str$7 - $str$5)
$str$5:
        /*0019*/ 	.byte	0x69, 0x6e, 0x70, 0x75, 0x74, 0x20, 0x6c, 0x61, 0x79, 0x65, 0x72, 0x20, 0x66, 0x6f, 0x72, 0x77
        /*0029*/ 	.byte	0x61, 0x72, 0x64, 0x20, 0x3a, 0x20, 0x25, 0x64, 0x0a, 0x00
	.type		$str$7,@object
	.size		$str$7,($str$8 - $str$7)
$str$7:
        /*0033*/ 	.byte	0x68, 0x69, 0x64, 0x64, 0x65, 0x6e, 0x20, 0x6c, 0x61, 0x79, 0x65, 0x72, 0x20, 0x25, 0x64, 0x20
        /*0043*/ 	.byte	0x66, 0x6f, 0x72, 0x77, 0x61, 0x72, 0x64, 0x20, 0x3a, 0x20, 0x25, 0x64, 0x0a, 0x00
	.type		$str$8,@object
	.size		$str$8,($str$9 - $str$8)
$str$8:
        /*0051*/ 	.byte	0x68, 0x69, 0x64, 0x64, 0x65, 0x6e, 0x20, 0x6c, 0x61, 0x79, 0x65, 0x72, 0x20, 0x25, 0x64, 0x20
        /*0061*/ 	.byte	0x62, 0x61, 0x63, 0x6b, 0x77, 0x61, 0x72, 0x64, 0x20, 0x3a, 0x20, 0x25, 0x64, 0x0a, 0x00
	.type		$str$9,@object
	.size		$str$9,($str - $str$9)
$str$9:
        /*0070*/ 	.byte	0x6f, 0x75, 0x74, 0x70, 0x75, 0x74, 0x20, 0x6c, 0x61, 0x79, 0x65, 0x72, 0x20, 0x66, 0x6f, 0x72
        /*0080*/ 	.byte	0x77, 0x61, 0x72, 0x64, 0x20, 0x2b, 0x20, 0x62, 0x61, 0x63, 0x6b, 0x77, 0x61, 0x72, 0x64, 0x20
        /*0090*/ 	.byte	0x3a, 0x20, 0x25, 0x64, 0x0a, 0x00
	.type		$str,@object
	.size		$str,($str$1 - $str)
$str:
        /*0096*/ 	.byte	0x69, 0x6e, 0x70, 0x75, 0x74, 0x20, 0x6c, 0x61, 0x79, 0x65, 0x72, 0x20, 0x66, 0x6f, 0x72, 0x77
        /*00a6*/ 	.byte	0x61, 0x72, 0x64, 0x20, 0x65, 0x70, 0x6f, 0x63, 0x68, 0x20, 0x61, 0x6e, 0x64, 0x20, 0x23, 0x64
        /*00b6*/ 	.byte	0x61, 0x74, 0x61, 0x3a, 0x20, 0x25, 0x64, 0x20, 0x2c, 0x20, 0x25, 0x64, 0x0a, 0x00
	.type		$str$1,@object
	.size		$str$1,($str$2 - $str$1)
$str$1:
        /*00c4*/ 	.byte	0x69, 0x6e, 0x70, 0x75, 0x74, 0x20, 0x6c, 0x61, 0x79, 0x65, 0x72, 0x20, 0x62, 0x61, 0x63, 0x6b
        /*00d4*/ 	.byte	0x77, 0x61, 0x72, 0x64, 0x20, 0x65, 0x70, 0x6f, 0x63, 0x68, 0x20, 0x61, 0x6e, 0x64, 0x20, 0x23
        /*00e4*/ 	.byte	0x64, 0x61, 0x74, 0x61, 0x3a, 0x20, 0x25, 0x64, 0x20, 0x2c, 0x20, 0x25, 0x64, 0x0a, 0x00
	.type		$str$2,@object
	.size		$str$2,($str$3 - $str$2)
$str$2:
        /*00f3*/ 	.byte	0x68, 0x69, 0x64, 0x64, 0x65, 0x6e, 0x20, 0x6c, 0x61, 0x79, 0x65, 0x72, 0x20, 0x25, 0x64, 0x20
        /*0103*/ 	.byte	0x66, 0x6f, 0x72, 0x77, 0x61, 0x72, 0x64, 0x20, 0x65, 0x70, 0x6f, 0x63, 0x68, 0x20, 0x61, 0x6e
        /*0113*/ 	.byte	0x64, 0x20, 0x23, 0x64, 0x61, 0x74, 0x61, 0x3a, 0x20, 0x25, 0x64, 0x20, 0x2c, 0x20, 0x25, 0x64
        /*0123*/ 	.byte	0x0a, 0x00
	.type		$str$3,@object
	.size		$str$3,($str$4 - $str$3)
$str$3:
        /*0125*/ 	.byte	0x68, 0x69, 0x64, 0x64, 0x65, 0x6e, 0x20, 0x6c, 0x61, 0x79, 0x65, 0x72, 0x20, 0x25, 0x64, 0x20
        /*0135*/ 	.byte	0x62, 0x61, 0x63, 0x6b, 0x77, 0x61, 0x72, 0x64, 0x20, 0x65, 0x70, 0x6f, 0x63, 0x68, 0x20, 0x61
        /*0145*/ 	.byte	0x6e, 0x64, 0x20, 0x23, 0x64, 0x61, 0x74, 0x61, 0x3a, 0x20, 0x25, 0x64, 0x20, 0x2c, 0x20, 0x25
        /*0155*/ 	.byte	0x64, 0x0a, 0x00
	.type		$str$4,@object
	.size		$str$4,(.L_4 - $str$4)
$str$4:
        /*0158*/ 	.byte	0x6f, 0x75, 0x74, 0x70, 0x75, 0x74, 0x20, 0x6c, 0x61, 0x79, 0x65, 0x72, 0x20, 0x66, 0x6f, 0x72
        /*0168*/ 	.byte	0x77, 0x61, 0x72, 0x64, 0x20, 0x2b, 0x20, 0x62, 0x61, 0x63, 0x6b, 0x77, 0x61, 0x72, 0x64, 0x20
        /*0178*/ 	.byte	0x65, 0x70, 0x6f, 0x63, 0x68, 0x20, 0x61, 0x6e, 0x64, 0x20, 0x23, 0x64, 0x61, 0x74, 0x61, 0x3a
        /*0188*/ 	.byte	0x20, 0x25, 0x64, 0x20, 0x2c, 0x20, 0x25, 0x64, 0x0a, 0x00
.L_4:


//--------------------- .nv.shared.reserved.0     --------------------------
	.section	.nv.shared.reserved.0,"aw",@nobits
	.weak		__nv_reservedSMEM_offset_0_alias
	.size		__nv_reservedSMEM_offset_0_alias, 0, 64
	.other		__nv_reservedSMEM_offset_0_alias,@"STO_CUDA_RESERVED_SHARED STV_DEFAULT"
__nv_reservedSMEM_offset_0_alias:
	.zero		0
	.zero		64


//--------------------- .nv.constant0._Z21StartStageOutputlayerPPdS0_S0_PiS1_S1_ii --------------------------
	.section	.nv.constant0._Z21StartStageOutputlayerPPdS0_S0_PiS1_S1_ii,"a",@progbits
	.sectionflags	@""
	.align	4
.nv.constant0._Z21StartStageOutputlayerPPdS0_S0_PiS1_S1_ii:
	.zero		952


//--------------------- .nv.constant0._Z21StartStageHiddenlayerPPdS0_S0_S0_S0_S0_S0_PiS1_S1_S1_iiiid --------------------------
	.section	.nv.constant0._Z21StartStageHiddenlayerPPdS0_S0_S0_S0_S0_S0_PiS1_S1_S1_iiiid,"a",@progbits
	.sectionflags	@""
	.align	4
.nv.constant0._Z21StartStageHiddenlayerPPdS0_S0_S0_S0_S0_S0_PiS1_S1_S1_iiiid:
	.zero		1008


//--------------------- .nv.constant0._Z20StartStageInputlayerPdPS_S0_S0_S0_S0_PiS1_iiid --------------------------
	.section	.nv.constant0._Z20StartStageInputlayerPdPS_S0_S0_S0_S0_PiS1_iiid,"a",@progbits
	.sectionflags	@""
	.align	4
.nv.constant0._Z20StartStageInputlayerPdPS_S0_S0_S0_S0_PiS1_iiid:
	.zero		984


//--------------------- .nv.constant0._Z22SteadyStageOutputlayerPPdS0_S0_PiS1_S1_iiii --------------------------
	.section	.nv.constant0._Z22SteadyStageOutputlayerPPdS0_S0_PiS1_S1_iiii,"a",@progbits
	.sectionflags	@""
	.align	4
.nv.constant0._Z22SteadyStageOutputlayerPPdS0_S0_PiS1_S1_iiii:
	.zero		960


//--------------------- .nv.constant0._Z22SteadyStageHiddenlayerPPdS0_S0_S0_S0_S0_S0_PiS1_S1_S1_iiiidii --------------------------
	.section	.nv.constant0._Z22SteadyStageHiddenlayerPPdS0_S0_S0_S0_S0_S0_PiS1_S1_S1_iiiidii,"a",@progbits
	.sectionflags	@""
	.align	4
.nv.constant0._Z22SteadyStageHiddenlayerPPdS0_S0_S0_S0_S0_S0_PiS1_S1_S1_iiiidii:
	.zero		1016


//--------------------- .nv.constant0._Z21SteadyStageInputlayerPdPS_S0_S0_S0_S0_PiS1_iiidii --------------------------
	.section	.nv.constant0._Z21SteadyStageInputlayerPdPS_S0_S0_S0_S0_PiS1_iiidii,"a",@progbits
	.sectionflags	@""
	.align	4
.nv.constant0._Z21SteadyStageInputlayerPdPS_S0_S0_S0_S0_PiS1_iiidii:
	.zero		992


//--------------------- SYMBOLS --------------------------

	.type		.nv.reservedSmem.offset0,@object
	.size		.nv.reservedSmem.offset0,0x4
	.type		vprintf,@function
